	.target	sm_103a

	.elftype	@"ET_EXEC"


//--------------------- .note.nv.tkinfo           --------------------------
	.section	.note.nv.tkinfo,"",@"SHT_NOTE"
	.sectionflags	@"SHF_NOTE_NV_TKINFO"
	.tkinfo
        /*0018*/ 	.word	0x00000002
        /*0030*/ 	.string	""
        /*0030*/ 	.string	"ptxas"
        /*0030*/ 	.string	"Cuda compilation tools, release 13.0, V13.0.88"
        /*0030*/ 	.string	"Build cuda_13.0.r13.0/compiler.36424714_0"
        /*0030*/ 	.string	"-arch sm_103a -m 64 "



//--------------------- .note.nv.cuinfo           --------------------------
	.section	.note.nv.cuinfo,"",@"SHT_NOTE"
	.sectionflags	@"SHF_NOTE_NV_CUINFO"
        /*0018*/ 	.short	0x0002
        /*001a*/ 	.short	0x0067
        /*001c*/ 	.short	0x0082
	.zero		2


//--------------------- .nv.info                  --------------------------
	.section	.nv.info,"",@"SHT_CUDA_INFO"
	.align	4


	//----- nvinfo : EIATTR_REGCOUNT
	.align		4
        /*0000*/ 	.byte	0x04, 0x2f
        /*0002*/ 	.short	(.L_39 - .L_38)
	.align		4
.L_38:
        /*0004*/ 	.word	index@(_ZN2at6native29vectorized_elementwise_kernelILi8EZZZNS0_16atan_kernel_cudaERNS_18TensorIteratorBaseEENKUlvE0_clEvENKUlvE_clEvEUldE_St5arrayIPcLm2EEEEviT0_T1_)
        /*0008*/ 	.word	0x00000004


	//----- nvinfo : EIATTR_FRAME_SIZE
	.align		4
.L_39:
        /*000c*/ 	.byte	0x04, 0x11
        /*000e*/ 	.short	(.L_41 - .L_40)
	.align		4
.L_40:
        /*0010*/ 	.word	index@(_ZN2at6native29vectorized_elementwise_kernelILi8EZZZNS0_16atan_kernel_cudaERNS_18TensorIteratorBaseEENKUlvE0_clEvENKUlvE_clEvEUldE_St5arrayIPcLm2EEEEviT0_T1_)
        /*0014*/ 	.word	0x00000000


	//----- nvinfo : EIATTR_REGCOUNT
	.align		4
.L_41:
        /*0018*/ 	.byte	0x04, 0x2f
        /*001a*/ 	.short	(.L_43 - .L_42)
	.align		4
.L_42:
        /*001c*/ 	.word	index@(_ZN2at6native29vectorized_elementwise_kernelILi4EZZZNS0_16atan_kernel_cudaERNS_18TensorIteratorBaseEENKUlvE0_clEvENKUlvE_clEvEUldE_St5arrayIPcLm2EEEEviT0_T1_)
        /*0020*/ 	.word	0x00000020


	//----- nvinfo : EIATTR_FRAME_SIZE
	.align		4
.L_43:
        /*0024*/ 	.byte	0x04, 0x11
        /*0026*/ 	.short	(.L_45 - .L_44)
	.align		4
.L_44:
        /*0028*/ 	.word	index@(_ZN2at6native29vectorized_elementwise_kernelILi4EZZZNS0_16atan_kernel_cudaERNS_18TensorIteratorBaseEENKUlvE0_clEvENKUlvE_clEvEUldE_St5arrayIPcLm2EEEEviT0_T1_)
        /*002c*/ 	.word	0x00000000


	//----- nvinfo : EIATTR_REGCOUNT
	.align		4
.L_45:
        /*0030*/ 	.byte	0x04, 0x2f
        /*0032*/ 	.short	(.L_47 - .L_46)
	.align		4
.L_46:
        /*0034*/ 	.word	index@(_ZN2at6native29vectorized_elementwise_kernelILi2EZZZNS0_16atan_kernel_cudaERNS_18TensorIteratorBaseEENKUlvE0_clEvENKUlvE_clEvEUldE_St5arrayIPcLm2EEEEviT0_T1_)
        /*0038*/ 	.word	0x00000020


	//----- nvinfo : EIATTR_FRAME_SIZE
	.align		4
.L_47:
        /*003c*/ 	.byte	0x04, 0x11
        /*003e*/ 	.short	(.L_49 - .L_48)
	.align		4
.L_48:
        /*0040*/ 	.word	index@(_ZN2at6native29vectorized_elementwise_kernelILi2EZZZNS0_16atan_kernel_cudaERNS_18TensorIteratorBaseEENKUlvE0_clEvENKUlvE_clEvEUldE_St5arrayIPcLm2EEEEviT0_T1_)
        /*0044*/ 	.word	0x00000000


	//----- nvinfo : EIATTR_REGCOUNT
	.align		4
.L_49:
        /*0048*/ 	.byte	0x04, 0x2f
        /*004a*/ 	.short	(.L_51 - .L_50)
	.align		4
.L_50:
        /*004c*/ 	.word	index@(_ZN2at6native27unrolled_elementwise_kernelIZZZNS0_16atan_kernel_cudaERNS_18TensorIteratorBaseEENKUlvE0_clEvENKUlvE_clEvEUldE_St5arrayIPcLm2EELi4E23TrivialOffsetCalculatorILi1EjESB_NS0_6memory15LoadWithoutCastENSC_16StoreWithoutCastEEEviT_T0_T2_T3_T4_T5_)
        /*0050*/ 	.word	0x00000018


	//----- nvinfo : EIATTR_FRAME_SIZE
	.align		4
.L_51:
        /*0054*/ 	.byte	0x04, 0x11
        /*0056*/ 	.short	(.L_53 - .L_52)
	.align		4
.L_52:
        /*0058*/ 	.word	index@(_ZN2at6native27unrolled_elementwise_kernelIZZZNS0_16atan_kernel_cudaERNS_18TensorIteratorBaseEENKUlvE0_clEvENKUlvE_clEvEUldE_St5arrayIPcLm2EELi4E23TrivialOffsetCalculatorILi1EjESB_NS0_6memory15LoadWithoutCastENSC_16StoreWithoutCastEEEviT_T0_T2_T3_T4_T5_)
        /*005c*/ 	.word	0x00000000


	//----- nvinfo : EIATTR_REGCOUNT
	.align		4
.L_53:
        /*0060*/ 	.byte	0x04, 0x2f
        /*0062*/ 	.short	(.L_55 - .L_54)
	.align		4
.L_54:
        /*0064*/ 	.word	index@(_ZN2at6native18elementwise_kernelILi128ELi2EZNS0_22gpu_kernel_impl_nocastIZZZNS0_16atan_kernel_cudaERNS_18TensorIteratorBaseEENKUlvE0_clEvENKUlvE_clEvEUldE_EEvS4_RKT_EUliE_EEviT1_)
        /*0068*/ 	.word	0x00000014


	//----- nvinfo : EIATTR_FRAME_SIZE
	.align		4
.L_55:
        /*006c*/ 	.byte	0x04, 0x11
        /*006e*/ 	.short	(.L_57 - .L_56)
	.align		4
.L_56:
        /*0070*/ 	.word	index@(_ZN2at6native18elementwise_kernelILi128ELi2EZNS0_22gpu_kernel_impl_nocastIZZZNS0_16atan_kernel_cudaERNS_18TensorIteratorBaseEENKUlvE0_clEvENKUlvE_clEvEUldE_EEvS4_RKT_EUliE_EEviT1_)
        /*0074*/ 	.word	0x00000000


	//----- nvinfo : EIATTR_REGCOUNT
	.align		4
.L_57:
        /*0078*/ 	.byte	0x04, 0x2f
        /*007a*/ 	.short	(.L_59 - .L_58)
	.align		4
.L_58:
        /*007c*/ 	.word	index@(_ZN2at6native27unrolled_elementwise_kernelIZZZNS0_16atan_kernel_cudaERNS_18TensorIteratorBaseEENKUlvE0_clEvENKUlvE_clEvEUldE_St5arrayIPcLm2EELi4E23TrivialOffsetCalculatorILi1EjESB_NS0_6memory12LoadWithCastILi1EEENSC_13StoreWithCastILi1EEEEEviT_T0_T2_T3_T4_T5_)
        /*0080*/ 	.word	0x00000022


	//----- nvinfo : EIATTR_FRAME_SIZE
	.align		4
.L_59:
        /*0084*/ 	.byte	0x04, 0x11
        /*0086*/ 	.short	(.L_61 - .L_60)
	.align		4
.L_60:
        /*0088*/ 	.word	index@(_ZN2at6native27unrolled_elementwise_kernelIZZZNS0_16atan_kernel_cudaERNS_18TensorIteratorBaseEENKUlvE0_clEvENKUlvE_clEvEUldE_St5arrayIPcLm2EELi4E23TrivialOffsetCalculatorILi1EjESB_NS0_6memory12LoadWithCastILi1EEENSC_13StoreWithCastILi1EEEEEviT_T0_T2_T3_T4_T5_)
        /*008c*/ 	.word	0x00000000


	//----- nvinfo : EIATTR_REGCOUNT
	.align		4
.L_61:
        /*0090*/ 	.byte	0x04, 0x2f
        /*0092*/ 	.short	(.L_63 - .L_62)
	.align		4
.L_62:
        /*0094*/ 	.word	index@(_ZN2at6native18elementwise_kernelILi128ELi4EZNS0_15gpu_kernel_implIZZZNS0_16atan_kernel_cudaERNS_18TensorIteratorBaseEENKUlvE0_clEvENKUlvE_clEvEUldE_EEvS4_RKT_EUliE_EEviT1_)
        /*0098*/ 	.word	0x00000018


	//----- nvinfo : EIATTR_FRAME_SIZE
	.align		4
.L_63:
        /*009c*/ 	.byte	0x04, 0x11
        /*009e*/ 	.short	(.L_65 - .L_64)
	.align		4
.L_64:
        /*00a0*/ 	.word	index@(_ZN2at6native18elementwise_kernelILi128ELi4EZNS0_15gpu_kernel_implIZZZNS0_16atan_kernel_cudaERNS_18TensorIteratorBaseEENKUlvE0_clEvENKUlvE_clEvEUldE_EEvS4_RKT_EUliE_EEviT1_)
        /*00a4*/ 	.word	0x00000000


	//----- nvinfo : EIATTR_REGCOUNT
	.align		4
.L_65:
        /*00a8*/ 	.byte	0x04, 0x2f
        /*00aa*/ 	.short	(.L_67 - .L_66)
	.align		4
.L_66:
        /*00ac*/ 	.word	index@(_ZN2at6native29vectorized_elementwise_kernelILi8EZZZNS0_16atan_kernel_cudaERNS_18TensorIteratorBaseEENKUlvE0_clEvENKUlvE0_clEvEUlfE_St5arrayIPcLm2EEEEviT0_T1_)
        /*00b0*/ 	.word	0x00000004


	//----- nvinfo : EIATTR_FRAME_SIZE
	.align		4
.L_67:
        /*00b4*/ 	.byte	0x04, 0x11
        /*00b6*/ 	.short	(.L_69 - .L_68)
	.align		4
.L_68:
        /*00b8*/ 	.word	index@(_ZN2at6native29vectorized_elementwise_kernelILi8EZZZNS0_16atan_kernel_cudaERNS_18TensorIteratorBaseEENKUlvE0_clEvENKUlvE0_clEvEUlfE_St5arrayIPcLm2EEEEviT0_T1_)
        /*00bc*/ 	.word	0x00000000


	//----- nvinfo : EIATTR_REGCOUNT
	.align		4
.L_69:
        /*00c0*/ 	.byte	0x04, 0x2f
        /*00c2*/ 	.short	(.L_71 - .L_70)
	.align		4
.L_70:
        /*00c4*/ 	.word	index@(_ZN2at6native29vectorized_elementwise_kernelILi4EZZZNS0_16atan_kernel_cudaERNS_18TensorIteratorBaseEENKUlvE0_clEvENKUlvE0_clEvEUlfE_St5arrayIPcLm2EEEEviT0_T1_)
        /*00c8*/ 	.word	0x00000020


	//----- nvinfo : EIATTR_FRAME_SIZE
	.align		4
.L_71:
        /*00cc*/ 	.byte	0x04, 0x11
        /*00ce*/ 	.short	(.L_73 - .L_72)
	.align		4
.L_72:
        /*00d0*/ 	.word	index@(_ZN2at6native29vectorized_elementwise_kernelILi4EZZZNS0_16atan_kernel_cudaERNS_18TensorIteratorBaseEENKUlvE0_clEvENKUlvE0_clEvEUlfE_St5arrayIPcLm2EEEEviT0_T1_)
        /*00d4*/ 	.word	0x00000000


	//----- nvinfo : EIATTR_REGCOUNT
	.align		4
.L_73:
        /*00d8*/ 	.byte	0x04, 0x2f
        /*00da*/ 	.short	(.L_75 - .L_74)
	.align		4
.L_74:
        /*00dc*/ 	.word	index@(_ZN2at6native29vectorized_elementwise_kernelILi2EZZZNS0_16atan_kernel_cudaERNS_18TensorIteratorBaseEENKUlvE0_clEvENKUlvE0_clEvEUlfE_St5arrayIPcLm2EEEEviT0_T1_)
        /*00e0*/ 	.word	0x0000001e


	//----- nvinfo : EIATTR_FRAME_SIZE
	.align		4
.L_75:
        /*00e4*/ 	.byte	0x04, 0x11
        /*00e6*/ 	.short	(.L_77 - .L_76)
	.align		4
.L_76:
        /*00e8*/ 	.word	index@(_ZN2at6native29vectorized_elementwise_kernelILi2EZZZNS0_16atan_kernel_cudaERNS_18TensorIteratorBaseEENKUlvE0_clEvENKUlvE0_clEvEUlfE_St5arrayIPcLm2EEEEviT0_T1_)
        /*00ec*/ 	.word	0x00000000


	//----- nvinfo : EIATTR_REGCOUNT
	.align		4
.L_77:
        /*00f0*/ 	.byte	0x04, 0x2f
        /*00f2*/ 	.short	(.L_79 - .L_78)
	.align		4
.L_78:
        /*00f4*/ 	.word	index@(_ZN2at6native27unrolled_elementwise_kernelIZZZNS0_16atan_kernel_cudaERNS_18TensorIteratorBaseEENKUlvE0_clEvENKUlvE0_clEvEUlfE_St5arrayIPcLm2EELi4E23TrivialOffsetCalculatorILi1EjESB_NS0_6memory15LoadWithoutCastENSC_16StoreWithoutCastEEEviT_T0_T2_T3_T4_T5_)
        /*00f8*/ 	.word	0x00000016


	//----- nvinfo : EIATTR_FRAME_SIZE
	.align		4
.L_79:
        /*00fc*/ 	.byte	0x04, 0x11
        /*00fe*/ 	.short	(.L_81 - .L_80)
	.align		4
.L_80:
        /*0100*/ 	.word	index@(_ZN2at6native27unrolled_elementwise_kernelIZZZNS0_16atan_kernel_cudaERNS_18TensorIteratorBaseEENKUlvE0_clEvENKUlvE0_clEvEUlfE_St5arrayIPcLm2EELi4E23TrivialOffsetCalculatorILi1EjESB_NS0_6memory15LoadWithoutCastENSC_16StoreWithoutCastEEEviT_T0_T2_T3_T4_T5_)
        /*0104*/ 	.word	0x00000000


	//----- nvinfo : EIATTR_REGCOUNT
	.align		4
.L_81:
        /*0108*/ 	.byte	0x04, 0x2f
        /*010a*/ 	.short	(.L_83 - .L_82)
	.align		4
.L_82:
        /*010c*/ 	.word	index@(_ZN2at6native18elementwise_kernelILi128ELi2EZNS0_22gpu_kernel_impl_nocastIZZZNS0_16atan_kernel_cudaERNS_18TensorIteratorBaseEENKUlvE0_clEvENKUlvE0_clEvEUlfE_EEvS4_RKT_EUliE_EEviT1_)
        /*0110*/ 	.word	0x00000014


	//----- nvinfo : EIATTR_FRAME_SIZE
	.align		4
.L_83:
        /*0114*/ 	.byte	0x04, 0x11
        /*0116*/ 	.short	(.L_85 - .L_84)
	.align		4
.L_84:
        /*0118*/ 	.word	index@(_ZN2at6native18elementwise_kernelILi128ELi2EZNS0_22gpu_kernel_impl_nocastIZZZNS0_16atan_kernel_cudaERNS_18TensorIteratorBaseEENKUlvE0_clEvENKUlvE0_clEvEUlfE_EEvS4_RKT_EUliE_EEviT1_)
        /*011c*/ 	.word	0x00000000


	//----- nvinfo : EIATTR_REGCOUNT
	.align		4
.L_85:
        /*0120*/ 	.byte	0x04, 0x2f
        /*0122*/ 	.short	(.L_87 - .L_86)
	.align		4
.L_86:
        /*0124*/ 	.word	index@(_ZN2at6native27unrolled_elementwise_kernelIZZZNS0_16atan_kernel_cudaERNS_18TensorIteratorBaseEENKUlvE0_clEvENKUlvE0_clEvEUlfE_St5arrayIPcLm2EELi4E23TrivialOffsetCalculatorILi1EjESB_NS0_6memory12LoadWithCastILi1EEENSC_13StoreWithCastILi1EEEEEviT_T0_T2_T3_T4_T5_)
        /*0128*/ 	.word	0x0000001d


	//----- nvinfo : EIATTR_FRAME_SIZE
	.align		4
.L_87:
        /*012c*/ 	.byte	0x04, 0x11
        /*012e*/ 	.short	(.L_89 - .L_88)
	.align		4
.L_88:
        /*0130*/ 	.word	index@(_ZN2at6native27unrolled_elementwise_kernelIZZZNS0_16atan_kernel_cudaERNS_18TensorIteratorBaseEENKUlvE0_clEvENKUlvE0_clEvEUlfE_St5arrayIPcLm2EELi4E23TrivialOffsetCalculatorILi1EjESB_NS0_6memory12LoadWithCastILi1EEENSC_13StoreWithCastILi1EEEEEviT_T0_T2_T3_T4_T5_)
        /*0134*/ 	.word	0x00000000


	//----- nvinfo : EIATTR_REGCOUNT
	.align		4
.L_89:
        /*0138*/ 	.byte	0x04, 0x2f
        /*013a*/ 	.short	(.L_91 - .L_90)
	.align		4
.L_90:
        /*013c*/ 	.word	index@(_ZN2at6native18elementwise_kernelILi128ELi4EZNS0_15gpu_kernel_implIZZZNS0_16atan_kernel_cudaERNS_18TensorIteratorBaseEENKUlvE0_clEvENKUlvE0_clEvEUlfE_EEvS4_RKT_EUliE_EEviT1_)
        /*0140*/ 	.word	0x00000018


	//----- nvinfo : EIATTR_FRAME_SIZE
	.align		4
.L_91:
        /*0144*/ 	.byte	0x04, 0x11
        /*0146*/ 	.short	(.L_93 - .L_92)
	.align		4
.L_92:
        /*0148*/ 	.word	index@(_ZN2at6native18elementwise_kernelILi128ELi4EZNS0_15gpu_kernel_implIZZZNS0_16atan_kernel_cudaERNS_18TensorIteratorBaseEENKUlvE0_clEvENKUlvE0_clEvEUlfE_EEvS4_RKT_EUliE_EEviT1_)
        /*014c*/ 	.word	0x00000000


	//----- nvinfo : EIATTR_REGCOUNT
	.align		4
.L_93:
        /*0150*/ 	.byte	0x04, 0x2f
        /*0152*/ 	.short	(.L_95 - .L_94)
	.align		4
.L_94:
        /*0154*/ 	.word	index@(_ZN2at6native29vectorized_elementwise_kernelILi8EZZZNS0_16atan_kernel_cudaERNS_18TensorIteratorBaseEENKUlvE0_clEvENKUlvE1_clEvEUlN3c104HalfEE_St5arrayIPcLm2EEEEviT0_T1_)
        /*0158*/ 	.word	0x00000004


	//----- nvinfo : EIATTR_FRAME_SIZE
	.align		4
.L_95:
        /*015c*/ 	.byte	0x04, 0x11
        /*015e*/ 	.short	(.L_97 - .L_96)
	.align		4
.L_96:
        /*0160*/ 	.word	index@(_ZN2at6native29vectorized_elementwise_kernelILi8EZZZNS0_16atan_kernel_cudaERNS_18TensorIteratorBaseEENKUlvE0_clEvENKUlvE1_clEvEUlN3c104HalfEE_St5arrayIPcLm2EEEEviT0_T1_)
        /*0164*/ 	.word	0x00000000


	//----- nvinfo : EIATTR_REGCOUNT
	.align		4
.L_97:
        /*0168*/ 	.byte	0x04, 0x2f
        /*016a*/ 	.short	(.L_99 - .L_98)
	.align		4
.L_98:
        /*016c*/ 	.word	index@(_ZN2at6native29vectorized_elementwise_kernelILi4EZZZNS0_16atan_kernel_cudaERNS_18TensorIteratorBaseEENKUlvE0_clEvENKUlvE1_clEvEUlN3c104HalfEE_St5arrayIPcLm2EEEEviT0_T1_)
        /*0170*/ 	.word	0x00000020


	//----- nvinfo : EIATTR_FRAME_SIZE
	.align		4
.L_99:
        /*0174*/ 	.byte	0x04, 0x11
        /*0176*/ 	.short	(.L_101 - .L_100)
	.align		4
.L_100:
        /*0178*/ 	.word	index@(_ZN2at6native29vectorized_elementwise_kernelILi4EZZZNS0_16atan_kernel_cudaERNS_18TensorIteratorBaseEENKUlvE0_clEvENKUlvE1_clEvEUlN3c104HalfEE_St5arrayIPcLm2EEEEviT0_T1_)
        /*017c*/ 	.word	0x00000000


	//----- nvinfo : EIATTR_REGCOUNT
	.align		4
.L_101:
        /*0180*/ 	.byte	0x04, 0x2f
        /*0182*/ 	.short	(.L_103 - .L_102)
	.align		4
.L_102:
        /*0184*/ 	.word	index@(_ZN2at6native29vectorized_elementwise_kernelILi2EZZZNS0_16atan_kernel_cudaERNS_18TensorIteratorBaseEENKUlvE0_clEvENKUlvE1_clEvEUlN3c104HalfEE_St5arrayIPcLm2EEEEviT0_T1_)
        /*0188*/ 	.word	0x00000020


	//----- nvinfo : EIATTR_FRAME_SIZE
	.align		4
.L_103:
        /*018c*/ 	.byte	0x04, 0x11
        /*018e*/ 	.short	(.L_105 - .L_104)
	.align		4
.L_104:
        /*0190*/ 	.word	index@(_ZN2at6native29vectorized_elementwise_kernelILi2EZZZNS0_16atan_kernel_cudaERNS_18TensorIteratorBaseEENKUlvE0_clEvENKUlvE1_clEvEUlN3c104HalfEE_St5arrayIPcLm2EEEEviT0_T1_)
        /*0194*/ 	.word	0x00000000


	//----- nvinfo : EIATTR_REGCOUNT
	.align		4
.L_105:
        /*0198*/ 	.byte	0x04, 0x2f
        /*019a*/ 	.short	(.L_107 - .L_106)
	.align		4
.L_106:
        /*019c*/ 	.word	index@(_ZN2at6native27unrolled_elementwise_kernelIZZZNS0_16atan_kernel_cudaERNS_18TensorIteratorBaseEENKUlvE0_clEvENKUlvE1_clEvEUlN3c104HalfEE_St5arrayIPcLm2EELi4E23TrivialOffsetCalculatorILi1EjESD_NS0_6memory15LoadWithoutCastENSE_16StoreWithoutCastEEEviT_T0_T2_T3_T4_T5_)
        /*01a0*/ 	.word	0x00000015


	//----- nvinfo : EIATTR_FRAME_SIZE
	.align		4
.L_107:
        /*01a4*/ 	.byte	0x04, 0x11
        /*01a6*/ 	.short	(.L_109 - .L_108)
	.align		4
.L_108:
        /*01a8*/ 	.word	index@(_ZN2at6native27unrolled_elementwise_kernelIZZZNS0_16atan_kernel_cudaERNS_18TensorIteratorBaseEENKUlvE0_clEvENKUlvE1_clEvEUlN3c104HalfEE_St5arrayIPcLm2EELi4E23TrivialOffsetCalculatorILi1EjESD_NS0_6memory15LoadWithoutCastENSE_16StoreWithoutCastEEEviT_T0_T2_T3_T4_T5_)
        /*01ac*/ 	.word	0x00000000


	//----- nvinfo : EIATTR_REGCOUNT
	.align		4
.L_109:
        /*01b0*/ 	.byte	0x04, 0x2f
        /*01b2*/ 	.short	(.L_111 - .L_110)
	.align		4
.L_110:
        /*01b4*/ 	.word	index@(_ZN2at6native18elementwise_kernelILi128ELi4EZNS0_22gpu_kernel_impl_nocastIZZZNS0_16atan_kernel_cudaERNS_18TensorIteratorBaseEENKUlvE0_clEvENKUlvE1_clEvEUlN3c104HalfEE_EEvS4_RKT_EUliE_EEviT1_)
        /*01b8*/ 	.word	0x00000014


	//----- nvinfo : EIATTR_FRAME_SIZE
	.align		4
.L_111:
        /*01bc*/ 	.byte	0x04, 0x11
        /*01be*/ 	.short	(.L_113 - .L_112)
	.align		4
.L_112:
        /*01c0*/ 	.word	index@(_ZN2at6native18elementwise_kernelILi128ELi4EZNS0_22gpu_kernel_impl_nocastIZZZNS0_16atan_kernel_cudaERNS_18TensorIteratorBaseEENKUlvE0_clEvENKUlvE1_clEvEUlN3c104HalfEE_EEvS4_RKT_EUliE_EEviT1_)
        /*01c4*/ 	.word	0x00000000


	//----- nvinfo : EIATTR_REGCOUNT
	.align		4
.L_113:
        /*01c8*/ 	.byte	0x04, 0x2f
        /*01ca*/ 	.short	(.L_115 - .L_114)
	.align		4
.L_114:
        /*01cc*/ 	.word	index@(_ZN2at6native27unrolled_elementwise_kernelIZZZNS0_16atan_kernel_cudaERNS_18TensorIteratorBaseEENKUlvE0_clEvENKUlvE1_clEvEUlN3c104HalfEE_St5arrayIPcLm2EELi4E23TrivialOffsetCalculatorILi1EjESD_NS0_6memory12LoadWithCastILi1EEENSE_13StoreWithCastILi1EEEEEviT_T0_T2_T3_T4_T5_)
        /*01d0*/ 	.word	0x0000001e


	//----- nvinfo : EIATTR_FRAME_SIZE
	.align		4
.L_115:
        /*01d4*/ 	.byte	0x04, 0x11
        /*01d6*/ 	.short	(.L_117 - .L_116)
	.align		4
.L_116:
        /*01d8*/ 	.word	index@(_ZN2at6native27unrolled_elementwise_kernelIZZZNS0_16atan_kernel_cudaERNS_18TensorIteratorBaseEENKUlvE0_clEvENKUlvE1_clEvEUlN3c104HalfEE_St5arrayIPcLm2EELi4E23TrivialOffsetCalculatorILi1EjESD_NS0_6memory12LoadWithCastILi1EEENSE_13StoreWithCastILi1EEEEEviT_T0_T2_T3_T4_T5_)
        /*01dc*/ 	.word	0x00000000


	//----- nvinfo : EIATTR_REGCOUNT
	.align		4
.L_117:
        /*01e0*/ 	.byte	0x04, 0x2f
        /*01e2*/ 	.short	(.L_119 - .L_118)
	.align		4
.L_118:
        /*01e4*/ 	.word	index@(_ZN2at6native18elementwise_kernelILi128ELi4EZNS0_15gpu_kernel_implIZZZNS0_16atan_kernel_cudaERNS_18TensorIteratorBaseEENKUlvE0_clEvENKUlvE1_clEvEUlN3c104HalfEE_EEvS4_RKT_EUliE_EEviT1_)
        /*01e8*/ 	.word	0x00000018


	//----- nvinfo : EIATTR_FRAME_SIZE
	.align		4
.L_119:
        /*01ec*/ 	.byte	0x04, 0x11
        /*01ee*/ 	.short	(.L_121 - .L_120)
	.align		4
.L_120:
        /*01f0*/ 	.word	index@(_ZN2at6native18elementwise_kernelILi128ELi4EZNS0_15gpu_kernel_implIZZZNS0_16atan_kernel_cudaERNS_18TensorIteratorBaseEENKUlvE0_clEvENKUlvE1_clEvEUlN3c104HalfEE_EEvS4_RKT_EUliE_EEviT1_)
        /*01f4*/ 	.word	0x00000000


	//----- nvinfo : EIATTR_REGCOUNT
	.align		4
.L_121:
        /*01f8*/ 	.byte	0x04, 0x2f
        /*01fa*/ 	.short	(.L_123 - .L_122)
	.align		4
.L_122:
        /*01fc*/ 	.word	index@(_ZN2at6native29vectorized_elementwise_kernelILi8EZZZNS0_16atan_kernel_cudaERNS_18TensorIteratorBaseEENKUlvE0_clEvENKUlvE2_clEvEUlN3c108BFloat16EE_St5arrayIPcLm2EEEEviT0_T1_)
        /*0200*/ 	.word	0x00000004


	//----- nvinfo : EIATTR_FRAME_SIZE
	.align		4
.L_123:
        /*0204*/ 	.byte	0x04, 0x11
        /*0206*/ 	.short	(.L_125 - .L_124)
	.align		4
.L_124:
        /*0208*/ 	.word	index@(_ZN2at6native29vectorized_elementwise_kernelILi8EZZZNS0_16atan_kernel_cudaERNS_18TensorIteratorBaseEENKUlvE0_clEvENKUlvE2_clEvEUlN3c108BFloat16EE_St5arrayIPcLm2EEEEviT0_T1_)
        /*020c*/ 	.word	0x00000000


	//----- nvinfo : EIATTR_REGCOUNT
	.align		4
.L_125:
        /*0210*/ 	.byte	0x04, 0x2f
        /*0212*/ 	.short	(.L_127 - .L_126)
	.align		4
.L_126:
        /*0214*/ 	.word	index@(_ZN2at6native29vectorized_elementwise_kernelILi4EZZZNS0_16atan_kernel_cudaERNS_18TensorIteratorBaseEENKUlvE0_clEvENKUlvE2_clEvEUlN3c108BFloat16EE_St5arrayIPcLm2EEEEviT0_T1_)
        /*0218*/ 	.word	0x00000020


	//----- nvinfo : EIATTR_FRAME_SIZE
	.align		4
.L_127:
        /*021c*/ 	.byte	0x04, 0x11
        /*021e*/ 	.short	(.L_129 - .L_128)
	.align		4
.L_128:
        /*0220*/ 	.word	index@(_ZN2at6native29vectorized_elementwise_kernelILi4EZZZNS0_16atan_kernel_cudaERNS_18TensorIteratorBaseEENKUlvE0_clEvENKUlvE2_clEvEUlN3c108BFloat16EE_St5arrayIPcLm2EEEEviT0_T1_)
        /*0224*/ 	.word	0x00000000


	//----- nvinfo : EIATTR_REGCOUNT
	.align		4
.L_129:
        /*0228*/ 	.byte	0x04, 0x2f
        /*022a*/ 	.short	(.L_131 - .L_130)
	.align		4
.L_130:
        /*022c*/ 	.word	index@(_ZN2at6native29vectorized_elementwise_kernelILi2EZZZNS0_16atan_kernel_cudaERNS_18TensorIteratorBaseEENKUlvE0_clEvENKUlvE2_clEvEUlN3c108BFloat16EE_St5arrayIPcLm2EEEEviT0_T1_)
        /*0230*/ 	.word	0x00000020


	//----- nvinfo : EIATTR_FRAME_SIZE
	.align		4
.L_131:
        /*0234*/ 	.byte	0x04, 0x11
        /*0236*/ 	.short	(.L_133 - .L_132)
	.align		4
.L_132:
        /*0238*/ 	.word	index@(_ZN2at6native29vectorized_elementwise_kernelILi2EZZZNS0_16atan_kernel_cudaERNS_18TensorIteratorBaseEENKUlvE0_clEvENKUlvE2_clEvEUlN3c108BFloat16EE_St5arrayIPcLm2EEEEviT0_T1_)
        /*023c*/ 	.word	0x00000000


	//----- nvinfo : EIATTR_REGCOUNT
	.align		4
.L_133:
        /*0240*/ 	.byte	0x04, 0x2f
        /*0242*/ 	.short	(.L_135 - .L_134)
	.align		4
.L_134:
        /*0244*/ 	.word	index@(_ZN2at6native27unrolled_elementwise_kernelIZZZNS0_16atan_kernel_cudaERNS_18TensorIteratorBaseEENKUlvE0_clEvENKUlvE2_clEvEUlN3c108BFloat16EE_St5arrayIPcLm2EELi4E23TrivialOffsetCalculatorILi1EjESD_NS0_6memory15LoadWithoutCastENSE_16StoreWithoutCastEEEviT_T0_T2_T3_T4_T5_)
        /*0248*/ 	.word	0x00000015


	//----- nvinfo : EIATTR_FRAME_SIZE
	.align		4
.L_135:
        /*024c*/ 	.byte	0x04, 0x11
        /*024e*/ 	.short	(.L_137 - .L_136)
	.align		4
.L_136:
        /*0250*/ 	.word	index@(_ZN2at6native27unrolled_elementwise_kernelIZZZNS0_16atan_kernel_cudaERNS_18TensorIteratorBaseEENKUlvE0_clEvENKUlvE2_clEvEUlN3c108BFloat16EE_St5arrayIPcLm2EELi4E23TrivialOffsetCalculatorILi1EjESD_NS0_6memory15LoadWithoutCastENSE_16StoreWithoutCastEEEviT_T0_T2_T3_T4_T5_)
        /*0254*/ 	.word	0x00000000


	//----- nvinfo : EIATTR_REGCOUNT
	.align		4
.L_137:
        /*0258*/ 	.byte	0x04, 0x2f
        /*025a*/ 	.short	(.L_139 - .L_138)
	.align		4
.L_138:
        /*025c*/ 	.word	index@(_ZN2at6native18elementwise_kernelILi128ELi4EZNS0_22gpu_kernel_impl_nocastIZZZNS0_16atan_kernel_cudaERNS_18TensorIteratorBaseEENKUlvE0_clEvENKUlvE2_clEvEUlN3c108BFloat16EE_EEvS4_RKT_EUliE_EEviT1_)
        /*0260*/ 	.word	0x00000014


	//----- nvinfo : EIATTR_FRAME_SIZE
	.align		4
.L_139:
        /*0264*/ 	.byte	0x04, 0x11
        /*0266*/ 	.short	(.L_141 - .L_140)
	.align		4
.L_140:
        /*0268*/ 	.word	index@(_ZN2at6native18elementwise_kernelILi128ELi4EZNS0_22gpu_kernel_impl_nocastIZZZNS0_16atan_kernel_cudaERNS_18TensorIteratorBaseEENKUlvE0_clEvENKUlvE2_clEvEUlN3c108BFloat16EE_EEvS4_RKT_EUliE_EEviT1_)
        /*026c*/ 	.word	0x00000000


	//----- nvinfo : EIATTR_REGCOUNT
	.align		4
.L_141:
        /*0270*/ 	.byte	0x04, 0x2f
        /*0272*/ 	.short	(.L_143 - .L_142)
	.align		4
.L_142:
        /*0274*/ 	.word	index@(_ZN2at6native27unrolled_elementwise_kernelIZZZNS0_16atan_kernel_cudaERNS_18TensorIteratorBaseEENKUlvE0_clEvENKUlvE2_clEvEUlN3c108BFloat16EE_St5arrayIPcLm2EELi4E23TrivialOffsetCalculatorILi1EjESD_NS0_6memory12LoadWithCastILi1EEENSE_13StoreWithCastILi1EEEEEviT_T0_T2_T3_T4_T5_)
        /*0278*/ 	.word	0x0000001c


	//----- nvinfo : EIATTR_FRAME_SIZE
	.align		4
.L_143:
        /*027c*/ 	.byte	0x04, 0x11
        /*027e*/ 	.short	(.L_145 - .L_144)
	.align		4
.L_144:
        /*0280*/ 	.word	index@(_ZN2at6native27unrolled_elementwise_kernelIZZZNS0_16atan_kernel_cudaERNS_18TensorIteratorBaseEENKUlvE0_clEvENKUlvE2_clEvEUlN3c108BFloat16EE_St5arrayIPcLm2EELi4E23TrivialOffsetCalculatorILi1EjESD_NS0_6memory12LoadWithCastILi1EEENSE_13StoreWithCastILi1EEEEEviT_T0_T2_T3_T4_T5_)
        /*0284*/ 	.word	0x00000000


	//----- nvinfo : EIATTR_REGCOUNT
	.align		4
.L_145:
        /*0288*/ 	.byte	0x04, 0x2f
        /*028a*/ 	.short	(.L_147 - .L_146)
	.align		4
.L_146:
        /*028c*/ 	.word	index@(_ZN2at6native18elementwise_kernelILi128ELi4EZNS0_15gpu_kernel_implIZZZNS0_16atan_kernel_cudaERNS_18TensorIteratorBaseEENKUlvE0_clEvENKUlvE2_clEvEUlN3c108BFloat16EE_EEvS4_RKT_EUliE_EEviT1_)
        /*0290*/ 	.word	0x00000018


	//----- nvinfo : EIATTR_FRAME_SIZE
	.align		4
.L_147:
        /*0294*/ 	.byte	0x04, 0x11
        /*0296*/ 	.short	(.L_149 - .L_148)
	.align		4
.L_148:
        /*0298*/ 	.word	index@(_ZN2at6native18elementwise_kernelILi128ELi4EZNS0_15gpu_kernel_implIZZZNS0_16atan_kernel_cudaERNS_18TensorIteratorBaseEENKUlvE0_clEvENKUlvE2_clEvEUlN3c108BFloat16EE_EEvS4_RKT_EUliE_EEviT1_)
        /*029c*/ 	.word	0x00000000


	//----- nvinfo : EIATTR_MIN_STACK_SIZE
	.align		4
.L_149:
        /*02a0*/ 	.byte	0x04, 0x12
        /*02a2*/ 	.short	(.L_151 - .L_150)
	.align		4
.L_150:
        /*02a4*/ 	.word	index@(_ZN2at6native18elementwise_kernelILi128ELi4EZNS0_15gpu_kernel_implIZZZNS0_16atan_kernel_cudaERNS_18TensorIteratorBaseEENKUlvE0_clEvENKUlvE2_clEvEUlN3c108BFloat16EE_EEvS4_RKT_EUliE_EEviT1_)
        /*02a8*/ 	.word	0x00000000


	//----- nvinfo : EIATTR_MIN_STACK_SIZE
	.align		4
.L_151:
        /*02ac*/ 	.byte	0x04, 0x12
        /*02ae*/ 	.short	(.L_153 - .L_152)
	.align		4
.L_152:
        /*02b0*/ 	.word	index@(_ZN2at6native27unrolled_elementwise_kernelIZZZNS0_16atan_kernel_cudaERNS_18TensorIteratorBaseEENKUlvE0_clEvENKUlvE2_clEvEUlN3c108BFloat16EE_St5arrayIPcLm2EELi4E23TrivialOffsetCalculatorILi1EjESD_NS0_6memory12LoadWithCastILi1EEENSE_13StoreWithCastILi1EEEEEviT_T0_T2_T3_T4_T5_)
        /*02b4*/ 	.word	0x00000000


	//----- nvinfo : EIATTR_MIN_STACK_SIZE
	.align		4
.L_153:
        /*02b8*/ 	.byte	0x04, 0x12
        /*02ba*/ 	.short	(.L_155 - .L_154)
	.align		4
.L_154:
        /*02bc*/ 	.word	index@(_ZN2at6native18elementwise_kernelILi128ELi4EZNS0_22gpu_kernel_impl_nocastIZZZNS0_16atan_kernel_cudaERNS_18TensorIteratorBaseEENKUlvE0_clEvENKUlvE2_clEvEUlN3c108BFloat16EE_EEvS4_RKT_EUliE_EEviT1_)
        /*02c0*/ 	.word	0x00000000


	//----- nvinfo : EIATTR_MIN_STACK_SIZE
	.align		4
.L_155:
        /*02c4*/ 	.byte	0x04, 0x12
        /*02c6*/ 	.short	(.L_157 - .L_156)
	.align		4
.L_156:
        /*02c8*/ 	.word	index@(_ZN2at6native27unrolled_elementwise_kernelIZZZNS0_16atan_kernel_cudaERNS_18TensorIteratorBaseEENKUlvE0_clEvENKUlvE2_clEvEUlN3c108BFloat16EE_St5arrayIPcLm2EELi4E23TrivialOffsetCalculatorILi1EjESD_NS0_6memory15LoadWithoutCastENSE_16StoreWithoutCastEEEviT_T0_T2_T3_T4_T5_)
        /*02cc*/ 	.word	0x00000000


	//----- nvinfo : EIATTR_MIN_STACK_SIZE
	.align		4
.L_157:
        /*02d0*/ 	.byte	0x04, 0x12
        /*02d2*/ 	.short	(.L_159 - .L_158)
	.align		4
.L_158:
        /*02d4*/ 	.word	index@(_ZN2at6native29vectorized_elementwise_kernelILi2EZZZNS0_16atan_kernel_cudaERNS_18TensorIteratorBaseEENKUlvE0_clEvENKUlvE2_clEvEUlN3c108BFloat16EE_St5arrayIPcLm2EEEEviT0_T1_)
        /*02d8*/ 	.word	0x00000000


	//----- nvinfo : EIATTR_MIN_STACK_SIZE
	.align		4
.L_159:
        /*02dc*/ 	.byte	0x04, 0x12
        /*02de*/ 	.short	(.L_161 - .L_160)
	.align		4
.L_160:
        /*02e0*/ 	.word	index@(_ZN2at6native29vectorized_elementwise_kernelILi4EZZZNS0_16atan_kernel_cudaERNS_18TensorIteratorBaseEENKUlvE0_clEvENKUlvE2_clEvEUlN3c108BFloat16EE_St5arrayIPcLm2EEEEviT0_T1_)
        /*02e4*/ 	.word	0x00000000


	//----- nvinfo : EIATTR_MIN_STACK_SIZE
	.align		4
.L_161:
        /*02e8*/ 	.byte	0x04, 0x12
        /*02ea*/ 	.short	(.L_163 - .L_162)
	.align		4
.L_162:
        /*02ec*/ 	.word	index@(_ZN2at6native29vectorized_elementwise_kernelILi8EZZZNS0_16atan_kernel_cudaERNS_18TensorIteratorBaseEENKUlvE0_clEvENKUlvE2_clEvEUlN3c108BFloat16EE_St5arrayIPcLm2EEEEviT0_T1_)
        /*02f0*/ 	.word	0x00000000


	//----- nvinfo : EIATTR_MIN_STACK_SIZE
	.align		4
.L_163:
        /*02f4*/ 	.byte	0x04, 0x12
        /*02f6*/ 	.short	(.L_165 - .L_164)
	.align		4
.L_164:
        /*02f8*/ 	.word	index@(_ZN2at6native18elementwise_kernelILi128ELi4EZNS0_15gpu_kernel_implIZZZNS0_16atan_kernel_cudaERNS_18TensorIteratorBaseEENKUlvE0_clEvENKUlvE1_clEvEUlN3c104HalfEE_EEvS4_RKT_EUliE_EEviT1_)
        /*02fc*/ 	.word	0x00000000


	//----- nvinfo : EIATTR_MIN_STACK_SIZE
	.align		4
.L_165:
        /*0300*/ 	.byte	0x04, 0x12
        /*0302*/ 	.short	(.L_167 - .L_166)
	.align		4
.L_166:
        /*0304*/ 	.word	index@(_ZN2at6native27unrolled_elementwise_kernelIZZZNS0_16atan_kernel_cudaERNS_18TensorIteratorBaseEENKUlvE0_clEvENKUlvE1_clEvEUlN3c104HalfEE_St5arrayIPcLm2EELi4E23TrivialOffsetCalculatorILi1EjESD_NS0_6memory12LoadWithCastILi1EEENSE_13StoreWithCastILi1EEEEEviT_T0_T2_T3_T4_T5_)
        /*0308*/ 	.word	0x00000000


	//----- nvinfo : EIATTR_MIN_STACK_SIZE
	.align		4
.L_167:
        /*030c*/ 	.byte	0x04, 0x12
        /*030e*/ 	.short	(.L_169 - .L_168)
	.align		4
.L_168:
        /*0310*/ 	.word	index@(_ZN2at6native18elementwise_kernelILi128ELi4EZNS0_22gpu_kernel_impl_nocastIZZZNS0_16atan_kernel_cudaERNS_18TensorIteratorBaseEENKUlvE0_clEvENKUlvE1_clEvEUlN3c104HalfEE_EEvS4_RKT_EUliE_EEviT1_)
        /*0314*/ 	.word	0x00000000


	//----- nvinfo : EIATTR_MIN_STACK_SIZE
	.align		4
.L_169:
        /*0318*/ 	.byte	0x04, 0x12
        /*031a*/ 	.short	(.L_171 - .L_170)
	.align		4
.L_170:
        /*031c*/ 	.word	index@(_ZN2at6native27unrolled_elementwise_kernelIZZZNS0_16atan_kernel_cudaERNS_18TensorIteratorBaseEENKUlvE0_clEvENKUlvE1_clEvEUlN3c104HalfEE_St5arrayIPcLm2EELi4E23TrivialOffsetCalculatorILi1EjESD_NS0_6memory15LoadWithoutCastENSE_16StoreWithoutCastEEEviT_T0_T2_T3_T4_T5_)
        /*0320*/ 	.word	0x00000000


	//----- nvinfo : EIATTR_MIN_STACK_SIZE
	.align		4
.L_171:
        /*0324*/ 	.byte	0x04, 0x12
        /*0326*/ 	.short	(.L_173 - .L_172)
	.align		4
.L_172:
        /*0328*/ 	.word	index@(_ZN2at6native29vectorized_elementwise_kernelILi2EZZZNS0_16atan_kernel_cudaERNS_18TensorIteratorBaseEENKUlvE0_clEvENKUlvE1_clEvEUlN3c104HalfEE_St5arrayIPcLm2EEEEviT0_T1_)
        /*032c*/ 	.word	0x00000000


	//----- nvinfo : EIATTR_MIN_STACK_SIZE
	.align		4
.L_173:
        /*0330*/ 	.byte	0x04, 0x12
        /*0332*/ 	.short	(.L_175 - .L_174)
	.align		4
.L_174:
        /*0334*/ 	.word	index@(_ZN2at6native29vectorized_elementwise_kernelILi4EZZZNS0_16atan_kernel_cudaERNS_18TensorIteratorBaseEENKUlvE0_clEvENKUlvE1_clEvEUlN3c104HalfEE_St5arrayIPcLm2EEEEviT0_T1_)
        /*0338*/ 	.word	0x00000000


	//----- nvinfo : EIATTR_MIN_STACK_SIZE
	.align		4
.L_175:
        /*033c*/ 	.byte	0x04, 0x12
        /*033e*/ 	.short	(.L_177 - .L_176)
	.align		4
.L_176:
        /*0340*/ 	.word	index@(_ZN2at6native29vectorized_elementwise_kernelILi8EZZZNS0_16atan_kernel_cudaERNS_18TensorIteratorBaseEENKUlvE0_clEvENKUlvE1_clEvEUlN3c104HalfEE_St5arrayIPcLm2EEEEviT0_T1_)
        /*0344*/ 	.word	0x00000000


	//----- nvinfo : EIATTR_MIN_STACK_SIZE
	.align		4
.L_177:
        /*0348*/ 	.byte	0x04, 0x12
        /*034a*/ 	.short	(.L_179 - .L_178)
	.align		4
.L_178:
        /*034c*/ 	.word	index@(_ZN2at6native18elementwise_kernelILi128ELi4EZNS0_15gpu_kernel_implIZZZNS0_16atan_kernel_cudaERNS_18TensorIteratorBaseEENKUlvE0_clEvENKUlvE0_clEvEUlfE_EEvS4_RKT_EUliE_EEviT1_)
        /*0350*/ 	.word	0x00000000


	//----- nvinfo : EIATTR_MIN_STACK_SIZE
	.align		4
.L_179:
        /*0354*/ 	.byte	0x04, 0x12
        /*0356*/ 	.short	(.L_181 - .L_180)
	.align		4
.L_180:
        /*0358*/ 	.word	index@(_ZN2at6native27unrolled_elementwise_kernelIZZZNS0_16atan_kernel_cudaERNS_18TensorIteratorBaseEENKUlvE0_clEvENKUlvE0_clEvEUlfE_St5arrayIPcLm2EELi4E23TrivialOffsetCalculatorILi1EjESB_NS0_6memory12LoadWithCastILi1EEENSC_13StoreWithCastILi1EEEEEviT_T0_T2_T3_T4_T5_)
        /*035c*/ 	.word	0x00000000


	//----- nvinfo : EIATTR_MIN_STACK_SIZE
	.align		4
.L_181:
        /*0360*/ 	.byte	0x04, 0x12
        /*0362*/ 	.short	(.L_183 - .L_182)
	.align		4
.L_182:
        /*0364*/ 	.word	index@(_ZN2at6native18elementwise_kernelILi128ELi2EZNS0_22gpu_kernel_impl_nocastIZZZNS0_16atan_kernel_cudaERNS_18TensorIteratorBaseEENKUlvE0_clEvENKUlvE0_clEvEUlfE_EEvS4_RKT_EUliE_EEviT1_)
        /*0368*/ 	.word	0x00000000


	//----- nvinfo : EIATTR_MIN_STACK_SIZE
	.align		4
.L_183:
        /*036c*/ 	.byte	0x04, 0x12
        /*036e*/ 	.short	(.L_185 - .L_184)
	.align		4
.L_184:
        /*0370*/ 	.word	index@(_ZN2at6native27unrolled_elementwise_kernelIZZZNS0_16atan_kernel_cudaERNS_18TensorIteratorBaseEENKUlvE0_clEvENKUlvE0_clEvEUlfE_St5arrayIPcLm2EELi4E23TrivialOffsetCalculatorILi1EjESB_NS0_6memory15LoadWithoutCastENSC_16StoreWithoutCastEEEviT_T0_T2_T3_T4_T5_)
        /*0374*/ 	.word	0x00000000


	//----- nvinfo : EIATTR_MIN_STACK_SIZE
	.align		4
.L_185:
        /*0378*/ 	.byte	0x04, 0x12
        /*037a*/ 	.short	(.L_187 - .L_186)
	.align		4
.L_186:
        /*037c*/ 	.word	index@(_ZN2at6native29vectorized_elementwise_kernelILi2EZZZNS0_16atan_kernel_cudaERNS_18TensorIteratorBaseEENKUlvE0_clEvENKUlvE0_clEvEUlfE_St5arrayIPcLm2EEEEviT0_T1_)
        /*0380*/ 	.word	0x00000000


	//----- nvinfo : EIATTR_MIN_STACK_SIZE
	.align		4
.L_187:
        /*0384*/ 	.byte	0x04, 0x12
        /*0386*/ 	.short	(.L_189 - .L_188)
	.align		4
.L_188:
        /*0388*/ 	.word	index@(_ZN2at6native29vectorized_elementwise_kernelILi4EZZZNS0_16atan_kernel_cudaERNS_18TensorIteratorBaseEENKUlvE0_clEvENKUlvE0_clEvEUlfE_St5arrayIPcLm2EEEEviT0_T1_)
        /*038c*/ 	.word	0x00000000


	//----- nvinfo : EIATTR_MIN_STACK_SIZE
	.align		4
.L_189:
        /*0390*/ 	.byte	0x04, 0x12
        /*0392*/ 	.short	(.L_191 - .L_190)
	.align		4
.L_190:
        /*0394*/ 	.word	index@(_ZN2at6native29vectorized_elementwise_kernelILi8EZZZNS0_16atan_kernel_cudaERNS_18TensorIteratorBaseEENKUlvE0_clEvENKUlvE0_clEvEUlfE_St5arrayIPcLm2EEEEviT0_T1_)
        /*0398*/ 	.word	0x00000000


	//----- nvinfo : EIATTR_MIN_STACK_SIZE
	.align		4
.L_191:
        /*039c*/ 	.byte	0x04, 0x12
        /*039e*/ 	.short	(.L_193 - .L_192)
	.align		4
.L_192:
        /*03a0*/ 	.word	index@(_ZN2at6native18elementwise_kernelILi128ELi4EZNS0_15gpu_kernel_implIZZZNS0_16atan_kernel_cudaERNS_18TensorIteratorBaseEENKUlvE0_clEvENKUlvE_clEvEUldE_EEvS4_RKT_EUliE_EEviT1_)
        /*03a4*/ 	.word	0x00000000


	//----- nvinfo : EIATTR_MIN_STACK_SIZE
	.align		4
.L_193:
        /*03a8*/ 	.byte	0x04, 0x12
        /*03aa*/ 	.short	(.L_195 - .L_194)
	.align		4
.L_194:
        /*03ac*/ 	.word	index@(_ZN2at6native27unrolled_elementwise_kernelIZZZNS0_16atan_kernel_cudaERNS_18TensorIteratorBaseEENKUlvE0_clEvENKUlvE_clEvEUldE_St5arrayIPcLm2EELi4E23TrivialOffsetCalculatorILi1EjESB_NS0_6memory12LoadWithCastILi1EEENSC_13StoreWithCastILi1EEEEEviT_T0_T2_T3_T4_T5_)
        /*03b0*/ 	.word	0x00000000


	//----- nvinfo : EIATTR_MIN_STACK_SIZE
	.align		4
.L_195:
        /*03b4*/ 	.byte	0x04, 0x12
        /*03b6*/ 	.short	(.L_197 - .L_196)
	.align		4
.L_196:
        /*03b8*/ 	.word	index@(_ZN2at6native18elementwise_kernelILi128ELi2EZNS0_22gpu_kernel_impl_nocastIZZZNS0_16atan_kernel_cudaERNS_18TensorIteratorBaseEENKUlvE0_clEvENKUlvE_clEvEUldE_EEvS4_RKT_EUliE_EEviT1_)
        /*03bc*/ 	.word	0x00000000


	//----- nvinfo : EIATTR_MIN_STACK_SIZE
	.align		4
.L_197:
        /*03c0*/ 	.byte	0x04, 0x12
        /*03c2*/ 	.short	(.L_199 - .L_198)
	.align		4
.L_198:
        /*03c4*/ 	.word	index@(_ZN2at6native27unrolled_elementwise_kernelIZZZNS0_16atan_kernel_cudaERNS_18TensorIteratorBaseEENKUlvE0_clEvENKUlvE_clEvEUldE_St5arrayIPcLm2EELi4E23TrivialOffsetCalculatorILi1EjESB_NS0_6memory15LoadWithoutCastENSC_16StoreWithoutCastEEEviT_T0_T2_T3_T4_T5_)
        /*03c8*/ 	.word	0x00000000


	//----- nvinfo : EIATTR_MIN_STACK_SIZE
	.align		4
.L_199:
        /*03cc*/ 	.byte	0x04, 0x12
        /*03ce*/ 	.short	(.L_201 - .L_200)
	.align		4
.L_200:
        /*03d0*/ 	.word	index@(_ZN2at6native29vectorized_elementwise_kernelILi2EZZZNS0_16atan_kernel_cudaERNS_18TensorIteratorBaseEENKUlvE0_clEvENKUlvE_clEvEUldE_St5arrayIPcLm2EEEEviT0_T1_)
        /*03d4*/ 	.word	0x00000000


	//----- nvinfo : EIATTR_MIN_STACK_SIZE
	.align		4
.L_201:
        /*03d8*/ 	.byte	0x04, 0x12
        /*03da*/ 	.short	(.L_203 - .L_202)
	.align		4
.L_202:
        /*03dc*/ 	.word	index@(_ZN2at6native29vectorized_elementwise_kernelILi4EZZZNS0_16atan_kernel_cudaERNS_18TensorIteratorBaseEENKUlvE0_clEvENKUlvE_clEvEUldE_St5arrayIPcLm2EEEEviT0_T1_)
        /*03e0*/ 	.word	0x00000000


	//----- nvinfo : EIATTR_MIN_STACK_SIZE
	.align		4
.L_203:
        /*03e4*/ 	.byte	0x04, 0x12
        /*03e6*/ 	.short	(.L_205 - .L_204)
	.align		4
.L_204:
        /*03e8*/ 	.word	index@(_ZN2at6native29vectorized_elementwise_kernelILi8EZZZNS0_16atan_kernel_cudaERNS_18TensorIteratorBaseEENKUlvE0_clEvENKUlvE_clEvEUldE_St5arrayIPcLm2EEEEviT0_T1_)
        /*03ec*/ 	.word	0x00000000
.L_205:


//--------------------- .nv.compat                --------------------------
	.section	.nv.compat,"",@"SHT_CUDA_COMPAT_INFO"
	.align	4
        /*0000*/ 	.byte	0x02, 0x09, 0x01, 0x00, 0x02, 0x02, 0x01, 0x00, 0x02, 0x05, 0x05, 0x00, 0x03, 0x07, 0x01, 0x01
        /*0010*/ 	.byte	0x02, 0x03, 0x00, 0x00, 0x02, 0x06, 0x01, 0x00, 0x04, 0x0b, 0x08, 0x00, 0x00, 0x00, 0x00, 0x00
        /*0020*/ 	.byte	0x00, 0x00, 0x00, 0x00


//--------------------- .nv.info._ZN2at6native18elementwise_kernelILi128ELi4EZNS0_15gpu_kernel_implIZZZNS0_16atan_kernel_cudaERNS_18TensorIteratorBaseEENKUlvE0_clEvENKUlvE2_clEvEUlN3c108BFloat16EE_EEvS4_RKT_EUliE_EEviT1_ --------------------------
	.section	.nv.info._ZN2at6native18elementwise_kernelILi128ELi4EZNS0_15gpu_kernel_implIZZZNS0_16atan_kernel_cudaERNS_18TensorIteratorBaseEENKUlvE0_clEvENKUlvE2_clEvEUlN3c108BFloat16EE_EEvS4_RKT_EUliE_EEviT1_,"",@"SHT_CUDA_INFO"
	.sectionflags	@""
	.align	4


	//----- nvinfo : EIATTR_CUDA_API_VERSION
	.align		4
        /*0000*/ 	.byte	0x04, 0x37
        /*0002*/ 	.short	(.L_207 - .L_206)
.L_206:
        /*0004*/ 	.word	0x00000082


	//----- nvinfo : EIATTR_KPARAM_INFO
	.align		4
.L_207:
        /*0008*/ 	.byte	0x04, 0x17
        /*000a*/ 	.short	(.L_209 - .L_208)
.L_208:
        /*000c*/ 	.word	0x00000000
        /*0010*/ 	.short	0x0001
        /*0012*/ 	.short	0x0008
        /*0014*/ 	.byte	0x00, 0xf0, 0x61, 0x08


	//----- nvinfo : EIATTR_KPARAM_INFO
	.align		4
.L_209:
        /*0018*/ 	.byte	0x04, 0x17
        /*001a*/ 	.short	(.L_211 - .L_210)
.L_210:
        /*001c*/ 	.word	0x00000000
        /*0020*/ 	.short	0x0000
        /*0022*/ 	.short	0x0000
        /*0024*/ 	.byte	0x00, 0xf0, 0x11, 0x00


	//----- nvinfo : EIATTR_SPARSE_MMA_MASK
	.align		4
.L_211:
        /*0028*/ 	.byte	0x03, 0x50
        /*002a*/ 	.short	0x0000


	//----- nvinfo : EIATTR_MAXREG_COUNT
	.align		4
        /*002c*/ 	.byte	0x03, 0x1b
        /*002e*/ 	.short	0x0080


	//----- nvinfo : EIATTR_EXTERNS
	.align		4
        /*0030*/ 	.byte	0x04, 0x0f
        /*0032*/ 	.short	(.L_213 - .L_212)


	//   ....[0]....
	.align		4
.L_212:
        /*0034*/ 	.word	index@(__assertfail)


	//----- nvinfo : EIATTR_MERCURY_ISA_VERSION
	.align		4
.L_213:
        /*0038*/ 	.byte	0x03, 0x5f
        /*003a*/ 	.short	0x0101


	//----- nvinfo : EIATTR_VRC_CTA_INIT_COUNT
	.align		4
        /*003c*/ 	.byte	0x02, 0x4a
	.zero		1
	.zero		1


	//----- nvinfo : EIATTR_SYSCALL_OFFSETS
	.align		4
        /*0040*/ 	.byte	0x04, 0x46
        /*0042*/ 	.short	(.L_215 - .L_214)


	//   ....[0]....
.L_214:
        /*0044*/ 	.word	0x00002290


	//   ....[1]....
        /*0048*/ 	.word	0x000032c0


	//   ....[2]....
        /*004c*/ 	.word	0x000056f0


	//   ....[3]....
        /*0050*/ 	.word	0x00006570


	//   ....[4]....
        /*0054*/ 	.word	0x00008a90


	//   ....[5]....
        /*0058*/ 	.word	0x00009910


	//   ....[6]....
        /*005c*/ 	.word	0x0000be40


	//   ....[7]....
        /*0060*/ 	.word	0x0000cc90


	//----- nvinfo : EIATTR_EXIT_INSTR_OFFSETS
	.align		4
.L_215:
        /*0064*/ 	.byte	0x04, 0x1c
        /*0066*/ 	.short	(.L_217 - .L_216)


	//   ....[0]....
.L_216:
        /*0068*/ 	.word	0x00009bd0


	//   ....[1]....
        /*006c*/ 	.word	0x0000c110


	//   ....[2]....
        /*0070*/ 	.word	0x0000c150


	//   ....[3]....
        /*0074*/ 	.word	0x0000c1f0


	//   ....[4]....
        /*0078*/ 	.word	0x0000c230


	//   ....[5]....
        /*007c*/ 	.word	0x0000c270


	//   ....[6]....
        /*0080*/ 	.word	0x0000c300


	//   ....[7]....
        /*0084*/ 	.word	0x0000c340


	//   ....[8]....
        /*0088*/ 	.word	0x0000c3e0


	//   ....[9]....
        /*008c*/ 	.word	0x0000c430


	//   ....[10]....
        /*0090*/ 	.word	0x0000c480


	//   ....[11]....
        /*0094*/ 	.word	0x0000c560


	//   ....[12]....
        /*0098*/ 	.word	0x0000c6d0


	//   ....[13]....
        /*009c*/ 	.word	0x0000c840


	//   ....[14]....
        /*00a0*/ 	.word	0x0000c9a0


	//   ....[15]....
        /*00a4*/ 	.word	0x0000c9e0


	//   ....[16]....
        /*00a8*/ 	.word	0x0000ca20


	//   ....[17]....
        /*00ac*/ 	.word	0x0000cad0


	//   ....[18]....
        /*00b0*/ 	.word	0x0000cb30


	//   ....[19]....
        /*00b4*/ 	.word	0x0000cca0


	//   ....[20]....
        /*00b8*/ 	.word	0x0000cdb0


	//   ....[21]....
        /*00bc*/ 	.word	0x0000cef0


	//   ....[22]....
        /*00c0*/ 	.word	0x0000cf10


	//----- nvinfo : EIATTR_MAX_THREADS
	.align		4
.L_217:
        /*00c4*/ 	.byte	0x04, 0x05
        /*00c6*/ 	.short	(.L_219 - .L_218)
.L_218:
        /*00c8*/ 	.word	0x00000080
        /*00cc*/ 	.word	0x00000001
        /*00d0*/ 	.word	0x00000001


	//----- nvinfo : EIATTR_CRS_STACK_SIZE
	.align		4
.L_219:
        /*00d4*/ 	.byte	0x04, 0x1e
        /*00d6*/ 	.short	(.L_221 - .L_220)
.L_220:
        /*00d8*/ 	.word	0x00000000


	//----- nvinfo : EIATTR_CBANK_PARAM_SIZE
	.align		4
.L_221:
        /*00dc*/ 	.byte	0x03, 0x19
        /*00de*/ 	.short	0x0220


	//----- nvinfo : EIATTR_PARAM_CBANK
	.align		4
        /*00e0*/ 	.byte	0x04, 0x0a
        /*00e2*/ 	.short	(.L_223 - .L_222)
	.align		4
.L_222:
        /*00e4*/ 	.word	index@(.nv.constant0._ZN2at6native18elementwise_kernelILi128ELi4EZNS0_15gpu_kernel_implIZZZNS0_16atan_kernel_cudaERNS_18TensorIteratorBaseEENKUlvE0_clEvENKUlvE2_clEvEUlN3c108BFloat16EE_EEvS4_RKT_EUliE_EEviT1_)
        /*00e8*/ 	.short	0x0380
        /*00ea*/ 	.short	0x0220


	//----- nvinfo : EIATTR_SW_WAR
	.align		4
.L_223:
        /*00ec*/ 	.byte	0x04, 0x36
        /*00ee*/ 	.short	(.L_225 - .L_224)
.L_224:
        /*00f0*/ 	.word	0x00000008
.L_225:


//--------------------- .nv.info._ZN2at6native27unrolled_elementwise_kernelIZZZNS0_16atan_kernel_cudaERNS_18TensorIteratorBaseEENKUlvE0_clEvENKUlvE2_clEvEUlN3c108BFloat16EE_St5arrayIPcLm2EELi4E23TrivialOffsetCalculatorILi1EjESD_NS0_6memory12LoadWithCastILi1EEENSE_13StoreWithCastILi1EEEEEviT_T0_T2_T3_T4_T5_ --------------------------
	.section	.nv.info._ZN2at6native27unrolled_elementwise_kernelIZZZNS0_16atan_kernel_cudaERNS_18TensorIteratorBaseEENKUlvE0_clEvENKUlvE2_clEvEUlN3c108BFloat16EE_St5arrayIPcLm2EELi4E23TrivialOffsetCalculatorILi1EjESD_NS0_6memory12LoadWithCastILi1EEENSE_13StoreWithCastILi1EEEEEviT_T0_T2_T3_T4_T5_,"",@"SHT_CUDA_INFO"
	.sectionflags	@""
	.align	4


	//----- nvinfo : EIATTR_CUDA_API_VERSION
	.align		4
        /*0000*/ 	.byte	0x04, 0x37
        /*0002*/ 	.short	(.L_227 - .L_226)
.L_226:
        /*0004*/ 	.word	0x00000082


	//----- nvinfo : EIATTR_KPARAM_INFO
	.align		4
.L_227:
        /*0008*/ 	.byte	0x04, 0x17
        /*000a*/ 	.short	(.L_229 - .L_228)
.L_228:
        /*000c*/ 	.word	0x00000000
        /*0010*/ 	.short	0x0006
        /*0012*/ 	.short	0x0024
        /*0014*/ 	.byte	0x00, 0xf0, 0x21, 0x00


	//----- nvinfo : EIATTR_KPARAM_INFO
	.align		4
.L_229:
        /*0018*/ 	.byte	0x04, 0x17
        /*001a*/ 	.short	(.L_231 - .L_230)
.L_230:
        /*001c*/ 	.word	0x00000000
        /*0020*/ 	.short	0x0005
        /*0022*/ 	.short	0x001c
        /*0024*/ 	.byte	0x00, 0xf0, 0x21, 0x00


	//----- nvinfo : EIATTR_KPARAM_INFO
	.align		4
.L_231:
        /*0028*/ 	.byte	0x04, 0x17
        /*002a*/ 	.short	(.L_233 - .L_232)
.L_232:
        /*002c*/ 	.word	0x00000000
        /*0030*/ 	.short	0x0004
        /*0032*/ 	.short	0x0019
        /*0034*/ 	.byte	0x00, 0xf0, 0x05, 0x00


	//----- nvinfo : EIATTR_KPARAM_INFO
	.align		4
.L_233:
        /*0038*/ 	.byte	0x04, 0x17
        /*003a*/ 	.short	(.L_235 - .L_234)
.L_234:
        /*003c*/ 	.word	0x00000000
        /*0040*/ 	.short	0x0003
        /*0042*/ 	.short	0x0018
        /*0044*/ 	.byte	0x00, 0xf0, 0x05, 0x00


	//----- nvinfo : EIATTR_KPARAM_INFO
	.align		4
.L_235:
        /*0048*/ 	.byte	0x04, 0x17
        /*004a*/ 	.short	(.L_237 - .L_236)
.L_236:
        /*004c*/ 	.word	0x00000000
        /*0050*/ 	.short	0x0002
        /*0052*/ 	.short	0x0008
        /*0054*/ 	.byte	0x00, 0xf0, 0x41, 0x00


	//----- nvinfo : EIATTR_KPARAM_INFO
	.align		4
.L_237:
        /*0058*/ 	.byte	0x04, 0x17
        /*005a*/ 	.short	(.L_239 - .L_238)
.L_238:
        /*005c*/ 	.word	0x00000000
        /*0060*/ 	.short	0x0001
        /*0062*/ 	.short	0x0004
        /*0064*/ 	.byte	0x00, 0xf0, 0x05, 0x00


	//----- nvinfo : EIATTR_KPARAM_INFO
	.align		4
.L_239:
        /*0068*/ 	.byte	0x04, 0x17
        /*006a*/ 	.short	(.L_241 - .L_240)
.L_240:
        /*006c*/ 	.word	0x00000000
        /*0070*/ 	.short	0x0000
        /*0072*/ 	.short	0x0000
        /*0074*/ 	.byte	0x00, 0xf0, 0x11, 0x00


	//----- nvinfo : EIATTR_SPARSE_MMA_MASK
	.align		4
.L_241:
        /*0078*/ 	.byte	0x03, 0x50
        /*007a*/ 	.short	0x0000


	//----- nvinfo : EIATTR_MAXREG_COUNT
	.align		4
        /*007c*/ 	.byte	0x03, 0x1b
        /*007e*/ 	.short	0x00ff


	//----- nvinfo : EIATTR_EXTERNS
	.align		4
        /*0080*/ 	.byte	0x04, 0x0f
        /*0082*/ 	.short	(.L_243 - .L_242)


	//   ....[0]....
	.align		4
.L_242:
        /*0084*/ 	.word	index@(__assertfail)


	//----- nvinfo : EIATTR_MERCURY_ISA_VERSION
	.align		4
.L_243:
        /*0088*/ 	.byte	0x03, 0x5f
        /*008a*/ 	.short	0x0101


	//----- nvinfo : EIATTR_VRC_CTA_INIT_COUNT
	.align		4
        /*008c*/ 	.byte	0x02, 0x4a
	.zero		1
	.zero		1


	//----- nvinfo : EIATTR_SYSCALL_OFFSETS
	.align		4
        /*0090*/ 	.byte	0x04, 0x46
        /*0092*/ 	.short	(.L_245 - .L_244)


	//   ....[0]....
.L_244:
        /*0094*/ 	.word	0x00001080


	//   ....[1]....
        /*0098*/ 	.word	0x000022e0


	//   ....[2]....
        /*009c*/ 	.word	0x00003480


	//   ....[3]....
        /*00a0*/ 	.word	0x00004530


	//   ....[4]....
        /*00a4*/ 	.word	0x00005b70


	//   ....[5]....
        /*00a8*/ 	.word	0x00006a50


	//   ....[6]....
        /*00ac*/ 	.word	0x000079d0


	//   ....[7]....
        /*00b0*/ 	.word	0x00008950


	//----- nvinfo : EIATTR_EXIT_INSTR_OFFSETS
	.align		4
.L_245:
        /*00b4*/ 	.byte	0x04, 0x1c
        /*00b6*/ 	.short	(.L_247 - .L_246)


	//   ....[0]....
.L_246:
        /*00b8*/ 	.word	0x00007c80


	//   ....[1]....
        /*00bc*/ 	.word	0x00007dd0


	//   ....[2]....
        /*00c0*/ 	.word	0x00007e10


	//   ....[3]....
        /*00c4*/ 	.word	0x00007eb0


	//   ....[4]....
        /*00c8*/ 	.word	0x00007ef0


	//   ....[5]....
        /*00cc*/ 	.word	0x00007f30


	//   ....[6]....
        /*00d0*/ 	.word	0x00007fc0


	//   ....[7]....
        /*00d4*/ 	.word	0x00008000


	//   ....[8]....
        /*00d8*/ 	.word	0x000080a0


	//   ....[9]....
        /*00dc*/ 	.word	0x000080f0


	//   ....[10]....
        /*00e0*/ 	.word	0x00008140


	//   ....[11]....
        /*00e4*/ 	.word	0x00008220


	//   ....[12]....
        /*00e8*/ 	.word	0x00008390


	//   ....[13]....
        /*00ec*/ 	.word	0x00008500


	//   ....[14]....
        /*00f0*/ 	.word	0x00008660


	//   ....[15]....
        /*00f4*/ 	.word	0x000086a0


	//   ....[16]....
        /*00f8*/ 	.word	0x000086e0


	//   ....[17]....
        /*00fc*/ 	.word	0x00008790


	//   ....[18]....
        /*0100*/ 	.word	0x000087f0


	//   ....[19]....
        /*0104*/ 	.word	0x00008960


	//   ....[20]....
        /*0108*/ 	.word	0x00008a70


	//   ....[21]....
        /*010c*/ 	.word	0x00008bb0


	//   ....[22]....
        /*0110*/ 	.word	0x00008bd0


	//----- nvinfo : EIATTR_MAX_THREADS
	.align		4
.L_247:
        /*0114*/ 	.byte	0x04, 0x05
        /*0116*/ 	.short	(.L_249 - .L_248)
.L_248:
        /*0118*/ 	.word	0x00000080
        /*011c*/ 	.word	0x00000001
        /*0120*/ 	.word	0x00000001


	//----- nvinfo : EIATTR_CRS_STACK_SIZE
	.align		4
.L_249:
        /*0124*/ 	.byte	0x04, 0x1e
        /*0126*/ 	.short	(.L_251 - .L_250)
.L_250:
        /*0128*/ 	.word	0x00000000


	//----- nvinfo : EIATTR_CBANK_PARAM_SIZE
	.align		4
.L_251:
        /*012c*/ 	.byte	0x03, 0x19
        /*012e*/ 	.short	0x002c


	//----- nvinfo : EIATTR_PARAM_CBANK
	.align		4
        /*0130*/ 	.byte	0x04, 0x0a
        /*0132*/ 	.short	(.L_253 - .L_252)
	.align		4
.L_252:
        /*0134*/ 	.word	index@(.nv.constant0._ZN2at6native27unrolled_elementwise_kernelIZZZNS0_16atan_kernel_cudaERNS_18TensorIteratorBaseEENKUlvE0_clEvENKUlvE2_clEvEUlN3c108BFloat16EE_St5arrayIPcLm2EELi4E23TrivialOffsetCalculatorILi1EjESD_NS0_6memory12LoadWithCastILi1EEENSE_13StoreWithCastILi1EEEEEviT_T0_T2_T3_T4_T5_)
        /*0138*/ 	.short	0x0380
        /*013a*/ 	.short	0x002c


	//----- nvinfo : EIATTR_SW_WAR
	.align		4
.L_253:
        /*013c*/ 	.byte	0x04, 0x36
        /*013e*/ 	.short	(.L_255 - .L_254)
.L_254:
        /*0140*/ 	.word	0x00000008
.L_255:


//--------------------- .nv.info._ZN2at6native18elementwise_kernelILi128ELi4EZNS0_22gpu_kernel_impl_nocastIZZZNS0_16atan_kernel_cudaERNS_18TensorIteratorBaseEENKUlvE0_clEvENKUlvE2_clEvEUlN3c108BFloat16EE_EEvS4_RKT_EUliE_EEviT1_ --------------------------
	.section	.nv.info._ZN2at6native18elementwise_kernelILi128ELi4EZNS0_22gpu_kernel_impl_nocastIZZZNS0_16atan_kernel_cudaERNS_18TensorIteratorBaseEENKUlvE0_clEvENKUlvE2_clEvEUlN3c108BFloat16EE_EEvS4_RKT_EUliE_EEviT1_,"",@"SHT_CUDA_INFO"
	.sectionflags	@""
	.align	4


	//----- nvinfo : EIATTR_CUDA_API_VERSION
	.align		4
        /*0000*/ 	.byte	0x04, 0x37
        /*0002*/ 	.short	(.L_257 - .L_256)
.L_256:
        /*0004*/ 	.word	0x00000082


	//----- nvinfo : EIATTR_KPARAM_INFO
	.align		4
.L_257:
        /*0008*/ 	.byte	0x04, 0x17
        /*000a*/ 	.short	(.L_259 - .L_258)
.L_258:
        /*000c*/ 	.word	0x00000000
        /*0010*/ 	.short	0x0001
        /*0012*/ 	.short	0x0008
        /*0014*/ 	.byte	0x00, 0xf0, 0x61, 0x08


	//----- nvinfo : EIATTR_KPARAM_INFO
	.align		4
.L_259:
        /*0018*/ 	.byte	0x04, 0x17
        /*001a*/ 	.short	(.L_261 - .L_260)
.L_260:
        /*001c*/ 	.word	0x00000000
        /*0020*/ 	.short	0x0000
        /*0022*/ 	.short	0x0000
        /*0024*/ 	.byte	0x00, 0xf0, 0x11, 0x00


	//----- nvinfo : EIATTR_SPARSE_MMA_MASK
	.align		4
.L_261:
        /*0028*/ 	.byte	0x03, 0x50
        /*002a*/ 	.short	0x0000


	//----- nvinfo : EIATTR_MAXREG_COUNT
	.align		4
        /*002c*/ 	.byte	0x03, 0x1b
        /*002e*/ 	.short	0x0080


	//----- nvinfo : EIATTR_MERCURY_ISA_VERSION
	.align		4
        /*0030*/ 	.byte	0x03, 0x5f
        /*0032*/ 	.short	0x0101


	//----- nvinfo : EIATTR_VRC_CTA_INIT_COUNT
	.align		4
        /*0034*/ 	.byte	0x02, 0x4a
	.zero		1
	.zero		1


	//----- nvinfo : EIATTR_EXIT_INSTR_OFFSETS
	.align		4
        /*0038*/ 	.byte	0x04, 0x1c
        /*003a*/ 	.short	(.L_263 - .L_262)


	//   ....[0]....
.L_262:
        /*003c*/ 	.word	0x00000660


	//   ....[1]....
        /*0040*/ 	.word	0x00000800


	//   ....[2]....
        /*0044*/ 	.word	0x00004680


	//   ....[3]....
        /*0048*/ 	.word	0x00005af0


	//----- nvinfo : EIATTR_MAX_THREADS
	.align		4
.L_263:
        /*004c*/ 	.byte	0x04, 0x05
        /*004e*/ 	.short	(.L_265 - .L_264)
.L_264:
        /*0050*/ 	.word	0x00000080
        /*0054*/ 	.word	0x00000001
        /*0058*/ 	.word	0x00000001


	//----- nvinfo : EIATTR_CRS_STACK_SIZE
	.align		4
.L_265:
        /*005c*/ 	.byte	0x04, 0x1e
        /*005e*/ 	.short	(.L_267 - .L_266)
.L_266:
        /*0060*/ 	.word	0x00000000


	//----- nvinfo : EIATTR_CBANK_PARAM_SIZE
	.align		4
.L_267:
        /*0064*/ 	.byte	0x03, 0x19
        /*0066*/ 	.short	0x0220


	//----- nvinfo : EIATTR_PARAM_CBANK
	.align		4
        /*0068*/ 	.byte	0x04, 0x0a
        /*006a*/ 	.short	(.L_269 - .L_268)
	.align		4
.L_268:
        /*006c*/ 	.word	index@(.nv.constant0._ZN2at6native18elementwise_kernelILi128ELi4EZNS0_22gpu_kernel_impl_nocastIZZZNS0_16atan_kernel_cudaERNS_18TensorIteratorBaseEENKUlvE0_clEvENKUlvE2_clEvEUlN3c108BFloat16EE_EEvS4_RKT_EUliE_EEviT1_)
        /*0070*/ 	.short	0x0380
        /*0072*/ 	.short	0x0220


	//----- nvinfo : EIATTR_SW_WAR
	.align		4
.L_269:
        /*0074*/ 	.byte	0x04, 0x36
        /*0076*/ 	.short	(.L_271 - .L_270)
.L_270:
        /*0078*/ 	.word	0x00000008
.L_271:


//--------------------- .nv.info._ZN2at6native27unrolled_elementwise_kernelIZZZNS0_16atan_kernel_cudaERNS_18TensorIteratorBaseEENKUlvE0_clEvENKUlvE2_clEvEUlN3c108BFloat16EE_St5arrayIPcLm2EELi4E23TrivialOffsetCalculatorILi1EjESD_NS0_6memory15LoadWithoutCastENSE_16StoreWithoutCastEEEviT_T0_T2_T3_T4_T5_ --------------------------
	.section	.nv.info._ZN2at6native27unrolled_elementwise_kernelIZZZNS0_16atan_kernel_cudaERNS_18TensorIteratorBaseEENKUlvE0_clEvENKUlvE2_clEvEUlN3c108BFloat16EE_St5arrayIPcLm2EELi4E23TrivialOffsetCalculatorILi1EjESD_NS0_6memory15LoadWithoutCastENSE_16StoreWithoutCastEEEviT_T0_T2_T3_T4_T5_,"",@"SHT_CUDA_INFO"
	.sectionflags	@""
	.align	4


	//----- nvinfo : EIATTR_CUDA_API_VERSION
	.align		4
        /*0000*/ 	.byte	0x04, 0x37
        /*0002*/ 	.short	(.L_273 - .L_272)
.L_272:
        /*0004*/ 	.word	0x00000082


	//----- nvinfo : EIATTR_KPARAM_INFO
	.align		4
.L_273:
        /*0008*/ 	.byte	0x04, 0x17
        /*000a*/ 	.short	(.L_275 - .L_274)
.L_274:
        /*000c*/ 	.word	0x00000000
        /*0010*/ 	.short	0x0006
        /*0012*/ 	.short	0x001b
        /*0014*/ 	.byte	0x00, 0xf0, 0x05, 0x00


	//----- nvinfo : EIATTR_KPARAM_INFO
	.align		4
.L_275:
        /*0018*/ 	.byte	0x04, 0x17
        /*001a*/ 	.short	(.L_277 - .L_276)
.L_276:
        /*001c*/ 	.word	0x00000000
        /*0020*/ 	.short	0x0005
        /*0022*/ 	.short	0x001a
        /*0024*/ 	.byte	0x00, 0xf0, 0x05, 0x00


	//----- nvinfo : EIATTR_KPARAM_INFO
	.align		4
.L_277:
        /*0028*/ 	.byte	0x04, 0x17
        /*002a*/ 	.short	(.L_279 - .L_278)
.L_278:
        /*002c*/ 	.word	0x00000000
        /*0030*/ 	.short	0x0004
        /*0032*/ 	.short	0x0019
        /*0034*/ 	.byte	0x00, 0xf0, 0x05, 0x00


	//----- nvinfo : EIATTR_KPARAM_INFO
	.align		4
.L_279:
        /*0038*/ 	.byte	0x04, 0x17
        /*003a*/ 	.short	(.L_281 - .L_280)
.L_280:
        /*003c*/ 	.word	0x00000000
        /*0040*/ 	.short	0x0003
        /*0042*/ 	.short	0x0018
        /*0044*/ 	.byte	0x00, 0xf0, 0x05, 0x00


	//----- nvinfo : EIATTR_KPARAM_INFO
	.align		4
.L_281:
        /*0048*/ 	.byte	0x04, 0x17
        /*004a*/ 	.short	(.L_283 - .L_282)
.L_282:
        /*004c*/ 	.word	0x00000000
        /*0050*/ 	.short	0x0002
        /*0052*/ 	.short	0x0008
        /*0054*/ 	.byte	0x00, 0xf0, 0x41, 0x00


	//----- nvinfo : EIATTR_KPARAM_INFO
	.align		4
.L_283:
        /*0058*/ 	.byte	0x04, 0x17
        /*005a*/ 	.short	(.L_285 - .L_284)
.L_284:
        /*005c*/ 	.word	0x00000000
        /*0060*/ 	.short	0x0001
        /*0062*/ 	.short	0x0004
        /*0064*/ 	.byte	0x00, 0xf0, 0x05, 0x00


	//----- nvinfo : EIATTR_KPARAM_INFO
	.align		4
.L_285:
        /*0068*/ 	.byte	0x04, 0x17
        /*006a*/ 	.short	(.L_287 - .L_286)
.L_286:
        /*006c*/ 	.word	0x00000000
        /*0070*/ 	.short	0x0000
        /*0072*/ 	.short	0x0000
        /*0074*/ 	.byte	0x00, 0xf0, 0x11, 0x00


	//----- nvinfo : EIATTR_SPARSE_MMA_MASK
	.align		4
.L_287:
        /*0078*/ 	.byte	0x03, 0x50
        /*007a*/ 	.short	0x0000


	//----- nvinfo : EIATTR_MAXREG_COUNT
	.align		4
        /*007c*/ 	.byte	0x03, 0x1b
        /*007e*/ 	.short	0x00ff


	//----- nvinfo : EIATTR_MERCURY_ISA_VERSION
	.align		4
        /*0080*/ 	.byte	0x03, 0x5f
        /*0082*/ 	.short	0x0101


	//----- nvinfo : EIATTR_VRC_CTA_INIT_COUNT
	.align		4
        /*0084*/ 	.byte	0x02, 0x4a
	.zero		1
	.zero		1


	//----- nvinfo : EIATTR_EXIT_INSTR_OFFSETS
	.align		4
        /*0088*/ 	.byte	0x04, 0x1c
        /*008a*/ 	.short	(.L_289 - .L_288)


	//   ....[0]....
.L_288:
        /*008c*/ 	.word	0x000009e0


	//   ....[1]....
        /*0090*/ 	.word	0x00000a40


	//----- nvinfo : EIATTR_MAX_THREADS
	.align		4
.L_289:
        /*0094*/ 	.byte	0x04, 0x05
        /*0096*/ 	.short	(.L_291 - .L_290)
.L_290:
        /*0098*/ 	.word	0x00000080
        /*009c*/ 	.word	0x00000001
        /*00a0*/ 	.word	0x00000001


	//----- nvinfo : EIATTR_CRS_STACK_SIZE
	.align		4
.L_291:
        /*00a4*/ 	.byte	0x04, 0x1e
        /*00a6*/ 	.short	(.L_293 - .L_292)
.L_292:
        /*00a8*/ 	.word	0x00000000


	//----- nvinfo : EIATTR_CBANK_PARAM_SIZE
	.align		4
.L_293:
        /*00ac*/ 	.byte	0x03, 0x19
        /*00ae*/ 	.short	0x001c


	//----- nvinfo : EIATTR_PARAM_CBANK
	.align		4
        /*00b0*/ 	.byte	0x04, 0x0a
        /*00b2*/ 	.short	(.L_295 - .L_294)
	.align		4
.L_294:
        /*00b4*/ 	.word	index@(.nv.constant0._ZN2at6native27unrolled_elementwise_kernelIZZZNS0_16atan_kernel_cudaERNS_18TensorIteratorBaseEENKUlvE0_clEvENKUlvE2_clEvEUlN3c108BFloat16EE_St5arrayIPcLm2EELi4E23TrivialOffsetCalculatorILi1EjESD_NS0_6memory15LoadWithoutCastENSE_16StoreWithoutCastEEEviT_T0_T2_T3_T4_T5_)
        /*00b8*/ 	.short	0x0380
        /*00ba*/ 	.short	0x001c


	//----- nvinfo : EIATTR_SW_WAR
	.align		4
.L_295:
        /*00bc*/ 	.byte	0x04, 0x36
        /*00be*/ 	.short	(.L_297 - .L_296)
.L_296:
        /*00c0*/ 	.word	0x00000008
.L_297:


//--------------------- .nv.info._ZN2at6native29vectorized_elementwise_kernelILi2EZZZNS0_16atan_kernel_cudaERNS_18TensorIteratorBaseEENKUlvE0_clEvENKUlvE2_clEvEUlN3c108BFloat16EE_St5arrayIPcLm2EEEEviT0_T1_ --------------------------
	.section	.nv.info._ZN2at6native29vectorized_elementwise_kernelILi2EZZZNS0_16atan_kernel_cudaERNS_18TensorIteratorBaseEENKUlvE0_clEvENKUlvE2_clEvEUlN3c108BFloat16EE_St5arrayIPcLm2EEEEviT0_T1_,"",@"SHT_CUDA_INFO"
	.sectionflags	@""
	.align	4


	//----- nvinfo : EIATTR_CUDA_API_VERSION
	.align		4
        /*0000*/ 	.byte	0x04, 0x37
        /*0002*/ 	.short	(.L_299 - .L_298)
.L_298:
        /*0004*/ 	.word	0x00000082


	//----- nvinfo : EIATTR_KPARAM_INFO
	.align		4
.L_299:
        /*0008*/ 	.byte	0x04, 0x17
        /*000a*/ 	.short	(.L_301 - .L_300)
.L_300:
        /*000c*/ 	.word	0x00000000
        /*0010*/ 	.short	0x0002
        /*0012*/ 	.short	0x0008
        /*0014*/ 	.byte	0x00, 0xf0, 0x41, 0x00


	//----- nvinfo : EIATTR_KPARAM_INFO
	.align		4
.L_301:
        /*0018*/ 	.byte	0x04, 0x17
        /*001a*/ 	.short	(.L_303 - .L_302)
.L_302:
        /*001c*/ 	.word	0x00000000
        /*0020*/ 	.short	0x0001
        /*0022*/ 	.short	0x0004
        /*0024*/ 	.byte	0x00, 0xf0, 0x05, 0x00


	//----- nvinfo : EIATTR_KPARAM_INFO
	.align		4
.L_303:
        /*0028*/ 	.byte	0x04, 0x17
        /*002a*/ 	.short	(.L_305 - .L_304)
.L_304:
        /*002c*/ 	.word	0x00000000
        /*0030*/ 	.short	0x0000
        /*0032*/ 	.short	0x0000
        /*0034*/ 	.byte	0x00, 0xf0, 0x11, 0x00


	//----- nvinfo : EIATTR_SPARSE_MMA_MASK
	.align		4
.L_305:
        /*0038*/ 	.byte	0x03, 0x50
        /*003a*/ 	.short	0x0000


	//----- nvinfo : EIATTR_MAXREG_COUNT
	.align		4
        /*003c*/ 	.byte	0x03, 0x1b
        /*003e*/ 	.short	0x00ff


	//----- nvinfo : EIATTR_MERCURY_ISA_VERSION
	.align		4
        /*0040*/ 	.byte	0x03, 0x5f
        /*0042*/ 	.short	0x0101


	//----- nvinfo : EIATTR_VRC_CTA_INIT_COUNT
	.align		4
        /*0044*/ 	.byte	0x02, 0x4a
	.zero		1
	.zero		1


	//----- nvinfo : EIATTR_EXIT_INSTR_OFFSETS
	.align		4
        /*0048*/ 	.byte	0x04, 0x1c
        /*004a*/ 	.short	(.L_307 - .L_306)


	//   ....[0]....
.L_306:
        /*004c*/ 	.word	0x00001450


	//   ....[1]....
        /*0050*/ 	.word	0x000014a0


	//   ....[2]....
        /*0054*/ 	.word	0x00001f40


	//----- nvinfo : EIATTR_MAX_THREADS
	.align		4
.L_307:
        /*0058*/ 	.byte	0x04, 0x05
        /*005a*/ 	.short	(.L_309 - .L_308)
.L_308:
        /*005c*/ 	.word	0x00000080
        /*0060*/ 	.word	0x00000001
        /*0064*/ 	.word	0x00000001


	//----- nvinfo : EIATTR_CRS_STACK_SIZE
	.align		4
.L_309:
        /*0068*/ 	.byte	0x04, 0x1e
        /*006a*/ 	.short	(.L_311 - .L_310)
.L_310:
        /*006c*/ 	.word	0x00000000


	//----- nvinfo : EIATTR_CBANK_PARAM_SIZE
	.align		4
.L_311:
        /*0070*/ 	.byte	0x03, 0x19
        /*0072*/ 	.short	0x0018


	//----- nvinfo : EIATTR_PARAM_CBANK
	.align		4
        /*0074*/ 	.byte	0x04, 0x0a
        /*0076*/ 	.short	(.L_313 - .L_312)
	.align		4
.L_312:
        /*0078*/ 	.word	index@(.nv.constant0._ZN2at6native29vectorized_elementwise_kernelILi2EZZZNS0_16atan_kernel_cudaERNS_18TensorIteratorBaseEENKUlvE0_clEvENKUlvE2_clEvEUlN3c108BFloat16EE_St5arrayIPcLm2EEEEviT0_T1_)
        /*007c*/ 	.short	0x0380
        /*007e*/ 	.short	0x0018


	//----- nvinfo : EIATTR_SW_WAR
	.align		4
.L_313:
        /*0080*/ 	.byte	0x04, 0x36
        /*0082*/ 	.short	(.L_315 - .L_314)
.L_314:
        /*0084*/ 	.word	0x00000008
.L_315:


//--------------------- .nv.info._ZN2at6native29vectorized_elementwise_kernelILi4EZZZNS0_16atan_kernel_cudaERNS_18TensorIteratorBaseEENKUlvE0_clEvENKUlvE2_clEvEUlN3c108BFloat16EE_St5arrayIPcLm2EEEEviT0_T1_ --------------------------
	.section	.nv.info._ZN2at6native29vectorized_elementwise_kernelILi4EZZZNS0_16atan_kernel_cudaERNS_18TensorIteratorBaseEENKUlvE0_clEvENKUlvE2_clEvEUlN3c108BFloat16EE_St5arrayIPcLm2EEEEviT0_T1_,"",@"SHT_CUDA_INFO"
	.sectionflags	@""
	.align	4


	//----- nvinfo : EIATTR_CUDA_API_VERSION
	.align		4
        /*0000*/ 	.byte	0x04, 0x37
        /*0002*/ 	.short	(.L_317 - .L_316)
.L_316:
        /*0004*/ 	.word	0x00000082


	//----- nvinfo : EIATTR_KPARAM_INFO
	.align		4
.L_317:
        /*0008*/ 	.byte	0x04, 0x17
        /*000a*/ 	.short	(.L_319 - .L_318)
.L_318:
        /*000c*/ 	.word	0x00000000
        /*0010*/ 	.short	0x0002
        /*0012*/ 	.short	0x0008
        /*0014*/ 	.byte	0x00, 0xf0, 0x41, 0x00


	//----- nvinfo : EIATTR_KPARAM_INFO
	.align		4
.L_319:
        /*0018*/ 	.byte	0x04, 0x17
        /*001a*/ 	.short	(.L_321 - .L_320)
.L_320:
        /*001c*/ 	.word	0x00000000
        /*0020*/ 	.short	0x0001
        /*0022*/ 	.short	0x0004
        /*0024*/ 	.byte	0x00, 0xf0, 0x05, 0x00


	//----- nvinfo : EIATTR_KPARAM_INFO
	.align		4
.L_321:
        /*0028*/ 	.byte	0x04, 0x17
        /*002a*/ 	.short	(.L_323 - .L_322)
.L_322:
        /*002c*/ 	.word	0x00000000
        /*0030*/ 	.short	0x0000
        /*0032*/ 	.short	0x0000
        /*0034*/ 	.byte	0x00, 0xf0, 0x11, 0x00


	//----- nvinfo : EIATTR_SPARSE_MMA_MASK
	.align		4
.L_323:
        /*0038*/ 	.byte	0x03, 0x50
        /*003a*/ 	.short	0x0000


	//----- nvinfo : EIATTR_MAXREG_COUNT
	.align		4
        /*003c*/ 	.byte	0x03, 0x1b
        /*003e*/ 	.short	0x00ff


	//----- nvinfo : EIATTR_MERCURY_ISA_VERSION
	.align		4
        /*0040*/ 	.byte	0x03, 0x5f
        /*0042*/ 	.short	0x0101


	//----- nvinfo : EIATTR_VRC_CTA_INIT_COUNT
	.align		4
        /*0044*/ 	.byte	0x02, 0x4a
	.zero		1
	.zero		1


	//----- nvinfo : EIATTR_EXIT_INSTR_OFFSETS
	.align		4
        /*0048*/ 	.byte	0x04, 0x1c
        /*004a*/ 	.short	(.L_325 - .L_324)


	//   ....[0]....
.L_324:
        /*004c*/ 	.word	0x00001450


	//   ....[1]....
        /*0050*/ 	.word	0x000014a0


	//   ....[2]....
        /*0054*/ 	.word	0x00001f00


	//----- nvinfo : EIATTR_MAX_THREADS
	.align		4
.L_325:
        /*0058*/ 	.byte	0x04, 0x05
        /*005a*/ 	.short	(.L_327 - .L_326)
.L_326:
        /*005c*/ 	.word	0x00000080
        /*0060*/ 	.word	0x00000001
        /*0064*/ 	.word	0x00000001


	//----- nvinfo : EIATTR_CRS_STACK_SIZE
	.align		4
.L_327:
        /*0068*/ 	.byte	0x04, 0x1e
        /*006a*/ 	.short	(.L_329 - .L_328)
.L_328:
        /*006c*/ 	.word	0x00000000


	//----- nvinfo : EIATTR_CBANK_PARAM_SIZE
	.align		4
.L_329:
        /*0070*/ 	.byte	0x03, 0x19
        /*0072*/ 	.short	0x0018


	//----- nvinfo : EIATTR_PARAM_CBANK
	.align		4
        /*0074*/ 	.byte	0x04, 0x0a
        /*0076*/ 	.short	(.L_331 - .L_330)
	.align		4
.L_330:
        /*0078*/ 	.word	index@(.nv.constant0._ZN2at6native29vectorized_elementwise_kernelILi4EZZZNS0_16atan_kernel_cudaERNS_18TensorIteratorBaseEENKUlvE0_clEvENKUlvE2_clEvEUlN3c108BFloat16EE_St5arrayIPcLm2EEEEviT0_T1_)
        /*007c*/ 	.short	0x0380
        /*007e*/ 	.short	0x0018


	//----- nvinfo : EIATTR_SW_WAR
	.align		4
.L_331:
        /*0080*/ 	.byte	0x04, 0x36
        /*0082*/ 	.short	(.L_333 - .L_332)
.L_332:
        /*0084*/ 	.word	0x00000008
.L_333:


//--------------------- .nv.info._ZN2at6native29vectorized_elementwise_kernelILi8EZZZNS0_16atan_kernel_cudaERNS_18TensorIteratorBaseEENKUlvE0_clEvENKUlvE2_clEvEUlN3c108BFloat16EE_St5arrayIPcLm2EEEEviT0_T1_ --------------------------
	.section	.nv.info._ZN2at6native29vectorized_elementwise_kernelILi8EZZZNS0_16atan_kernel_cudaERNS_18TensorIteratorBaseEENKUlvE0_clEvENKUlvE2_clEvEUlN3c108BFloat16EE_St5arrayIPcLm2EEEEviT0_T1_,"",@"SHT_CUDA_INFO"
	.sectionflags	@""
	.align	4


	//----- nvinfo : EIATTR_CUDA_API_VERSION
	.align		4
        /*0000*/ 	.byte	0x04, 0x37
        /*0002*/ 	.short	(.L_335 - .L_334)
.L_334:
        /*0004*/ 	.word	0x00000082


	//----- nvinfo : EIATTR_KPARAM_INFO
	.align		4
.L_335:
        /*0008*/ 	.byte	0x04, 0x17
        /*000a*/ 	.short	(.L_337 - .L_336)
.L_336:
        /*000c*/ 	.word	0x00000000
        /*0010*/ 	.short	0x0002
        /*0012*/ 	.short	0x0008
        /*0014*/ 	.byte	0x00, 0xf0, 0x41, 0x00


	//----- nvinfo : EIATTR_KPARAM_INFO
	.align		4
.L_337:
        /*0018*/ 	.byte	0x04, 0x17
        /*001a*/ 	.short	(.L_339 - .L_338)
.L_338:
        /*001c*/ 	.word	0x00000000
        /*0020*/ 	.short	0x0001
        /*0022*/ 	.short	0x0004
        /*0024*/ 	.byte	0x00, 0xf0, 0x05, 0x00


	//----- nvinfo : EIATTR_KPARAM_INFO
	.align		4
.L_339:
        /*0028*/ 	.byte	0x04, 0x17
        /*002a*/ 	.short	(.L_341 - .L_340)
.L_340:
        /*002c*/ 	.word	0x00000000
        /*0030*/ 	.short	0x0000
        /*0032*/ 	.short	0x0000
        /*0034*/ 	.byte	0x00, 0xf0, 0x11, 0x00


	//----- nvinfo : EIATTR_SPARSE_MMA_MASK
	.align		4
.L_341:
        /*0038*/ 	.byte	0x03, 0x50
        /*003a*/ 	.short	0x0000


	//----- nvinfo : EIATTR_MAXREG_COUNT
	.align		4
        /*003c*/ 	.byte	0x03, 0x1b
        /*003e*/ 	.short	0x00ff


	//----- nvinfo : EIATTR_MERCURY_ISA_VERSION
	.align		4
        /*0040*/ 	.byte	0x03, 0x5f
        /*0042*/ 	.short	0x0101


	//----- nvinfo : EIATTR_VRC_CTA_INIT_COUNT
	.align		4
        /*0044*/ 	.byte	0x02, 0x4a
	.zero		1
	.zero		1


	//----- nvinfo : EIATTR_EXIT_INSTR_OFFSETS
	.align		4
        /*0048*/ 	.byte	0x04, 0x1c
        /*004a*/ 	.short	(.L_343 - .L_342)


	//   ....[0]....
.L_342:
        /*004c*/ 	.word	0x00000010


	//----- nvinfo : EIATTR_MAX_THREADS
	.align		4
.L_343:
        /*0050*/ 	.byte	0x04, 0x05
        /*0052*/ 	.short	(.L_345 - .L_344)
.L_344:
        /*0054*/ 	.word	0x00000080
        /*0058*/ 	.word	0x00000001
        /*005c*/ 	.word	0x00000001


	//----- nvinfo : EIATTR_CBANK_PARAM_SIZE
	.align		4
.L_345:
        /*0060*/ 	.byte	0x03, 0x19
        /*0062*/ 	.short	0x0018


	//----- nvinfo : EIATTR_PARAM_CBANK
	.align		4
        /*0064*/ 	.byte	0x04, 0x0a
        /*0066*/ 	.short	(.L_347 - .L_346)
	.align		4
.L_346:
        /*0068*/ 	.word	index@(.nv.constant0._ZN2at6native29vectorized_elementwise_kernelILi8EZZZNS0_16atan_kernel_cudaERNS_18TensorIteratorBaseEENKUlvE0_clEvENKUlvE2_clEvEUlN3c108BFloat16EE_St5arrayIPcLm2EEEEviT0_T1_)
        /*006c*/ 	.short	0x0380
        /*006e*/ 	.short	0x0018


	//----- nvinfo : EIATTR_SW_WAR
	.align		4
.L_347:
        /*0070*/ 	.byte	0x04, 0x36
        /*0072*/ 	.short	(.L_349 - .L_348)
.L_348:
        /*0074*/ 	.word	0x00000008
.L_349:


//--------------------- .nv.info._ZN2at6native18elementwise_kernelILi128ELi4EZNS0_15gpu_kernel_implIZZZNS0_16atan_kernel_cudaERNS_18TensorIteratorBaseEENKUlvE0_clEvENKUlvE1_clEvEUlN3c104HalfEE_EEvS4_RKT_EUliE_EEviT1_ --------------------------
	.section	.nv.info._ZN2at6native18elementwise_kernelILi128ELi4EZNS0_15gpu_kernel_implIZZZNS0_16atan_kernel_cudaERNS_18TensorIteratorBaseEENKUlvE0_clEvENKUlvE1_clEvEUlN3c104HalfEE_EEvS4_RKT_EUliE_EEviT1_,"",@"SHT_CUDA_INFO"
	.sectionflags	@""
	.align	4


	//----- nvinfo : EIATTR_CUDA_API_VERSION
	.align		4
        /*0000*/ 	.byte	0x04, 0x37
        /*0002*/ 	.short	(.L_351 - .L_350)
.L_350:
        /*0004*/ 	.word	0x00000082


	//----- nvinfo : EIATTR_KPARAM_INFO
	.align		4
.L_351:
        /*0008*/ 	.byte	0x04, 0x17
        /*000a*/ 	.short	(.L_353 - .L_352)
.L_352:
        /*000c*/ 	.word	0x00000000
        /*0010*/ 	.short	0x0001
        /*0012*/ 	.short	0x0008
        /*0014*/ 	.byte	0x00, 0xf0, 0x61, 0x08


	//----- nvinfo : EIATTR_KPARAM_INFO
	.align		4
.L_353:
        /*0018*/ 	.byte	0x04, 0x17
        /*001a*/ 	.short	(.L_355 - .L_354)
.L_354:
        /*001c*/ 	.word	0x00000000
        /*0020*/ 	.short	0x0000
        /*0022*/ 	.short	0x0000
        /*0024*/ 	.byte	0x00, 0xf0, 0x11, 0x00


	//----- nvinfo : EIATTR_SPARSE_MMA_MASK
	.align		4
.L_355:
        /*0028*/ 	.byte	0x03, 0x50
        /*002a*/ 	.short	0x0000


	//----- nvinfo : EIATTR_MAXREG_COUNT
	.align		4
        /*002c*/ 	.byte	0x03, 0x1b
        /*002e*/ 	.short	0x0080


	//----- nvinfo : EIATTR_EXTERNS
	.align		4
        /*0030*/ 	.byte	0x04, 0x0f
        /*0032*/ 	.short	(.L_357 - .L_356)


	//   ....[0]....
	.align		4
.L_356:
        /*0034*/ 	.word	index@(__assertfail)


	//----- nvinfo : EIATTR_MERCURY_ISA_VERSION
	.align		4
.L_357:
        /*0038*/ 	.byte	0x03, 0x5f
        /*003a*/ 	.short	0x0101


	//----- nvinfo : EIATTR_VRC_CTA_INIT_COUNT
	.align		4
        /*003c*/ 	.byte	0x02, 0x4a
	.zero		1
	.zero		1


	//----- nvinfo : EIATTR_SYSCALL_OFFSETS
	.align		4
        /*0040*/ 	.byte	0x04, 0x46
        /*0042*/ 	.short	(.L_359 - .L_358)


	//   ....[0]....
.L_358:
        /*0044*/ 	.word	0x00002270


	//   ....[1]....
        /*0048*/ 	.word	0x000032a0


	//   ....[2]....
        /*004c*/ 	.word	0x000056b0


	//   ....[3]....
        /*0050*/ 	.word	0x00006510


	//   ....[4]....
        /*0054*/ 	.word	0x00008a30


	//   ....[5]....
        /*0058*/ 	.word	0x00009890


	//   ....[6]....
        /*005c*/ 	.word	0x0000bdc0


	//   ....[7]....
        /*0060*/ 	.word	0x0000cbf0


	//----- nvinfo : EIATTR_EXIT_INSTR_OFFSETS
	.align		4
.L_359:
        /*0064*/ 	.byte	0x04, 0x1c
        /*0066*/ 	.short	(.L_361 - .L_360)


	//   ....[0]....
.L_360:
        /*0068*/ 	.word	0x00009b70


	//   ....[1]....
        /*006c*/ 	.word	0x0000c090


	//   ....[2]....
        /*0070*/ 	.word	0x0000c0d0


	//   ....[3]....
        /*0074*/ 	.word	0x0000c170


	//   ....[4]....
        /*0078*/ 	.word	0x0000c1b0


	//   ....[5]....
        /*007c*/ 	.word	0x0000c1f0


	//   ....[6]....
        /*0080*/ 	.word	0x0000c280


	//   ....[7]....
        /*0084*/ 	.word	0x0000c2a0


	//   ....[8]....
        /*0088*/ 	.word	0x0000c340


	//   ....[9]....
        /*008c*/ 	.word	0x0000c390


	//   ....[10]....
        /*0090*/ 	.word	0x0000c3e0


	//   ....[11]....
        /*0094*/ 	.word	0x0000c4c0


	//   ....[12]....
        /*0098*/ 	.word	0x0000c630


	//   ....[13]....
        /*009c*/ 	.word	0x0000c7a0


	//   ....[14]....
        /*00a0*/ 	.word	0x0000c900


	//   ....[15]....
        /*00a4*/ 	.word	0x0000c940


	//   ....[16]....
        /*00a8*/ 	.word	0x0000c980


	//   ....[17]....
        /*00ac*/ 	.word	0x0000ca30


	//   ....[18]....
        /*00b0*/ 	.word	0x0000ca90


	//   ....[19]....
        /*00b4*/ 	.word	0x0000cc00


	//   ....[20]....
        /*00b8*/ 	.word	0x0000cd10


	//   ....[21]....
        /*00bc*/ 	.word	0x0000ce50


	//   ....[22]....
        /*00c0*/ 	.word	0x0000ce90


	//----- nvinfo : EIATTR_MAX_THREADS
	.align		4
.L_361:
        /*00c4*/ 	.byte	0x04, 0x05
        /*00c6*/ 	.short	(.L_363 - .L_362)
.L_362:
        /*00c8*/ 	.word	0x00000080
        /*00cc*/ 	.word	0x00000001
        /*00d0*/ 	.word	0x00000001


	//----- nvinfo : EIATTR_CRS_STACK_SIZE
	.align		4
.L_363:
        /*00d4*/ 	.byte	0x04, 0x1e
        /*00d6*/ 	.short	(.L_365 - .L_364)
.L_364:
        /*00d8*/ 	.word	0x00000000


	//----- nvinfo : EIATTR_CBANK_PARAM_SIZE
	.align		4
.L_365:
        /*00dc*/ 	.byte	0x03, 0x19
        /*00de*/ 	.short	0x0220


	//----- nvinfo : EIATTR_PARAM_CBANK
	.align		4
        /*00e0*/ 	.byte	0x04, 0x0a
        /*00e2*/ 	.short	(.L_367 - .L_366)
	.align		4
.L_366:
        /*00e4*/ 	.word	index@(.nv.constant0._ZN2at6native18elementwise_kernelILi128ELi4EZNS0_15gpu_kernel_implIZZZNS0_16atan_kernel_cudaERNS_18TensorIteratorBaseEENKUlvE0_clEvENKUlvE1_clEvEUlN3c104HalfEE_EEvS4_RKT_EUliE_EEviT1_)
        /*00e8*/ 	.short	0x0380
        /*00ea*/ 	.short	0x0220


	//----- nvinfo : EIATTR_SW_WAR
	.align		4
.L_367:
        /*00ec*/ 	.byte	0x04, 0x36
        /*00ee*/ 	.short	(.L_369 - .L_368)
.L_368:
        /*00f0*/ 	.word	0x00000008
.L_369:


//--------------------- .nv.info._ZN2at6native27unrolled_elementwise_kernelIZZZNS0_16atan_kernel_cudaERNS_18TensorIteratorBaseEENKUlvE0_clEvENKUlvE1_clEvEUlN3c104HalfEE_St5arrayIPcLm2EELi4E23TrivialOffsetCalculatorILi1EjESD_NS0_6memory12LoadWithCastILi1EEENSE_13StoreWithCastILi1EEEEEviT_T0_T2_T3_T4_T5_ --------------------------
	.section	.nv.info._ZN2at6native27unrolled_elementwise_kernelIZZZNS0_16atan_kernel_cudaERNS_18TensorIteratorBaseEENKUlvE0_clEvENKUlvE1_clEvEUlN3c104HalfEE_St5arrayIPcLm2EELi4E23TrivialOffsetCalculatorILi1EjESD_NS0_6memory12LoadWithCastILi1EEENSE_13StoreWithCastILi1EEEEEviT_T0_T2_T3_T4_T5_,"",@"SHT_CUDA_INFO"
	.sectionflags	@""
	.align	4


	//----- nvinfo : EIATTR_CUDA_API_VERSION
	.align		4
        /*0000*/ 	.byte	0x04, 0x37
        /*0002*/ 	.short	(.L_371 - .L_370)
.L_370:
        /*0004*/ 	.word	0x00000082


	//----- nvinfo : EIATTR_KPARAM_INFO
	.align		4
.L_371:
        /*0008*/ 	.byte	0x04, 0x17
        /*000a*/ 	.short	(.L_373 - .L_372)
.L_372:
        /*000c*/ 	.word	0x00000000
        /*0010*/ 	.short	0x0006
        /*0012*/ 	.short	0x0024
        /*0014*/ 	.byte	0x00, 0xf0, 0x21, 0x00


	//----- nvinfo : EIATTR_KPARAM_INFO
	.align		4
.L_373:
        /*0018*/ 	.byte	0x04, 0x17
        /*001a*/ 	.short	(.L_375 - .L_374)
.L_374:
        /*001c*/ 	.word	0x00000000
        /*0020*/ 	.short	0x0005
        /*0022*/ 	.short	0x001c
        /*0024*/ 	.byte	0x00, 0xf0, 0x21, 0x00


	//----- nvinfo : EIATTR_KPARAM_INFO
	.align		4
.L_375:
        /*0028*/ 	.byte	0x04, 0x17
        /*002a*/ 	.short	(.L_377 - .L_376)
.L_376:
        /*002c*/ 	.word	0x00000000
        /*0030*/ 	.short	0x0004
        /*0032*/ 	.short	0x0019
        /*0034*/ 	.byte	0x00, 0xf0, 0x05, 0x00


	//----- nvinfo : EIATTR_KPARAM_INFO
	.align		4
.L_377:
        /*0038*/ 	.byte	0x04, 0x17
        /*003a*/ 	.short	(.L_379 - .L_378)
.L_378:
        /*003c*/ 	.word	0x00000000
        /*0040*/ 	.short	0x0003
        /*0042*/ 	.short	0x0018
        /*0044*/ 	.byte	0x00, 0xf0, 0x05, 0x00


	//----- nvinfo : EIATTR_KPARAM_INFO
	.align		4
.L_379:
        /*0048*/ 	.byte	0x04, 0x17
        /*004a*/ 	.short	(.L_381 - .L_380)
.L_380:
        /*004c*/ 	.word	0x00000000
        /*0050*/ 	.short	0x0002
        /*0052*/ 	.short	0x0008
        /*0054*/ 	.byte	0x00, 0xf0, 0x41, 0x00


	//----- nvinfo : EIATTR_KPARAM_INFO
	.align		4
.L_381:
        /*0058*/ 	.byte	0x04, 0x17
        /*005a*/ 	.short	(.L_383 - .L_382)
.L_382:
        /*005c*/ 	.word	0x00000000
        /*0060*/ 	.short	0x0001
        /*0062*/ 	.short	0x0004
        /*0064*/ 	.byte	0x00, 0xf0, 0x05, 0x00


	//----- nvinfo : EIATTR_KPARAM_INFO
	.align		4
.L_383:
        /*0068*/ 	.byte	0x04, 0x17
        /*006a*/ 	.short	(.L_385 - .L_384)
.L_384:
        /*006c*/ 	.word	0x00000000
        /*0070*/ 	.short	0x0000
        /*0072*/ 	.short	0x0000
        /*0074*/ 	.byte	0x00, 0xf0, 0x11, 0x00


	//----- nvinfo : EIATTR_SPARSE_MMA_MASK
	.align		4
.L_385:
        /*0078*/ 	.byte	0x03, 0x50
        /*007a*/ 	.short	0x0000


	//----- nvinfo : EIATTR_MAXREG_COUNT
	.align		4
        /*007c*/ 	.byte	0x03, 0x1b
        /*007e*/ 	.short	0x00ff


	//----- nvinfo : EIATTR_EXTERNS
	.align		4
        /*0080*/ 	.byte	0x04, 0x0f
        /*0082*/ 	.short	(.L_387 - .L_386)


	//   ....[0]....
	.align		4
.L_386:
        /*0084*/ 	.word	index@(__assertfail)


	//----- nvinfo : EIATTR_MERCURY_ISA_VERSION
	.align		4
.L_387:
        /*0088*/ 	.byte	0x03, 0x5f
        /*008a*/ 	.short	0x0101


	//----- nvinfo : EIATTR_VRC_CTA_INIT_COUNT
	.align		4
        /*008c*/ 	.byte	0x02, 0x4a
	.zero		1
	.zero		1


	//----- nvinfo : EIATTR_SYSCALL_OFFSETS
	.align		4
        /*0090*/ 	.byte	0x04, 0x46
        /*0092*/ 	.short	(.L_389 - .L_388)


	//   ....[0]....
.L_388:
        /*0094*/ 	.word	0x00001040


	//   ....[1]....
        /*0098*/ 	.word	0x00002260


	//   ....[2]....
        /*009c*/ 	.word	0x000033c0


	//   ....[3]....
        /*00a0*/ 	.word	0x00004440


	//   ....[4]....
        /*00a4*/ 	.word	0x00005a80


	//   ....[5]....
        /*00a8*/ 	.word	0x00006940


	//   ....[6]....
        /*00ac*/ 	.word	0x000078c0


	//   ....[7]....
        /*00b0*/ 	.word	0x00008840


	//----- nvinfo : EIATTR_EXIT_INSTR_OFFSETS
	.align		4
.L_389:
        /*00b4*/ 	.byte	0x04, 0x1c
        /*00b6*/ 	.short	(.L_391 - .L_390)


	//   ....[0]....
.L_390:
        /*00b8*/ 	.word	0x00007b90


	//   ....[1]....
        /*00bc*/ 	.word	0x00007ce0


	//   ....[2]....
        /*00c0*/ 	.word	0x00007d20


	//   ....[3]....
        /*00c4*/ 	.word	0x00007dc0


	//   ....[4]....
        /*00c8*/ 	.word	0x00007e00


	//   ....[5]....
        /*00cc*/ 	.word	0x00007e40


	//   ....[6]....
        /*00d0*/ 	.word	0x00007ed0


	//   ....[7]....
        /*00d4*/ 	.word	0x00007ef0


	//   ....[8]....
        /*00d8*/ 	.word	0x00007f90


	//   ....[9]....
        /*00dc*/ 	.word	0x00007fe0


	//   ....[10]....
        /*00e0*/ 	.word	0x00008030


	//   ....[11]....
        /*00e4*/ 	.word	0x00008110


	//   ....[12]....
        /*00e8*/ 	.word	0x00008280


	//   ....[13]....
        /*00ec*/ 	.word	0x000083f0


	//   ....[14]....
        /*00f0*/ 	.word	0x00008550


	//   ....[15]....
        /*00f4*/ 	.word	0x00008590


	//   ....[16]....
        /*00f8*/ 	.word	0x000085d0


	//   ....[17]....
        /*00fc*/ 	.word	0x00008680


	//   ....[18]....
        /*0100*/ 	.word	0x000086e0


	//   ....[19]....
        /*0104*/ 	.word	0x00008850


	//   ....[20]....
        /*0108*/ 	.word	0x00008960


	//   ....[21]....
        /*010c*/ 	.word	0x00008aa0


	//   ....[22]....
        /*0110*/ 	.word	0x00008ae0


	//----- nvinfo : EIATTR_MAX_THREADS
	.align		4
.L_391:
        /*0114*/ 	.byte	0x04, 0x05
        /*0116*/ 	.short	(.L_393 - .L_392)
.L_392:
        /*0118*/ 	.word	0x00000080
        /*011c*/ 	.word	0x00000001
        /*0120*/ 	.word	0x00000001


	//----- nvinfo : EIATTR_CRS_STACK_SIZE
	.align		4
.L_393:
        /*0124*/ 	.byte	0x04, 0x1e
        /*0126*/ 	.short	(.L_395 - .L_394)
.L_394:
        /*0128*/ 	.word	0x00000000


	//----- nvinfo : EIATTR_CBANK_PARAM_SIZE
	.align		4
.L_395:
        /*012c*/ 	.byte	0x03, 0x19
        /*012e*/ 	.short	0x002c


	//----- nvinfo : EIATTR_PARAM_CBANK
	.align		4
        /*0130*/ 	.byte	0x04, 0x0a
        /*0132*/ 	.short	(.L_397 - .L_396)
	.align		4
.L_396:
        /*0134*/ 	.word	index@(.nv.constant0._ZN2at6native27unrolled_elementwise_kernelIZZZNS0_16atan_kernel_cudaERNS_18TensorIteratorBaseEENKUlvE0_clEvENKUlvE1_clEvEUlN3c104HalfEE_St5arrayIPcLm2EELi4E23TrivialOffsetCalculatorILi1EjESD_NS0_6memory12LoadWithCastILi1EEENSE_13StoreWithCastILi1EEEEEviT_T0_T2_T3_T4_T5_)
        /*0138*/ 	.short	0x0380
        /*013a*/ 	.short	0x002c


	//----- nvinfo : EIATTR_SW_WAR
	.align		4
.L_397:
        /*013c*/ 	.byte	0x04, 0x36
        /*013e*/ 	.short	(.L_399 - .L_398)
.L_398:
        /*0140*/ 	.word	0x00000008
.L_399:


//--------------------- .nv.info._ZN2at6native18elementwise_kernelILi128ELi4EZNS0_22gpu_kernel_impl_nocastIZZZNS0_16atan_kernel_cudaERNS_18TensorIteratorBaseEENKUlvE0_clEvENKUlvE1_clEvEUlN3c104HalfEE_EEvS4_RKT_EUliE_EEviT1_ --------------------------
	.section	.nv.info._ZN2at6native18elementwise_kernelILi128ELi4EZNS0_22gpu_kernel_impl_nocastIZZZNS0_16atan_kernel_cudaERNS_18TensorIteratorBaseEENKUlvE0_clEvENKUlvE1_clEvEUlN3c104HalfEE_EEvS4_RKT_EUliE_EEviT1_,"",@"SHT_CUDA_INFO"
	.sectionflags	@""
	.align	4


	//----- nvinfo : EIATTR_CUDA_API_VERSION
	.align		4
        /*0000*/ 	.byte	0x04, 0x37
        /*0002*/ 	.short	(.L_401 - .L_400)
.L_400:
        /*0004*/ 	.word	0x00000082


	//----- nvinfo : EIATTR_KPARAM_INFO
	.align		4
.L_401:
        /*0008*/ 	.byte	0x04, 0x17
        /*000a*/ 	.short	(.L_403 - .L_402)
.L_402:
        /*000c*/ 	.word	0x00000000
        /*0010*/ 	.short	0x0001
        /*0012*/ 	.short	0x0008
        /*0014*/ 	.byte	0x00, 0xf0, 0x61, 0x08


	//----- nvinfo : EIATTR_KPARAM_INFO
	.align		4
.L_403:
        /*0018*/ 	.byte	0x04, 0x17
        /*001a*/ 	.short	(.L_405 - .L_404)
.L_404:
        /*001c*/ 	.word	0x00000000
        /*0020*/ 	.short	0x0000
        /*0022*/ 	.short	0x0000
        /*0024*/ 	.byte	0x00, 0xf0, 0x11, 0x00


	//----- nvinfo : EIATTR_SPARSE_MMA_MASK
	.align		4
.L_405:
        /*0028*/ 	.byte	0x03, 0x50
        /*002a*/ 	.short	0x0000


	//----- nvinfo : EIATTR_MAXREG_COUNT
	.align		4
        /*002c*/ 	.byte	0x03, 0x1b
        /*002e*/ 	.short	0x0080


	//----- nvinfo : EIATTR_MERCURY_ISA_VERSION
	.align		4
        /*0030*/ 	.byte	0x03, 0x5f
        /*0032*/ 	.short	0x0101


	//----- nvinfo : EIATTR_VRC_CTA_INIT_COUNT
	.align		4
        /*0034*/ 	.byte	0x02, 0x4a
	.zero		1
	.zero		1


	//----- nvinfo : EIATTR_EXIT_INSTR_OFFSETS
	.align		4
        /*0038*/ 	.byte	0x04, 0x1c
        /*003a*/ 	.short	(.L_407 - .L_406)


	//   ....[0]....
.L_406:
        /*003c*/ 	.word	0x00000660


	//   ....[1]....
        /*0040*/ 	.word	0x00000800


	//   ....[2]....
        /*0044*/ 	.word	0x00004680


	//   ....[3]....
        /*0048*/ 	.word	0x00005af0


	//----- nvinfo : EIATTR_MAX_THREADS
	.align		4
.L_407:
        /*004c*/ 	.byte	0x04, 0x05
        /*004e*/ 	.short	(.L_409 - .L_408)
.L_408:
        /*0050*/ 	.word	0x00000080
        /*0054*/ 	.word	0x00000001
        /*0058*/ 	.word	0x00000001


	//----- nvinfo : EIATTR_CRS_STACK_SIZE
	.align		4
.L_409:
        /*005c*/ 	.byte	0x04, 0x1e
        /*005e*/ 	.short	(.L_411 - .L_410)
.L_410:
        /*0060*/ 	.word	0x00000000


	//----- nvinfo : EIATTR_CBANK_PARAM_SIZE
	.align		4
.L_411:
        /*0064*/ 	.byte	0x03, 0x19
        /*0066*/ 	.short	0x0220


	//----- nvinfo : EIATTR_PARAM_CBANK
	.align		4
        /*0068*/ 	.byte	0x04, 0x0a
        /*006a*/ 	.short	(.L_413 - .L_412)
	.align		4
.L_412:
        /*006c*/ 	.word	index@(.nv.constant0._ZN2at6native18elementwise_kernelILi128ELi4EZNS0_22gpu_kernel_impl_nocastIZZZNS0_16atan_kernel_cudaERNS_18TensorIteratorBaseEENKUlvE0_clEvENKUlvE1_clEvEUlN3c104HalfEE_EEvS4_RKT_EUliE_EEviT1_)
        /*0070*/ 	.short	0x0380
        /*0072*/ 	.short	0x0220


	//----- nvinfo : EIATTR_SW_WAR
	.align		4
.L_413:
        /*0074*/ 	.byte	0x04, 0x36
        /*0076*/ 	.short	(.L_415 - .L_414)
.L_414:
        /*0078*/ 	.word	0x00000008
.L_415:


//--------------------- .nv.info._ZN2at6native27unrolled_elementwise_kernelIZZZNS0_16atan_kernel_cudaERNS_18TensorIteratorBaseEENKUlvE0_clEvENKUlvE1_clEvEUlN3c104HalfEE_St5arrayIPcLm2EELi4E23TrivialOffsetCalculatorILi1EjESD_NS0_6memory15LoadWithoutCastENSE_16StoreWithoutCastEEEviT_T0_T2_T3_T4_T5_ --------------------------
	.section	.nv.info._ZN2at6native27unrolled_elementwise_kernelIZZZNS0_16atan_kernel_cudaERNS_18TensorIteratorBaseEENKUlvE0_clEvENKUlvE1_clEvEUlN3c104HalfEE_St5arrayIPcLm2EELi4E23TrivialOffsetCalculatorILi1EjESD_NS0_6memory15LoadWithoutCastENSE_16StoreWithoutCastEEEviT_T0_T2_T3_T4_T5_,"",@"SHT_CUDA_INFO"
	.sectionflags	@""
	.align	4


	//----- nvinfo : EIATTR_CUDA_API_VERSION
	.align		4
        /*0000*/ 	.byte	0x04, 0x37
        /*0002*/ 	.short	(.L_417 - .L_416)
.L_416:
        /*0004*/ 	.word	0x00000082


	//----- nvinfo : EIATTR_KPARAM_INFO
	.align		4
.L_417:
        /*0008*/ 	.byte	0x04, 0x17
        /*000a*/ 	.short	(.L_419 - .L_418)
.L_418:
        /*000c*/ 	.word	0x00000000
        /*0010*/ 	.short	0x0006
        /*0012*/ 	.short	0x001b
        /*0014*/ 	.byte	0x00, 0xf0, 0x05, 0x00


	//----- nvinfo : EIATTR_KPARAM_INFO
	.align		4
.L_419:
        /*0018*/ 	.byte	0x04, 0x17
        /*001a*/ 	.short	(.L_421 - .L_420)
.L_420:
        /*001c*/ 	.word	0x00000000
        /*0020*/ 	.short	0x0005
        /*0022*/ 	.short	0x001a
        /*0024*/ 	.byte	0x00, 0xf0, 0x05, 0x00


	//----- nvinfo : EIATTR_KPARAM_INFO
	.align		4
.L_421:
        /*0028*/ 	.byte	0x04, 0x17
        /*002a*/ 	.short	(.L_423 - .L_422)
.L_422:
        /*002c*/ 	.word	0x00000000
        /*0030*/ 	.short	0x0004
        /*0032*/ 	.short	0x0019
        /*0034*/ 	.byte	0x00, 0xf0, 0x05, 0x00


	//----- nvinfo : EIATTR_KPARAM_INFO
	.align		4
.L_423:
        /*0038*/ 	.byte	0x04, 0x17
        /*003a*/ 	.short	(.L_425 - .L_424)
.L_424:
        /*003c*/ 	.word	0x00000000
        /*0040*/ 	.short	0x0003
        /*0042*/ 	.short	0x0018
        /*0044*/ 	.byte	0x00, 0xf0, 0x05, 0x00


	//----- nvinfo : EIATTR_KPARAM_INFO
	.align		4
.L_425:
        /*0048*/ 	.byte	0x04, 0x17
        /*004a*/ 	.short	(.L_427 - .L_426)
.L_426:
        /*004c*/ 	.word	0x00000000
        /*0050*/ 	.short	0x0002
        /*0052*/ 	.short	0x0008
        /*0054*/ 	.byte	0x00, 0xf0, 0x41, 0x00


	//----- nvinfo : EIATTR_KPARAM_INFO
	.align		4
.L_427:
        /*0058*/ 	.byte	0x04, 0x17
        /*005a*/ 	.short	(.L_429 - .L_428)
.L_428:
        /*005c*/ 	.word	0x00000000
        /*0060*/ 	.short	0x0001
        /*0062*/ 	.short	0x0004
        /*0064*/ 	.byte	0x00, 0xf0, 0x05, 0x00


	//----- nvinfo : EIATTR_KPARAM_INFO
	.align		4
.L_429:
        /*0068*/ 	.byte	0x04, 0x17
        /*006a*/ 	.short	(.L_431 - .L_430)
.L_430:
        /*006c*/ 	.word	0x00000000
        /*0070*/ 	.short	0x0000
        /*0072*/ 	.short	0x0000
        /*0074*/ 	.byte	0x00, 0xf0, 0x11, 0x00


	//----- nvinfo : EIATTR_SPARSE_MMA_MASK
	.align		4
.L_431:
        /*0078*/ 	.byte	0x03, 0x50
        /*007a*/ 	.short	0x0000


	//----- nvinfo : EIATTR_MAXREG_COUNT
	.align		4
        /*007c*/ 	.byte	0x03, 0x1b
        /*007e*/ 	.short	0x00ff


	//----- nvinfo : EIATTR_MERCURY_ISA_VERSION
	.align		4
        /*0080*/ 	.byte	0x03, 0x5f
        /*0082*/ 	.short	0x0101


	//----- nvinfo : EIATTR_VRC_CTA_INIT_COUNT
	.align		4
        /*0084*/ 	.byte	0x02, 0x4a
	.zero		1
	.zero		1


	//----- nvinfo : EIATTR_EXIT_INSTR_OFFSETS
	.align		4
        /*0088*/ 	.byte	0x04, 0x1c
        /*008a*/ 	.short	(.L_433 - .L_432)


	//   ....[0]....
.L_432:
        /*008c*/ 	.word	0x000009e0


	//   ....[1]....
        /*0090*/ 	.word	0x00000a40


	//----- nvinfo : EIATTR_MAX_THREADS
	.align		4
.L_433:
        /*0094*/ 	.byte	0x04, 0x05
        /*0096*/ 	.short	(.L_435 - .L_434)
.L_434:
        /*0098*/ 	.word	0x00000080
        /*009c*/ 	.word	0x00000001
        /*00a0*/ 	.word	0x00000001


	//----- nvinfo : EIATTR_CRS_STACK_SIZE
	.align		4
.L_435:
        /*00a4*/ 	.byte	0x04, 0x1e
        /*00a6*/ 	.short	(.L_437 - .L_436)
.L_436:
        /*00a8*/ 	.word	0x00000000


	//----- nvinfo : EIATTR_CBANK_PARAM_SIZE
	.align		4
.L_437:
        /*00ac*/ 	.byte	0x03, 0x19
        /*00ae*/ 	.short	0x001c


	//----- nvinfo : EIATTR_PARAM_CBANK
	.align		4
        /*00b0*/ 	.byte	0x04, 0x0a
        /*00b2*/ 	.short	(.L_439 - .L_438)
	.align		4
.L_438:
        /*00b4*/ 	.word	index@(.nv.constant0._ZN2at6native27unrolled_elementwise_kernelIZZZNS0_16atan_kernel_cudaERNS_18TensorIteratorBaseEENKUlvE0_clEvENKUlvE1_clEvEUlN3c104HalfEE_St5arrayIPcLm2EELi4E23TrivialOffsetCalculatorILi1EjESD_NS0_6memory15LoadWithoutCastENSE_16StoreWithoutCastEEEviT_T0_T2_T3_T4_T5_)
        /*00b8*/ 	.short	0x0380
        /*00ba*/ 	.short	0x001c


	//----- nvinfo : EIATTR_SW_WAR
	.align		4
.L_439:
        /*00bc*/ 	.byte	0x04, 0x36
        /*00be*/ 	.short	(.L_441 - .L_440)
.L_440:
        /*00c0*/ 	.word	0x00000008
.L_441:


//--------------------- .nv.info._ZN2at6native29vectorized_elementwise_kernelILi2EZZZNS0_16atan_kernel_cudaERNS_18TensorIteratorBaseEENKUlvE0_clEvENKUlvE1_clEvEUlN3c104HalfEE_St5arrayIPcLm2EEEEviT0_T1_ --------------------------
	.section	.nv.info._ZN2at6native29vectorized_elementwise_kernelILi2EZZZNS0_16atan_kernel_cudaERNS_18TensorIteratorBaseEENKUlvE0_clEvENKUlvE1_clEvEUlN3c104HalfEE_St5arrayIPcLm2EEEEviT0_T1_,"",@"SHT_CUDA_INFO"
	.sectionflags	@""
	.align	4


	//----- nvinfo : EIATTR_CUDA_API_VERSION
	.align		4
        /*0000*/ 	.byte	0x04, 0x37
        /*0002*/ 	.short	(.L_443 - .L_442)
.L_442:
        /*0004*/ 	.word	0x00000082


	//----- nvinfo : EIATTR_KPARAM_INFO
	.align		4
.L_443:
        /*0008*/ 	.byte	0x04, 0x17
        /*000a*/ 	.short	(.L_445 - .L_444)
.L_444:
        /*000c*/ 	.word	0x00000000
        /*0010*/ 	.short	0x0002
        /*0012*/ 	.short	0x0008
        /*0014*/ 	.byte	0x00, 0xf0, 0x41, 0x00


	//----- nvinfo : EIATTR_KPARAM_INFO
	.align		4
.L_445:
        /*0018*/ 	.byte	0x04, 0x17
        /*001a*/ 	.short	(.L_447 - .L_446)
.L_446:
        /*001c*/ 	.word	0x00000000
        /*0020*/ 	.short	0x0001
        /*0022*/ 	.short	0x0004
        /*0024*/ 	.byte	0x00, 0xf0, 0x05, 0x00


	//----- nvinfo : EIATTR_KPARAM_INFO
	.align		4
.L_447:
        /*0028*/ 	.byte	0x04, 0x17
        /*002a*/ 	.short	(.L_449 - .L_448)
.L_448:
        /*002c*/ 	.word	0x00000000
        /*0030*/ 	.short	0x0000
        /*0032*/ 	.short	0x0000
        /*0034*/ 	.byte	0x00, 0xf0, 0x11, 0x00


	//----- nvinfo : EIATTR_SPARSE_MMA_MASK
	.align		4
.L_449:
        /*0038*/ 	.byte	0x03, 0x50
        /*003a*/ 	.short	0x0000


	//----- nvinfo : EIATTR_MAXREG_COUNT
	.align		4
        /*003c*/ 	.byte	0x03, 0x1b
        /*003e*/ 	.short	0x00ff


	//----- nvinfo : EIATTR_MERCURY_ISA_VERSION
	.align		4
        /*0040*/ 	.byte	0x03, 0x5f
        /*0042*/ 	.short	0x0101


	//----- nvinfo : EIATTR_VRC_CTA_INIT_COUNT
	.align		4
        /*0044*/ 	.byte	0x02, 0x4a
	.zero		1
	.zero		1


	//----- nvinfo : EIATTR_EXIT_INSTR_OFFSETS
	.align		4
        /*0048*/ 	.byte	0x04, 0x1c
        /*004a*/ 	.short	(.L_451 - .L_450)


	//   ....[0]....
.L_450:
        /*004c*/ 	.word	0x00001450


	//   ....[1]....
        /*0050*/ 	.word	0x000014a0


	//   ....[2]....
        /*0054*/ 	.word	0x00001f00


	//----- nvinfo : EIATTR_MAX_THREADS
	.align		4
.L_451:
        /*0058*/ 	.byte	0x04, 0x05
        /*005a*/ 	.short	(.L_453 - .L_452)
.L_452:
        /*005c*/ 	.word	0x00000080
        /*0060*/ 	.word	0x00000001
        /*0064*/ 	.word	0x00000001


	//----- nvinfo : EIATTR_CRS_STACK_SIZE
	.align		4
.L_453:
        /*0068*/ 	.byte	0x04, 0x1e
        /*006a*/ 	.short	(.L_455 - .L_454)
.L_454:
        /*006c*/ 	.word	0x00000000


	//----- nvinfo : EIATTR_CBANK_PARAM_SIZE
	.align		4
.L_455:
        /*0070*/ 	.byte	0x03, 0x19
        /*0072*/ 	.short	0x0018


	//----- nvinfo : EIATTR_PARAM_CBANK
	.align		4
        /*0074*/ 	.byte	0x04, 0x0a
        /*0076*/ 	.short	(.L_457 - .L_456)
	.align		4
.L_456:
        /*0078*/ 	.word	index@(.nv.constant0._ZN2at6native29vectorized_elementwise_kernelILi2EZZZNS0_16atan_kernel_cudaERNS_18TensorIteratorBaseEENKUlvE0_clEvENKUlvE1_clEvEUlN3c104HalfEE_St5arrayIPcLm2EEEEviT0_T1_)
        /*007c*/ 	.short	0x0380
        /*007e*/ 	.short	0x0018


	//----- nvinfo : EIATTR_SW_WAR
	.align		4
.L_457:
        /*0080*/ 	.byte	0x04, 0x36
        /*0082*/ 	.short	(.L_459 - .L_458)
.L_458:
        /*0084*/ 	.word	0x00000008
.L_459:


//--------------------- .nv.info._ZN2at6native29vectorized_elementwise_kernelILi4EZZZNS0_16atan_kernel_cudaERNS_18TensorIteratorBaseEENKUlvE0_clEvENKUlvE1_clEvEUlN3c104HalfEE_St5arrayIPcLm2EEEEviT0_T1_ --------------------------
	.section	.nv.info._ZN2at6native29vectorized_elementwise_kernelILi4EZZZNS0_16atan_kernel_cudaERNS_18TensorIteratorBaseEENKUlvE0_clEvENKUlvE1_clEvEUlN3c104HalfEE_St5arrayIPcLm2EEEEviT0_T1_,"",@"SHT_CUDA_INFO"
	.sectionflags	@""
	.align	4


	//----- nvinfo : EIATTR_CUDA_API_VERSION
	.align		4
        /*0000*/ 	.byte	0x04, 0x37
        /*0002*/ 	.short	(.L_461 - .L_460)
.L_460:
        /*0004*/ 	.word	0x00000082


	//----- nvinfo : EIATTR_KPARAM_INFO
	.align		4
.L_461:
        /*0008*/ 	.byte	0x04, 0x17
        /*000a*/ 	.short	(.L_463 - .L_462)
.L_462:
        /*000c*/ 	.word	0x00000000
        /*0010*/ 	.short	0x0002
        /*0012*/ 	.short	0x0008
        /*0014*/ 	.byte	0x00, 0xf0, 0x41, 0x00


	//----- nvinfo : EIATTR_KPARAM_INFO
	.align		4
.L_463:
        /*0018*/ 	.byte	0x04, 0x17
        /*001a*/ 	.short	(.L_465 - .L_464)
.L_464:
        /*001c*/ 	.word	0x00000000
        /*0020*/ 	.short	0x0001
        /*0022*/ 	.short	0x0004
        /*0024*/ 	.byte	0x00, 0xf0, 0x05, 0x00


	//----- nvinfo : EIATTR_KPARAM_INFO
	.align		4
.L_465:
        /*0028*/ 	.byte	0x04, 0x17
        /*002a*/ 	.short	(.L_467 - .L_466)
.L_466:
        /*002c*/ 	.word	0x00000000
        /*0030*/ 	.short	0x0000
        /*0032*/ 	.short	0x0000
        /*0034*/ 	.byte	0x00, 0xf0, 0x11, 0x00


	//----- nvinfo : EIATTR_SPARSE_MMA_MASK
	.align		4
.L_467:
        /*0038*/ 	.byte	0x03, 0x50
        /*003a*/ 	.short	0x0000


	//----- nvinfo : EIATTR_MAXREG_COUNT
	.align		4
        /*003c*/ 	.byte	0x03, 0x1b
        /*003e*/ 	.short	0x00ff


	//----- nvinfo : EIATTR_MERCURY_ISA_VERSION
	.align		4
        /*0040*/ 	.byte	0x03, 0x5f
        /*0042*/ 	.short	0x0101


	//----- nvinfo : EIATTR_VRC_CTA_INIT_COUNT
	.align		4
        /*0044*/ 	.byte	0x02, 0x4a
	.zero		1
	.zero		1


	//----- nvinfo : EIATTR_EXIT_INSTR_OFFSETS
	.align		4
        /*0048*/ 	.byte	0x04, 0x1c
        /*004a*/ 	.short	(.L_469 - .L_468)


	//   ....[0]....
.L_468:
        /*004c*/ 	.word	0x00001450


	//   ....[1]....
        /*0050*/ 	.word	0x000014a0


	//   ....[2]....
        /*0054*/ 	.word	0x00001ec0


	//----- nvinfo : EIATTR_MAX_THREADS
	.align		4
.L_469:
        /*0058*/ 	.byte	0x04, 0x05
        /*005a*/ 	.short	(.L_471 - .L_470)
.L_470:
        /*005c*/ 	.word	0x00000080
        /*0060*/ 	.word	0x00000001
        /*0064*/ 	.word	0x00000001


	//----- nvinfo : EIATTR_CRS_STACK_SIZE
	.align		4
.L_471:
        /*0068*/ 	.byte	0x04, 0x1e
        /*006a*/ 	.short	(.L_473 - .L_472)
.L_472:
        /*006c*/ 	.word	0x00000000


	//----- nvinfo : EIATTR_CBANK_PARAM_SIZE
	.align		4
.L_473:
        /*0070*/ 	.byte	0x03, 0x19
        /*0072*/ 	.short	0x0018


	//----- nvinfo : EIATTR_PARAM_CBANK
	.align		4
        /*0074*/ 	.byte	0x04, 0x0a
        /*0076*/ 	.short	(.L_475 - .L_474)
	.align		4
.L_474:
        /*0078*/ 	.word	index@(.nv.constant0._ZN2at6native29vectorized_elementwise_kernelILi4EZZZNS0_16atan_kernel_cudaERNS_18TensorIteratorBaseEENKUlvE0_clEvENKUlvE1_clEvEUlN3c104HalfEE_St5arrayIPcLm2EEEEviT0_T1_)
        /*007c*/ 	.short	0x0380
        /*007e*/ 	.short	0x0018


	//----- nvinfo : EIATTR_SW_WAR
	.align		4
.L_475:
        /*0080*/ 	.byte	0x04, 0x36
        /*0082*/ 	.short	(.L_477 - .L_476)
.L_476:
        /*0084*/ 	.word	0x00000008
.L_477:


//--------------------- .nv.info._ZN2at6native29vectorized_elementwise_kernelILi8EZZZNS0_16atan_kernel_cudaERNS_18TensorIteratorBaseEENKUlvE0_clEvENKUlvE1_clEvEUlN3c104HalfEE_St5arrayIPcLm2EEEEviT0_T1_ --------------------------
	.section	.nv.info._ZN2at6native29vectorized_elementwise_kernelILi8EZZZNS0_16atan_kernel_cudaERNS_18TensorIteratorBaseEENKUlvE0_clEvENKUlvE1_clEvEUlN3c104HalfEE_St5arrayIPcLm2EEEEviT0_T1_,"",@"SHT_CUDA_INFO"
	.sectionflags	@""
	.align	4


	//----- nvinfo : EIATTR_CUDA_API_VERSION
	.align		4
        /*0000*/ 	.byte	0x04, 0x37
        /*0002*/ 	.short	(.L_479 - .L_478)
.L_478:
        /*0004*/ 	.word	0x00000082


	//----- nvinfo : EIATTR_KPARAM_INFO
	.align		4
.L_479:
        /*0008*/ 	.byte	0x04, 0x17
        /*000a*/ 	.short	(.L_481 - .L_480)
.L_480:
        /*000c*/ 	.word	0x00000000
        /*0010*/ 	.short	0x0002
        /*0012*/ 	.short	0x0008
        /*0014*/ 	.byte	0x00, 0xf0, 0x41, 0x00


	//----- nvinfo : EIATTR_KPARAM_INFO
	.align		4
.L_481:
        /*0018*/ 	.byte	0x04, 0x17
        /*001a*/ 	.short	(.L_483 - .L_482)
.L_482:
        /*001c*/ 	.word	0x00000000
        /*0020*/ 	.short	0x0001
        /*0022*/ 	.short	0x0004
        /*0024*/ 	.byte	0x00, 0xf0, 0x05, 0x00


	//----- nvinfo : EIATTR_KPARAM_INFO
	.align		4
.L_483:
        /*0028*/ 	.byte	0x04, 0x17
        /*002a*/ 	.short	(.L_485 - .L_484)
.L_484:
        /*002c*/ 	.word	0x00000000
        /*0030*/ 	.short	0x0000
        /*0032*/ 	.short	0x0000
        /*0034*/ 	.byte	0x00, 0xf0, 0x11, 0x00


	//----- nvinfo : EIATTR_SPARSE_MMA_MASK
	.align		4
.L_485:
        /*0038*/ 	.byte	0x03, 0x50
        /*003a*/ 	.short	0x0000


	//----- nvinfo : EIATTR_MAXREG_COUNT
	.align		4
        /*003c*/ 	.byte	0x03, 0x1b
        /*003e*/ 	.short	0x00ff


	//----- nvinfo : EIATTR_MERCURY_ISA_VERSION
	.align		4
        /*0040*/ 	.byte	0x03, 0x5f
        /*0042*/ 	.short	0x0101


	//----- nvinfo : EIATTR_VRC_CTA_INIT_COUNT
	.align		4
        /*0044*/ 	.byte	0x02, 0x4a
	.zero		1
	.zero		1


	//----- nvinfo : EIATTR_EXIT_INSTR_OFFSETS
	.align		4
        /*0048*/ 	.byte	0x04, 0x1c
        /*004a*/ 	.short	(.L_487 - .L_486)


	//   ....[0]....
.L_486:
        /*004c*/ 	.word	0x00000010


	//----- nvinfo : EIATTR_MAX_THREADS
	.align		4
.L_487:
        /*0050*/ 	.byte	0x04, 0x05
        /*0052*/ 	.short	(.L_489 - .L_488)
.L_488:
        /*0054*/ 	.word	0x00000080
        /*0058*/ 	.word	0x00000001
        /*005c*/ 	.word	0x00000001


	//----- nvinfo : EIATTR_CBANK_PARAM_SIZE
	.align		4
.L_489:
        /*0060*/ 	.byte	0x03, 0x19
        /*0062*/ 	.short	0x0018


	//----- nvinfo : EIATTR_PARAM_CBANK
	.align		4
        /*0064*/ 	.byte	0x04, 0x0a
        /*0066*/ 	.short	(.L_491 - .L_490)
	.align		4
.L_490:
        /*0068*/ 	.word	index@(.nv.constant0._ZN2at6native29vectorized_elementwise_kernelILi8EZZZNS0_16atan_kernel_cudaERNS_18TensorIteratorBaseEENKUlvE0_clEvENKUlvE1_clEvEUlN3c104HalfEE_St5arrayIPcLm2EEEEviT0_T1_)
        /*006c*/ 	.short	0x0380
        /*006e*/ 	.short	0x0018


	//----- nvinfo : EIATTR_SW_WAR
	.align		4
.L_491:
        /*0070*/ 	.byte	0x04, 0x36
        /*0072*/ 	.short	(.L_493 - .L_492)
.L_492:
        /*0074*/ 	.word	0x00000008
.L_493:


//--------------------- .nv.info._ZN2at6native18elementwise_kernelILi128ELi4EZNS0_15gpu_kernel_implIZZZNS0_16atan_kernel_cudaERNS_18TensorIteratorBaseEENKUlvE0_clEvENKUlvE0_clEvEUlfE_EEvS4_RKT_EUliE_EEviT1_ --------------------------
	.section	.nv.info._ZN2at6native18elementwise_kernelILi128ELi4EZNS0_15gpu_kernel_implIZZZNS0_16atan_kernel_cudaERNS_18TensorIteratorBaseEENKUlvE0_clEvENKUlvE0_clEvEUlfE_EEvS4_RKT_EUliE_EEviT1_,"",@"SHT_CUDA_INFO"
	.sectionflags	@""
	.align	4


	//----- nvinfo : EIATTR_CUDA_API_VERSION
	.align		4
        /*0000*/ 	.byte	0x04, 0x37
        /*0002*/ 	.short	(.L_495 - .L_494)
.L_494:
        /*0004*/ 	.word	0x00000082


	//----- nvinfo : EIATTR_KPARAM_INFO
	.align		4
.L_495:
        /*0008*/ 	.byte	0x04, 0x17
        /*000a*/ 	.short	(.L_497 - .L_496)
.L_496:
        /*000c*/ 	.word	0x00000000
        /*0010*/ 	.short	0x0001
        /*0012*/ 	.short	0x0008
        /*0014*/ 	.byte	0x00, 0xf0, 0x61, 0x08


	//----- nvinfo : EIATTR_KPARAM_INFO
	.align		4
.L_497:
        /*0018*/ 	.byte	0x04, 0x17
        /*001a*/ 	.short	(.L_499 - .L_498)
.L_498:
        /*001c*/ 	.word	0x00000000
        /*0020*/ 	.short	0x0000
        /*0022*/ 	.short	0x0000
        /*0024*/ 	.byte	0x00, 0xf0, 0x11, 0x00


	//----- nvinfo : EIATTR_SPARSE_MMA_MASK
	.align		4
.L_499:
        /*0028*/ 	.byte	0x03, 0x50
        /*002a*/ 	.short	0x0000


	//----- nvinfo : EIATTR_MAXREG_COUNT
	.align		4
        /*002c*/ 	.byte	0x03, 0x1b
        /*002e*/ 	.short	0x0080


	//----- nvinfo : EIATTR_EXTERNS
	.align		4
        /*0030*/ 	.byte	0x04, 0x0f
        /*0032*/ 	.short	(.L_501 - .L_500)


	//   ....[0]....
	.align		4
.L_500:
        /*0034*/ 	.word	index@(__assertfail)


	//----- nvinfo : EIATTR_MERCURY_ISA_VERSION
	.align		4
.L_501:
        /*0038*/ 	.byte	0x03, 0x5f
        /*003a*/ 	.short	0x0101


	//----- nvinfo : EIATTR_VRC_CTA_INIT_COUNT
	.align		4
        /*003c*/ 	.byte	0x02, 0x4a
	.zero		1
	.zero		1


	//----- nvinfo : EIATTR_SYSCALL_OFFSETS
	.align		4
        /*0040*/ 	.byte	0x04, 0x46
        /*0042*/ 	.short	(.L_503 - .L_502)


	//   ....[0]....
.L_502:
        /*0044*/ 	.word	0x00002150


	//   ....[1]....
        /*0048*/ 	.word	0x00003030


	//   ....[2]....
        /*004c*/ 	.word	0x000052c0


	//   ....[3]....
        /*0050*/ 	.word	0x00006000


	//   ....[4]....
        /*0054*/ 	.word	0x000083a0


	//   ....[5]....
        /*0058*/ 	.word	0x000090e0


	//   ....[6]....
        /*005c*/ 	.word	0x0000b490


	//   ....[7]....
        /*0060*/ 	.word	0x0000c1a0


	//----- nvinfo : EIATTR_EXIT_INSTR_OFFSETS
	.align		4
.L_503:
        /*0064*/ 	.byte	0x04, 0x1c
        /*0066*/ 	.short	(.L_505 - .L_504)


	//   ....[0]....
.L_504:
        /*0068*/ 	.word	0x00009390


	//   ....[1]....
        /*006c*/ 	.word	0x0000b720


	//   ....[2]....
        /*0070*/ 	.word	0x0000b760


	//   ....[3]....
        /*0074*/ 	.word	0x0000b7f0


	//   ....[4]....
        /*0078*/ 	.word	0x0000b820


	//   ....[5]....
        /*007c*/ 	.word	0x0000b850


	//   ....[6]....
        /*0080*/ 	.word	0x0000b8d0


	//   ....[7]....
        /*0084*/ 	.word	0x0000b900


	//   ....[8]....
        /*0088*/ 	.word	0x0000b990


	//   ....[9]....
        /*008c*/ 	.word	0x0000b9d0


	//   ....[10]....
        /*0090*/ 	.word	0x0000ba10


	//   ....[11]....
        /*0094*/ 	.word	0x0000bae0


	//   ....[12]....
        /*0098*/ 	.word	0x0000bc40


	//   ....[13]....
        /*009c*/ 	.word	0x0000bda0


	//   ....[14]....
        /*00a0*/ 	.word	0x0000bef0


	//   ....[15]....
        /*00a4*/ 	.word	0x0000bf20


	//   ....[16]....
        /*00a8*/ 	.word	0x0000bf50


	//   ....[17]....
        /*00ac*/ 	.word	0x0000bff0


	//   ....[18]....
        /*00b0*/ 	.word	0x0000c040


	//   ....[19]....
        /*00b4*/ 	.word	0x0000c1b0


	//   ....[20]....
        /*00b8*/ 	.word	0x0000c2b0


	//   ....[21]....
        /*00bc*/ 	.word	0x0000c3e0


	//   ....[22]....
        /*00c0*/ 	.word	0x0000c410


	//----- nvinfo : EIATTR_MAX_THREADS
	.align		4
.L_505:
        /*00c4*/ 	.byte	0x04, 0x05
        /*00c6*/ 	.short	(.L_507 - .L_506)
.L_506:
        /*00c8*/ 	.word	0x00000080
        /*00cc*/ 	.word	0x00000001
        /*00d0*/ 	.word	0x00000001


	//----- nvinfo : EIATTR_CRS_STACK_SIZE
	.align		4
.L_507:
        /*00d4*/ 	.byte	0x04, 0x1e
        /*00d6*/ 	.short	(.L_509 - .L_508)
.L_508:
        /*00d8*/ 	.word	0x00000000


	//----- nvinfo : EIATTR_CBANK_PARAM_SIZE
	.align		4
.L_509:
        /*00dc*/ 	.byte	0x03, 0x19
        /*00de*/ 	.short	0x0220


	//----- nvinfo : EIATTR_PARAM_CBANK
	.align		4
        /*00e0*/ 	.byte	0x04, 0x0a
        /*00e2*/ 	.short	(.L_511 - .L_510)
	.align		4
.L_510:
        /*00e4*/ 	.word	index@(.nv.constant0._ZN2at6native18elementwise_kernelILi128ELi4EZNS0_15gpu_kernel_implIZZZNS0_16atan_kernel_cudaERNS_18TensorIteratorBaseEENKUlvE0_clEvENKUlvE0_clEvEUlfE_EEvS4_RKT_EUliE_EEviT1_)
        /*00e8*/ 	.short	0x0380
        /*00ea*/ 	.short	0x0220


	//----- nvinfo : EIATTR_SW_WAR
	.align		4
.L_511:
        /*00ec*/ 	.byte	0x04, 0x36
        /*00ee*/ 	.short	(.L_513 - .L_512)
.L_512:
        /*00f0*/ 	.word	0x00000008
.L_513:


//--------------------- .nv.info._ZN2at6native27unrolled_elementwise_kernelIZZZNS0_16atan_kernel_cudaERNS_18TensorIteratorBaseEENKUlvE0_clEvENKUlvE0_clEvEUlfE_St5arrayIPcLm2EELi4E23TrivialOffsetCalculatorILi1EjESB_NS0_6memory12LoadWithCastILi1EEENSC_13StoreWithCastILi1EEEEEviT_T0_T2_T3_T4_T5_ --------------------------
	.section	.nv.info._ZN2at6native27unrolled_elementwise_kernelIZZZNS0_16atan_kernel_cudaERNS_18TensorIteratorBaseEENKUlvE0_clEvENKUlvE0_clEvEUlfE_St5arrayIPcLm2EELi4E23TrivialOffsetCalculatorILi1EjESB_NS0_6memory12LoadWithCastILi1EEENSC_13StoreWithCastILi1EEEEEviT_T0_T2_T3_T4_T5_,"",@"SHT_CUDA_INFO"
	.sectionflags	@""
	.align	4


	//----- nvinfo : EIATTR_CUDA_API_VERSION
	.align		4
        /*0000*/ 	.byte	0x04, 0x37
        /*0002*/ 	.short	(.L_515 - .L_514)
.L_514:
        /*0004*/ 	.word	0x00000082


	//----- nvinfo : EIATTR_KPARAM_INFO
	.align		4
.L_515:
        /*0008*/ 	.byte	0x04, 0x17
        /*000a*/ 	.short	(.L_517 - .L_516)
.L_516:
        /*000c*/ 	.word	0x00000000
        /*0010*/ 	.short	0x0006
        /*0012*/ 	.short	0x0024
        /*0014*/ 	.byte	0x00, 0xf0, 0x21, 0x00


	//----- nvinfo : EIATTR_KPARAM_INFO
	.align		4
.L_517:
        /*0018*/ 	.byte	0x04, 0x17
        /*001a*/ 	.short	(.L_519 - .L_518)
.L_518:
        /*001c*/ 	.word	0x00000000
        /*0020*/ 	.short	0x0005
        /*0022*/ 	.short	0x001c
        /*0024*/ 	.byte	0x00, 0xf0, 0x21, 0x00


	//----- nvinfo : EIATTR_KPARAM_INFO
	.align		4
.L_519:
        /*0028*/ 	.byte	0x04, 0x17
        /*002a*/ 	.short	(.L_521 - .L_520)
.L_520:
        /*002c*/ 	.word	0x00000000
        /*0030*/ 	.short	0x0004
        /*0032*/ 	.short	0x0019
        /*0034*/ 	.byte	0x00, 0xf0, 0x05, 0x00


	//----- nvinfo : EIATTR_KPARAM_INFO
	.align		4
.L_521:
        /*0038*/ 	.byte	0x04, 0x17
        /*003a*/ 	.short	(.L_523 - .L_522)
.L_522:
        /*003c*/ 	.word	0x00000000
        /*0040*/ 	.short	0x0003
        /*0042*/ 	.short	0x0018
        /*0044*/ 	.byte	0x00, 0xf0, 0x05, 0x00


	//----- nvinfo : EIATTR_KPARAM_INFO
	.align		4
.L_523:
        /*0048*/ 	.byte	0x04, 0x17
        /*004a*/ 	.short	(.L_525 - .L_524)
.L_524:
        /*004c*/ 	.word	0x00000000
        /*0050*/ 	.short	0x0002
        /*0052*/ 	.short	0x0008
        /*0054*/ 	.byte	0x00, 0xf0, 0x41, 0x00


	//----- nvinfo : EIATTR_KPARAM_INFO
	.align		4
.L_525:
        /*0058*/ 	.byte	0x04, 0x17
        /*005a*/ 	.short	(.L_527 - .L_526)
.L_526:
        /*005c*/ 	.word	0x00000000
        /*0060*/ 	.short	0x0001
        /*0062*/ 	.short	0x0004
        /*0064*/ 	.byte	0x00, 0xf0, 0x05, 0x00


	//----- nvinfo : EIATTR_KPARAM_INFO
	.align		4
.L_527:
        /*0068*/ 	.byte	0x04, 0x17
        /*006a*/ 	.short	(.L_529 - .L_528)
.L_528:
        /*006c*/ 	.word	0x00000000
        /*0070*/ 	.short	0x0000
        /*0072*/ 	.short	0x0000
        /*0074*/ 	.byte	0x00, 0xf0, 0x11, 0x00


	//----- nvinfo : EIATTR_SPARSE_MMA_MASK
	.align		4
.L_529:
        /*0078*/ 	.byte	0x03, 0x50
        /*007a*/ 	.short	0x0000


	//----- nvinfo : EIATTR_MAXREG_COUNT
	.align		4
        /*007c*/ 	.byte	0x03, 0x1b
        /*007e*/ 	.short	0x00ff


	//----- nvinfo : EIATTR_EXTERNS
	.align		4
        /*0080*/ 	.byte	0x04, 0x0f
        /*0082*/ 	.short	(.L_531 - .L_530)


	//   ....[0]....
	.align		4
.L_530:
        /*0084*/ 	.word	index@(__assertfail)


	//----- nvinfo : EIATTR_MERCURY_ISA_VERSION
	.align		4
.L_531:
        /*0088*/ 	.byte	0x03, 0x5f
        /*008a*/ 	.short	0x0101


	//----- nvinfo : EIATTR_VRC_CTA_INIT_COUNT
	.align		4
        /*008c*/ 	.byte	0x02, 0x4a
	.zero		1
	.zero		1


	//----- nvinfo : EIATTR_SYSCALL_OFFSETS
	.align		4
        /*0090*/ 	.byte	0x04, 0x46
        /*0092*/ 	.short	(.L_533 - .L_532)


	//   ....[0]....
.L_532:
        /*0094*/ 	.word	0x00000e60


	//   ....[1]....
        /*0098*/ 	.word	0x00001df0


	//   ....[2]....
        /*009c*/ 	.word	0x00002cf0


	//   ....[3]....
        /*00a0*/ 	.word	0x00003bd0


	//   ....[4]....
        /*00a4*/ 	.word	0x00005070


	//   ....[5]....
        /*00a8*/ 	.word	0x00005e10


	//   ....[6]....
        /*00ac*/ 	.word	0x00006c70


	//   ....[7]....
        /*00b0*/ 	.word	0x00007ad0


	//----- nvinfo : EIATTR_EXIT_INSTR_OFFSETS
	.align		4
.L_533:
        /*00b4*/ 	.byte	0x04, 0x1c
        /*00b6*/ 	.short	(.L_535 - .L_534)


	//   ....[0]....
.L_534:
        /*00b8*/ 	.word	0x00006f10


	//   ....[1]....
        /*00bc*/ 	.word	0x00007050


	//   ....[2]....
        /*00c0*/ 	.word	0x00007090


	//   ....[3]....
        /*00c4*/ 	.word	0x00007120


	//   ....[4]....
        /*00c8*/ 	.word	0x00007150


	//   ....[5]....
        /*00cc*/ 	.word	0x00007180


	//   ....[6]....
        /*00d0*/ 	.word	0x00007200


	//   ....[7]....
        /*00d4*/ 	.word	0x00007230


	//   ....[8]....
        /*00d8*/ 	.word	0x000072c0


	//   ....[9]....
        /*00dc*/ 	.word	0x00007300


	//   ....[10]....
        /*00e0*/ 	.word	0x00007340


	//   ....[11]....
        /*00e4*/ 	.word	0x00007410


	//   ....[12]....
        /*00e8*/ 	.word	0x00007570


	//   ....[13]....
        /*00ec*/ 	.word	0x000076d0


	//   ....[14]....
        /*00f0*/ 	.word	0x00007820


	//   ....[15]....
        /*00f4*/ 	.word	0x00007850


	//   ....[16]....
        /*00f8*/ 	.word	0x00007880


	//   ....[17]....
        /*00fc*/ 	.word	0x00007920


	//   ....[18]....
        /*0100*/ 	.word	0x00007970


	//   ....[19]....
        /*0104*/ 	.word	0x00007ae0


	//   ....[20]....
        /*0108*/ 	.word	0x00007be0


	//   ....[21]....
        /*010c*/ 	.word	0x00007d10


	//   ....[22]....
        /*0110*/ 	.word	0x00007d40


	//----- nvinfo : EIATTR_MAX_THREADS
	.align		4
.L_535:
        /*0114*/ 	.byte	0x04, 0x05
        /*0116*/ 	.short	(.L_537 - .L_536)
.L_536:
        /*0118*/ 	.word	0x00000080
        /*011c*/ 	.word	0x00000001
        /*0120*/ 	.word	0x00000001


	//----- nvinfo : EIATTR_CRS_STACK_SIZE
	.align		4
.L_537:
        /*0124*/ 	.byte	0x04, 0x1e
        /*0126*/ 	.short	(.L_539 - .L_538)
.L_538:
        /*0128*/ 	.word	0x00000000


	//----- nvinfo : EIATTR_CBANK_PARAM_SIZE
	.align		4
.L_539:
        /*012c*/ 	.byte	0x03, 0x19
        /*012e*/ 	.short	0x002c


	//----- nvinfo : EIATTR_PARAM_CBANK
	.align		4
        /*0130*/ 	.byte	0x04, 0x0a
        /*0132*/ 	.short	(.L_541 - .L_540)
	.align		4
.L_540:
        /*0134*/ 	.word	index@(.nv.constant0._ZN2at6native27unrolled_elementwise_kernelIZZZNS0_16atan_kernel_cudaERNS_18TensorIteratorBaseEENKUlvE0_clEvENKUlvE0_clEvEUlfE_St5arrayIPcLm2EELi4E23TrivialOffsetCalculatorILi1EjESB_NS0_6memory12LoadWithCastILi1EEENSC_13StoreWithCastILi1EEEEEviT_T0_T2_T3_T4_T5_)
        /*0138*/ 	.short	0x0380
        /*013a*/ 	.short	0x002c


	//----- nvinfo : EIATTR_SW_WAR
	.align		4
.L_541:
        /*013c*/ 	.byte	0x04, 0x36
        /*013e*/ 	.short	(.L_543 - .L_542)
.L_542:
        /*0140*/ 	.word	0x00000008
.L_543:


//--------------------- .nv.info._ZN2at6native18elementwise_kernelILi128ELi2EZNS0_22gpu_kernel_impl_nocastIZZZNS0_16atan_kernel_cudaERNS_18TensorIteratorBaseEENKUlvE0_clEvENKUlvE0_clEvEUlfE_EEvS4_RKT_EUliE_EEviT1_ --------------------------
	.section	.nv.info._ZN2at6native18elementwise_kernelILi128ELi2EZNS0_22gpu_kernel_impl_nocastIZZZNS0_16atan_kernel_cudaERNS_18TensorIteratorBaseEENKUlvE0_clEvENKUlvE0_clEvEUlfE_EEvS4_RKT_EUliE_EEviT1_,"",@"SHT_CUDA_INFO"
	.sectionflags	@""
	.align	4


	//----- nvinfo : EIATTR_CUDA_API_VERSION
	.align		4
        /*0000*/ 	.byte	0x04, 0x37
        /*0002*/ 	.short	(.L_545 - .L_544)
.L_544:
        /*0004*/ 	.word	0x00000082


	//----- nvinfo : EIATTR_KPARAM_INFO
	.align		4
.L_545:
        /*0008*/ 	.byte	0x04, 0x17
        /*000a*/ 	.short	(.L_547 - .L_546)
.L_546:
        /*000c*/ 	.word	0x00000000
        /*0010*/ 	.short	0x0001
        /*0012*/ 	.short	0x0008
        /*0014*/ 	.byte	0x00, 0xf0, 0x61, 0x08


	//----- nvinfo : EIATTR_KPARAM_INFO
	.align		4
.L_547:
        /*0018*/ 	.byte	0x04, 0x17
        /*001a*/ 	.short	(.L_549 - .L_548)
.L_548:
        /*001c*/ 	.word	0x00000000
        /*0020*/ 	.short	0x0000
        /*0022*/ 	.short	0x0000
        /*0024*/ 	.byte	0x00, 0xf0, 0x11, 0x00


	//----- nvinfo : EIATTR_SPARSE_MMA_MASK
	.align		4
.L_549:
        /*0028*/ 	.byte	0x03, 0x50
        /*002a*/ 	.short	0x0000


	//----- nvinfo : EIATTR_MAXREG_COUNT
	.align		4
        /*002c*/ 	.byte	0x03, 0x1b
        /*002e*/ 	.short	0x0080


	//----- nvinfo : EIATTR_MERCURY_ISA_VERSION
	.align		4
        /*0030*/ 	.byte	0x03, 0x5f
        /*0032*/ 	.short	0x0101


	//----- nvinfo : EIATTR_VRC_CTA_INIT_COUNT
	.align		4
        /*0034*/ 	.byte	0x02, 0x4a
	.zero		1
	.zero		1


	//----- nvinfo : EIATTR_EXIT_INSTR_OFFSETS
	.align		4
        /*0038*/ 	.byte	0x04, 0x1c
        /*003a*/ 	.short	(.L_551 - .L_550)


	//   ....[0]....
.L_550:
        /*003c*/ 	.word	0x00000270


	//   ....[1]....
        /*0040*/ 	.word	0x000003f0


	//   ....[2]....
        /*0044*/ 	.word	0x000018e0


	//   ....[3]....
        /*0048*/ 	.word	0x00002d30


	//----- nvinfo : EIATTR_MAX_THREADS
	.align		4
.L_551:
        /*004c*/ 	.byte	0x04, 0x05
        /*004e*/ 	.short	(.L_553 - .L_552)
.L_552:
        /*0050*/ 	.word	0x00000080
        /*0054*/ 	.word	0x00000001
        /*0058*/ 	.word	0x00000001


	//----- nvinfo : EIATTR_CRS_STACK_SIZE
	.align		4
.L_553:
        /*005c*/ 	.byte	0x04, 0x1e
        /*005e*/ 	.short	(.L_555 - .L_554)
.L_554:
        /*0060*/ 	.word	0x00000000


	//----- nvinfo : EIATTR_CBANK_PARAM_SIZE
	.align		4
.L_555:
        /*0064*/ 	.byte	0x03, 0x19
        /*0066*/ 	.short	0x0220


	//----- nvinfo : EIATTR_PARAM_CBANK
	.align		4
        /*0068*/ 	.byte	0x04, 0x0a
        /*006a*/ 	.short	(.L_557 - .L_556)
	.align		4
.L_556:
        /*006c*/ 	.word	index@(.nv.constant0._ZN2at6native18elementwise_kernelILi128ELi2EZNS0_22gpu_kernel_impl_nocastIZZZNS0_16atan_kernel_cudaERNS_18TensorIteratorBaseEENKUlvE0_clEvENKUlvE0_clEvEUlfE_EEvS4_RKT_EUliE_EEviT1_)
        /*0070*/ 	.short	0x0380
        /*0072*/ 	.short	0x0220


	//----- nvinfo : EIATTR_SW_WAR
	.align		4
.L_557:
        /*0074*/ 	.byte	0x04, 0x36
        /*0076*/ 	.short	(.L_559 - .L_558)
.L_558:
        /*0078*/ 	.word	0x00000008
.L_559:


//--------------------- .nv.info._ZN2at6native27unrolled_elementwise_kernelIZZZNS0_16atan_kernel_cudaERNS_18TensorIteratorBaseEENKUlvE0_clEvENKUlvE0_clEvEUlfE_St5arrayIPcLm2EELi4E23TrivialOffsetCalculatorILi1EjESB_NS0_6memory15LoadWithoutCastENSC_16StoreWithoutCastEEEviT_T0_T2_T3_T4_T5_ --------------------------
	.section	.nv.info._ZN2at6native27unrolled_elementwise_kernelIZZZNS0_16atan_kernel_cudaERNS_18TensorIteratorBaseEENKUlvE0_clEvENKUlvE0_clEvEUlfE_St5arrayIPcLm2EELi4E23TrivialOffsetCalculatorILi1EjESB_NS0_6memory15LoadWithoutCastENSC_16StoreWithoutCastEEEviT_T0_T2_T3_T4_T5_,"",@"SHT_CUDA_INFO"
	.sectionflags	@""
	.align	4


	//----- nvinfo : EIATTR_CUDA_API_VERSION
	.align		4
        /*0000*/ 	.byte	0x04, 0x37
        /*0002*/ 	.short	(.L_561 - .L_560)
.L_560:
        /*0004*/ 	.word	0x00000082


	//----- nvinfo : EIATTR_KPARAM_INFO
	.align		4
.L_561:
        /*0008*/ 	.byte	0x04, 0x17
        /*000a*/ 	.short	(.L_563 - .L_562)
.L_562:
        /*000c*/ 	.word	0x00000000
        /*0010*/ 	.short	0x0006
        /*0012*/ 	.short	0x001b
        /*0014*/ 	.byte	0x00, 0xf0, 0x05, 0x00


	//----- nvinfo : EIATTR_KPARAM_INFO
	.align		4
.L_563:
        /*0018*/ 	.byte	0x04, 0x17
        /*001a*/ 	.short	(.L_565 - .L_564)
.L_564:
        /*001c*/ 	.word	0x00000000
        /*0020*/ 	.short	0x0005
        /*0022*/ 	.short	0x001a
        /*0024*/ 	.byte	0x00, 0xf0, 0x05, 0x00


	//----- nvinfo : EIATTR_KPARAM_INFO
	.align		4
.L_565:
        /*0028*/ 	.byte	0x04, 0x17
        /*002a*/ 	.short	(.L_567 - .L_566)
.L_566:
        /*002c*/ 	.word	0x00000000
        /*0030*/ 	.short	0x0004
        /*0032*/ 	.short	0x0019
        /*0034*/ 	.byte	0x00, 0xf0, 0x05, 0x00


	//----- nvinfo : EIATTR_KPARAM_INFO
	.align		4
.L_567:
        /*0038*/ 	.byte	0x04, 0x17
        /*003a*/ 	.short	(.L_569 - .L_568)
.L_568:
        /*003c*/ 	.word	0x00000000
        /*0040*/ 	.short	0x0003
        /*0042*/ 	.short	0x0018
        /*0044*/ 	.byte	0x00, 0xf0, 0x05, 0x00


	//----- nvinfo : EIATTR_KPARAM_INFO
	.align		4
.L_569:
        /*0048*/ 	.byte	0x04, 0x17
        /*004a*/ 	.short	(.L_571 - .L_570)
.L_570:
        /*004c*/ 	.word	0x00000000
        /*0050*/ 	.short	0x0002
        /*0052*/ 	.short	0x0008
        /*0054*/ 	.byte	0x00, 0xf0, 0x41, 0x00


	//----- nvinfo : EIATTR_KPARAM_INFO
	.align		4
.L_571:
        /*0058*/ 	.byte	0x04, 0x17
        /*005a*/ 	.short	(.L_573 - .L_572)
.L_572:
        /*005c*/ 	.word	0x00000000
        /*0060*/ 	.short	0x0001
        /*0062*/ 	.short	0x0004
        /*0064*/ 	.byte	0x00, 0xf0, 0x05, 0x00


	//----- nvinfo : EIATTR_KPARAM_INFO
	.align		4
.L_573:
        /*0068*/ 	.byte	0x04, 0x17
        /*006a*/ 	.short	(.L_575 - .L_574)
.L_574:
        /*006c*/ 	.word	0x00000000
        /*0070*/ 	.short	0x0000
        /*0072*/ 	.short	0x0000
        /*0074*/ 	.byte	0x00, 0xf0, 0x11, 0x00


	//----- nvinfo : EIATTR_SPARSE_MMA_MASK
	.align		4
.L_575:
        /*0078*/ 	.byte	0x03, 0x50
        /*007a*/ 	.short	0x0000


	//----- nvinfo : EIATTR_MAXREG_COUNT
	.align		4
        /*007c*/ 	.byte	0x03, 0x1b
        /*007e*/ 	.short	0x00ff


	//----- nvinfo : EIATTR_MERCURY_ISA_VERSION
	.align		4
        /*0080*/ 	.byte	0x03, 0x5f
        /*0082*/ 	.short	0x0101


	//----- nvinfo : EIATTR_VRC_CTA_INIT_COUNT
	.align		4
        /*0084*/ 	.byte	0x02, 0x4a
	.zero		1
	.zero		1


	//----- nvinfo : EIATTR_EXIT_INSTR_OFFSETS
	.align		4
        /*0088*/ 	.byte	0x04, 0x1c
        /*008a*/ 	.short	(.L_577 - .L_576)


	//   ....[0]....
.L_576:
        /*008c*/ 	.word	0x00000940


	//   ....[1]....
        /*0090*/ 	.word	0x00000990


	//----- nvinfo : EIATTR_MAX_THREADS
	.align		4
.L_577:
        /*0094*/ 	.byte	0x04, 0x05
        /*0096*/ 	.short	(.L_579 - .L_578)
.L_578:
        /*0098*/ 	.word	0x00000080
        /*009c*/ 	.word	0x00000001
        /*00a0*/ 	.word	0x00000001


	//----- nvinfo : EIATTR_CRS_STACK_SIZE
	.align		4
.L_579:
        /*00a4*/ 	.byte	0x04, 0x1e
        /*00a6*/ 	.short	(.L_581 - .L_580)
.L_580:
        /*00a8*/ 	.word	0x00000000


	//----- nvinfo : EIATTR_CBANK_PARAM_SIZE
	.align		4
.L_581:
        /*00ac*/ 	.byte	0x03, 0x19
        /*00ae*/ 	.short	0x001c


	//----- nvinfo : EIATTR_PARAM_CBANK
	.align		4
        /*00b0*/ 	.byte	0x04, 0x0a
        /*00b2*/ 	.short	(.L_583 - .L_582)
	.align		4
.L_582:
        /*00b4*/ 	.word	index@(.nv.constant0._ZN2at6native27unrolled_elementwise_kernelIZZZNS0_16atan_kernel_cudaERNS_18TensorIteratorBaseEENKUlvE0_clEvENKUlvE0_clEvEUlfE_St5arrayIPcLm2EELi4E23TrivialOffsetCalculatorILi1EjESB_NS0_6memory15LoadWithoutCastENSC_16StoreWithoutCastEEEviT_T0_T2_T3_T4_T5_)
        /*00b8*/ 	.short	0x0380
        /*00ba*/ 	.short	0x001c


	//----- nvinfo : EIATTR_SW_WAR
	.align		4
.L_583:
        /*00bc*/ 	.byte	0x04, 0x36
        /*00be*/ 	.short	(.L_585 - .L_584)
.L_584:
        /*00c0*/ 	.word	0x00000008
.L_585:


//--------------------- .nv.info._ZN2at6native29vectorized_elementwise_kernelILi2EZZZNS0_16atan_kernel_cudaERNS_18TensorIteratorBaseEENKUlvE0_clEvENKUlvE0_clEvEUlfE_St5arrayIPcLm2EEEEviT0_T1_ --------------------------
	.section	.nv.info._ZN2at6native29vectorized_elementwise_kernelILi2EZZZNS0_16atan_kernel_cudaERNS_18TensorIteratorBaseEENKUlvE0_clEvENKUlvE0_clEvEUlfE_St5arrayIPcLm2EEEEviT0_T1_,"",@"SHT_CUDA_INFO"
	.sectionflags	@""
	.align	4


	//----- nvinfo : EIATTR_CUDA_API_VERSION
	.align		4
        /*0000*/ 	.byte	0x04, 0x37
        /*0002*/ 	.short	(.L_587 - .L_586)
.L_586:
        /*0004*/ 	.word	0x00000082


	//----- nvinfo : EIATTR_KPARAM_INFO
	.align		4
.L_587:
        /*0008*/ 	.byte	0x04, 0x17
        /*000a*/ 	.short	(.L_589 - .L_588)
.L_588:
        /*000c*/ 	.word	0x00000000
        /*0010*/ 	.short	0x0002
        /*0012*/ 	.short	0x0008
        /*0014*/ 	.byte	0x00, 0xf0, 0x41, 0x00


	//----- nvinfo : EIATTR_KPARAM_INFO
	.align		4
.L_589:
        /*0018*/ 	.byte	0x04, 0x17
        /*001a*/ 	.short	(.L_591 - .L_590)
.L_590:
        /*001c*/ 	.word	0x00000000
        /*0020*/ 	.short	0x0001
        /*0022*/ 	.short	0x0004
        /*0024*/ 	.byte	0x00, 0xf0, 0x05, 0x00


	//----- nvinfo : EIATTR_KPARAM_INFO
	.align		4
.L_591:
        /*0028*/ 	.byte	0x04, 0x17
        /*002a*/ 	.short	(.L_593 - .L_592)
.L_592:
        /*002c*/ 	.word	0x00000000
        /*0030*/ 	.short	0x0000
        /*0032*/ 	.short	0x0000
        /*0034*/ 	.byte	0x00, 0xf0, 0x11, 0x00


	//----- nvinfo : EIATTR_SPARSE_MMA_MASK
	.align		4
.L_593:
        /*0038*/ 	.byte	0x03, 0x50
        /*003a*/ 	.short	0x0000


	//----- nvinfo : EIATTR_MAXREG_COUNT
	.align		4
        /*003c*/ 	.byte	0x03, 0x1b
        /*003e*/ 	.short	0x00ff


	//----- nvinfo : EIATTR_MERCURY_ISA_VERSION
	.align		4
        /*0040*/ 	.byte	0x03, 0x5f
        /*0042*/ 	.short	0x0101


	//----- nvinfo : EIATTR_VRC_CTA_INIT_COUNT
	.align		4
        /*0044*/ 	.byte	0x02, 0x4a
	.zero		1
	.zero		1


	//----- nvinfo : EIATTR_EXIT_INSTR_OFFSETS
	.align		4
        /*0048*/ 	.byte	0x04, 0x1c
        /*004a*/ 	.short	(.L_595 - .L_594)


	//   ....[0]....
.L_594:
        /*004c*/ 	.word	0x00001330


	//   ....[1]....
        /*0050*/ 	.word	0x00001380


	//   ....[2]....
        /*0054*/ 	.word	0x00001d20


	//----- nvinfo : EIATTR_MAX_THREADS
	.align		4
.L_595:
        /*0058*/ 	.byte	0x04, 0x05
        /*005a*/ 	.short	(.L_597 - .L_596)
.L_596:
        /*005c*/ 	.word	0x00000080
        /*0060*/ 	.word	0x00000001
        /*0064*/ 	.word	0x00000001


	//----- nvinfo : EIATTR_CRS_STACK_SIZE
	.align		4
.L_597:
        /*0068*/ 	.byte	0x04, 0x1e
        /*006a*/ 	.short	(.L_599 - .L_598)
.L_598:
        /*006c*/ 	.word	0x00000000


	//----- nvinfo : EIATTR_CBANK_PARAM_SIZE
	.align		4
.L_599:
        /*0070*/ 	.byte	0x03, 0x19
        /*0072*/ 	.short	0x0018


	//----- nvinfo : EIATTR_PARAM_CBANK
	.align		4
        /*0074*/ 	.byte	0x04, 0x0a
        /*0076*/ 	.short	(.L_601 - .L_600)
	.align		4
.L_600:
        /*0078*/ 	.word	index@(.nv.constant0._ZN2at6native29vectorized_elementwise_kernelILi2EZZZNS0_16atan_kernel_cudaERNS_18TensorIteratorBaseEENKUlvE0_clEvENKUlvE0_clEvEUlfE_St5arrayIPcLm2EEEEviT0_T1_)
        /*007c*/ 	.short	0x0380
        /*007e*/ 	.short	0x0018


	//----- nvinfo : EIATTR_SW_WAR
	.align		4
.L_601:
        /*0080*/ 	.byte	0x04, 0x36
        /*0082*/ 	.short	(.L_603 - .L_602)
.L_602:
        /*0084*/ 	.word	0x00000008
.L_603:


//--------------------- .nv.info._ZN2at6native29vectorized_elementwise_kernelILi4EZZZNS0_16atan_kernel_cudaERNS_18TensorIteratorBaseEENKUlvE0_clEvENKUlvE0_clEvEUlfE_St5arrayIPcLm2EEEEviT0_T1_ --------------------------
	.section	.nv.info._ZN2at6native29vectorized_elementwise_kernelILi4EZZZNS0_16atan_kernel_cudaERNS_18TensorIteratorBaseEENKUlvE0_clEvENKUlvE0_clEvEUlfE_St5arrayIPcLm2EEEEviT0_T1_,"",@"SHT_CUDA_INFO"
	.sectionflags	@""
	.align	4


	//----- nvinfo : EIATTR_CUDA_API_VERSION
	.align		4
        /*0000*/ 	.byte	0x04, 0x37
        /*0002*/ 	.short	(.L_605 - .L_604)
.L_604:
        /*0004*/ 	.word	0x00000082


	//----- nvinfo : EIATTR_KPARAM_INFO
	.align		4
.L_605:
        /*0008*/ 	.byte	0x04, 0x17
        /*000a*/ 	.short	(.L_607 - .L_606)
.L_606:
        /*000c*/ 	.word	0x00000000
        /*0010*/ 	.short	0x0002
        /*0012*/ 	.short	0x0008
        /*0014*/ 	.byte	0x00, 0xf0, 0x41, 0x00


	//----- nvinfo : EIATTR_KPARAM_INFO
	.align		4
.L_607:
        /*0018*/ 	.byte	0x04, 0x17
        /*001a*/ 	.short	(.L_609 - .L_608)
.L_608:
        /*001c*/ 	.word	0x00000000
        /*0020*/ 	.short	0x0001
        /*0022*/ 	.short	0x0004
        /*0024*/ 	.byte	0x00, 0xf0, 0x05, 0x00


	//----- nvinfo : EIATTR_KPARAM_INFO
	.align		4
.L_609:
        /*0028*/ 	.byte	0x04, 0x17
        /*002a*/ 	.short	(.L_611 - .L_610)
.L_610:
        /*002c*/ 	.word	0x00000000
        /*0030*/ 	.short	0x0000
        /*0032*/ 	.short	0x0000
        /*0034*/ 	.byte	0x00, 0xf0, 0x11, 0x00


	//----- nvinfo : EIATTR_SPARSE_MMA_MASK
	.align		4
.L_611:
        /*0038*/ 	.byte	0x03, 0x50
        /*003a*/ 	.short	0x0000


	//----- nvinfo : EIATTR_MAXREG_COUNT
	.align		4
        /*003c*/ 	.byte	0x03, 0x1b
        /*003e*/ 	.short	0x00ff


	//----- nvinfo : EIATTR_MERCURY_ISA_VERSION
	.align		4
        /*0040*/ 	.byte	0x03, 0x5f
        /*0042*/ 	.short	0x0101


	//----- nvinfo : EIATTR_VRC_CTA_INIT_COUNT
	.align		4
        /*0044*/ 	.byte	0x02, 0x4a
	.zero		1
	.zero		1


	//----- nvinfo : EIATTR_EXIT_INSTR_OFFSETS
	.align		4
        /*0048*/ 	.byte	0x04, 0x1c
        /*004a*/ 	.short	(.L_613 - .L_612)


	//   ....[0]....
.L_612:
        /*004c*/ 	.word	0x00001330


	//   ....[1]....
        /*0050*/ 	.word	0x00001380


	//   ....[2]....
        /*0054*/ 	.word	0x00001ce0


	//----- nvinfo : EIATTR_MAX_THREADS
	.align		4
.L_613:
        /*0058*/ 	.byte	0x04, 0x05
        /*005a*/ 	.short	(.L_615 - .L_614)
.L_614:
        /*005c*/ 	.word	0x00000080
        /*0060*/ 	.word	0x00000001
        /*0064*/ 	.word	0x00000001


	//----- nvinfo : EIATTR_CRS_STACK_SIZE
	.align		4
.L_615:
        /*0068*/ 	.byte	0x04, 0x1e
        /*006a*/ 	.short	(.L_617 - .L_616)
.L_616:
        /*006c*/ 	.word	0x00000000


	//----- nvinfo : EIATTR_CBANK_PARAM_SIZE
	.align		4
.L_617:
        /*0070*/ 	.byte	0x03, 0x19
        /*0072*/ 	.short	0x0018


	//----- nvinfo : EIATTR_PARAM_CBANK
	.align		4
        /*0074*/ 	.byte	0x04, 0x0a
        /*0076*/ 	.short	(.L_619 - .L_618)
	.align		4
.L_618:
        /*0078*/ 	.word	index@(.nv.constant0._ZN2at6native29vectorized_elementwise_kernelILi4EZZZNS0_16atan_kernel_cudaERNS_18TensorIteratorBaseEENKUlvE0_clEvENKUlvE0_clEvEUlfE_St5arrayIPcLm2EEEEviT0_T1_)
        /*007c*/ 	.short	0x0380
        /*007e*/ 	.short	0x0018


	//----- nvinfo : EIATTR_SW_WAR
	.align		4
.L_619:
        /*0080*/ 	.byte	0x04, 0x36
        /*0082*/ 	.short	(.L_621 - .L_620)
.L_620:
        /*0084*/ 	.word	0x00000008
.L_621:


//--------------------- .nv.info._ZN2at6native29vectorized_elementwise_kernelILi8EZZZNS0_16atan_kernel_cudaERNS_18TensorIteratorBaseEENKUlvE0_clEvENKUlvE0_clEvEUlfE_St5arrayIPcLm2EEEEviT0_T1_ --------------------------
	.section	.nv.info._ZN2at6native29vectorized_elementwise_kernelILi8EZZZNS0_16atan_kernel_cudaERNS_18TensorIteratorBaseEENKUlvE0_clEvENKUlvE0_clEvEUlfE_St5arrayIPcLm2EEEEviT0_T1_,"",@"SHT_CUDA_INFO"
	.sectionflags	@""
	.align	4


	//----- nvinfo : EIATTR_CUDA_API_VERSION
	.align		4
        /*0000*/ 	.byte	0x04, 0x37
        /*0002*/ 	.short	(.L_623 - .L_622)
.L_622:
        /*0004*/ 	.word	0x00000082


	//----- nvinfo : EIATTR_KPARAM_INFO
	.align		4
.L_623:
        /*0008*/ 	.byte	0x04, 0x17
        /*000a*/ 	.short	(.L_625 - .L_624)
.L_624:
        /*000c*/ 	.word	0x00000000
        /*0010*/ 	.short	0x0002
        /*0012*/ 	.short	0x0008
        /*0014*/ 	.byte	0x00, 0xf0, 0x41, 0x00


	//----- nvinfo : EIATTR_KPARAM_INFO
	.align		4
.L_625:
        /*0018*/ 	.byte	0x04, 0x17
        /*001a*/ 	.short	(.L_627 - .L_626)
.L_626:
        /*001c*/ 	.word	0x00000000
        /*0020*/ 	.short	0x0001
        /*0022*/ 	.short	0x0004
        /*0024*/ 	.byte	0x00, 0xf0, 0x05, 0x00


	//----- nvinfo : EIATTR_KPARAM_INFO
	.align		4
.L_627:
        /*0028*/ 	.byte	0x04, 0x17
        /*002a*/ 	.short	(.L_629 - .L_628)
.L_628:
        /*002c*/ 	.word	0x00000000
        /*0030*/ 	.short	0x0000
        /*0032*/ 	.short	0x0000
        /*0034*/ 	.byte	0x00, 0xf0, 0x11, 0x00


	//----- nvinfo : EIATTR_SPARSE_MMA_MASK
	.align		4
.L_629:
        /*0038*/ 	.byte	0x03, 0x50
        /*003a*/ 	.short	0x0000


	//----- nvinfo : EIATTR_MAXREG_COUNT
	.align		4
        /*003c*/ 	.byte	0x03, 0x1b
        /*003e*/ 	.short	0x00ff


	//----- nvinfo : EIATTR_MERCURY_ISA_VERSION
	.align		4
        /*0040*/ 	.byte	0x03, 0x5f
        /*0042*/ 	.short	0x0101


	//----- nvinfo : EIATTR_VRC_CTA_INIT_COUNT
	.align		4
        /*0044*/ 	.byte	0x02, 0x4a
	.zero		1
	.zero		1


	//----- nvinfo : EIATTR_EXIT_INSTR_OFFSETS
	.align		4
        /*0048*/ 	.byte	0x04, 0x1c
        /*004a*/ 	.short	(.L_631 - .L_630)


	//   ....[0]....
.L_630:
        /*004c*/ 	.word	0x00000010


	//----- nvinfo : EIATTR_MAX_THREADS
	.align		4
.L_631:
        /*0050*/ 	.byte	0x04, 0x05
        /*0052*/ 	.short	(.L_633 - .L_632)
.L_632:
        /*0054*/ 	.word	0x00000080
        /*0058*/ 	.word	0x00000001
        /*005c*/ 	.word	0x00000001


	//----- nvinfo : EIATTR_CBANK_PARAM_SIZE
	.align		4
.L_633:
        /*0060*/ 	.byte	0x03, 0x19
        /*0062*/ 	.short	0x0018


	//----- nvinfo : EIATTR_PARAM_CBANK
	.align		4
        /*0064*/ 	.byte	0x04, 0x0a
        /*0066*/ 	.short	(.L_635 - .L_634)
	.align		4
.L_634:
        /*0068*/ 	.word	index@(.nv.constant0._ZN2at6native29vectorized_elementwise_kernelILi8EZZZNS0_16atan_kernel_cudaERNS_18TensorIteratorBaseEENKUlvE0_clEvENKUlvE0_clEvEUlfE_St5arrayIPcLm2EEEEviT0_T1_)
        /*006c*/ 	.short	0x0380
        /*006e*/ 	.short	0x0018


	//----- nvinfo : EIATTR_SW_WAR
	.align		4
.L_635:
        /*0070*/ 	.byte	0x04, 0x36
        /*0072*/ 	.short	(.L_637 - .L_636)
.L_636:
        /*0074*/ 	.word	0x00000008
.L_637:


//--------------------- .nv.info._ZN2at6native18elementwise_kernelILi128ELi4EZNS0_15gpu_kernel_implIZZZNS0_16atan_kernel_cudaERNS_18TensorIteratorBaseEENKUlvE0_clEvENKUlvE_clEvEUldE_EEvS4_RKT_EUliE_EEviT1_ --------------------------
	.section	.nv.info._ZN2at6native18elementwise_kernelILi128ELi4EZNS0_15gpu_kernel_implIZZZNS0_16atan_kernel_cudaERNS_18TensorIteratorBaseEENKUlvE0_clEvENKUlvE_clEvEUldE_EEvS4_RKT_EUliE_EEviT1_,"",@"SHT_CUDA_INFO"
	.sectionflags	@""
	.align	4


	//----- nvinfo : EIATTR_CUDA_API_VERSION
	.align		4
        /*0000*/ 	.byte	0x04, 0x37
        /*0002*/ 	.short	(.L_639 - .L_638)
.L_638:
        /*0004*/ 	.word	0x00000082


	//----- nvinfo : EIATTR_KPARAM_INFO
	.align		4
.L_639:
        /*0008*/ 	.byte	0x04, 0x17
        /*000a*/ 	.short	(.L_641 - .L_640)
.L_640:
        /*000c*/ 	.word	0x00000000
        /*0010*/ 	.short	0x0001
        /*0012*/ 	.short	0x0008
        /*0014*/ 	.byte	0x00, 0xf0, 0x61, 0x08


	//----- nvinfo : EIATTR_KPARAM_INFO
	.align		4
.L_641:
        /*0018*/ 	.byte	0x04, 0x17
        /*001a*/ 	.short	(.L_643 - .L_642)
.L_642:
        /*001c*/ 	.word	0x00000000
        /*0020*/ 	.short	0x0000
        /*0022*/ 	.short	0x0000
        /*0024*/ 	.byte	0x00, 0xf0, 0x11, 0x00


	//----- nvinfo : EIATTR_SPARSE_MMA_MASK
	.align		4
.L_643:
        /*0028*/ 	.byte	0x03, 0x50
        /*002a*/ 	.short	0x0000


	//----- nvinfo : EIATTR_MAXREG_COUNT
	.align		4
        /*002c*/ 	.byte	0x03, 0x1b
        /*002e*/ 	.short	0x0080


	//----- nvinfo : EIATTR_EXTERNS
	.align		4
        /*0030*/ 	.byte	0x04, 0x0f
        /*0032*/ 	.short	(.L_645 - .L_644)


	//   ....[0]....
	.align		4
.L_644:
        /*0034*/ 	.word	index@(__assertfail)


	//----- nvinfo : EIATTR_MERCURY_ISA_VERSION
	.align		4
.L_645:
        /*0038*/ 	.byte	0x03, 0x5f
        /*003a*/ 	.short	0x0101


	//----- nvinfo : EIATTR_VRC_CTA_INIT_COUNT
	.align		4
        /*003c*/ 	.byte	0x02, 0x4a
	.zero		1
	.zero		1


	//----- nvinfo : EIATTR_SYSCALL_OFFSETS
	.align		4
        /*0040*/ 	.byte	0x04, 0x46
        /*0042*/ 	.short	(.L_647 - .L_646)


	//   ....[0]....
.L_646:
        /*0044*/ 	.word	0x00002180


	//   ....[1]....
        /*0048*/ 	.word	0x00003f60


	//   ....[2]....
        /*004c*/ 	.word	0x000062f0


	//   ....[3]....
        /*0050*/ 	.word	0x00007dd0


	//   ....[4]....
        /*0054*/ 	.word	0x0000a390


	//   ....[5]....
        /*0058*/ 	.word	0x0000be70


	//   ....[6]....
        /*005c*/ 	.word	0x0000e440


	//   ....[7]....
        /*0060*/ 	.word	0x0000ff00


	//----- nvinfo : EIATTR_EXIT_INSTR_OFFSETS
	.align		4
.L_647:
        /*0064*/ 	.byte	0x04, 0x1c
        /*0066*/ 	.short	(.L_649 - .L_648)


	//   ....[0]....
.L_648:
        /*0068*/ 	.word	0x0000c2d0


	//   ....[1]....
        /*006c*/ 	.word	0x0000f0d0


	//   ....[2]....
        /*0070*/ 	.word	0x0000f110


	//   ....[3]....
        /*0074*/ 	.word	0x0000f1a0


	//   ....[4]....
        /*0078*/ 	.word	0x0000f1d0


	//   ....[5]....
        /*007c*/ 	.word	0x0000f200


	//   ....[6]....
        /*0080*/ 	.word	0x0000f310


	//   ....[7]....
        /*0084*/ 	.word	0x0000f3d0


	//   ....[8]....
        /*0088*/ 	.word	0x0000f4f0


	//   ....[9]....
        /*008c*/ 	.word	0x0000f5c0


	//   ....[10]....
        /*0090*/ 	.word	0x0000f5e0


	//   ....[11]....
        /*0094*/ 	.word	0x0000f6b0


	//   ....[12]....
        /*0098*/ 	.word	0x0000f8a0


	//   ....[13]....
        /*009c*/ 	.word	0x0000fa90


	//   ....[14]....
        /*00a0*/ 	.word	0x0000fc70


	//   ....[15]....
        /*00a4*/ 	.word	0x0000fca0


	//   ....[16]....
        /*00a8*/ 	.word	0x0000fcd0


	//   ....[17]....
        /*00ac*/ 	.word	0x0000fd70


	//   ....[18]....
        /*00b0*/ 	.word	0x0000fda0


	//   ....[19]....
        /*00b4*/ 	.word	0x0000ff10


	//   ....[20]....
        /*00b8*/ 	.word	0x000100a0


	//   ....[21]....
        /*00bc*/ 	.word	0x00010260


	//   ....[22]....
        /*00c0*/ 	.word	0x00010320


	//----- nvinfo : EIATTR_MAX_THREADS
	.align		4
.L_649:
        /*00c4*/ 	.byte	0x04, 0x05
        /*00c6*/ 	.short	(.L_651 - .L_650)
.L_650:
        /*00c8*/ 	.word	0x00000080
        /*00cc*/ 	.word	0x00000001
        /*00d0*/ 	.word	0x00000001


	//----- nvinfo : EIATTR_CRS_STACK_SIZE
	.align		4
.L_651:
        /*00d4*/ 	.byte	0x04, 0x1e
        /*00d6*/ 	.short	(.L_653 - .L_652)
.L_652:
        /*00d8*/ 	.word	0x00000000


	//----- nvinfo : EIATTR_CBANK_PARAM_SIZE
	.align		4
.L_653:
        /*00dc*/ 	.byte	0x03, 0x19
        /*00de*/ 	.short	0x0220


	//----- nvinfo : EIATTR_PARAM_CBANK
	.align		4
        /*00e0*/ 	.byte	0x04, 0x0a
        /*00e2*/ 	.short	(.L_655 - .L_654)
	.align		4
.L_654:
        /*00e4*/ 	.word	index@(.nv.constant0._ZN2at6native18elementwise_kernelILi128ELi4EZNS0_15gpu_kernel_implIZZZNS0_16atan_kernel_cudaERNS_18TensorIteratorBaseEENKUlvE0_clEvENKUlvE_clEvEUldE_EEvS4_RKT_EUliE_EEviT1_)
        /*00e8*/ 	.short	0x0380
        /*00ea*/ 	.short	0x0220


	//----- nvinfo : EIATTR_SW_WAR
	.align		4
.L_655:
        /*00ec*/ 	.byte	0x04, 0x36
        /*00ee*/ 	.short	(.L_657 - .L_656)
.L_656:
        /*00f0*/ 	.word	0x00000008
.L_657:


//--------------------- .nv.info._ZN2at6native27unrolled_elementwise_kernelIZZZNS0_16atan_kernel_cudaERNS_18TensorIteratorBaseEENKUlvE0_clEvENKUlvE_clEvEUldE_St5arrayIPcLm2EELi4E23TrivialOffsetCalculatorILi1EjESB_NS0_6memory12LoadWithCastILi1EEENSC_13StoreWithCastILi1EEEEEviT_T0_T2_T3_T4_T5_ --------------------------
	.section	.nv.info._ZN2at6native27unrolled_elementwise_kernelIZZZNS0_16atan_kernel_cudaERNS_18TensorIteratorBaseEENKUlvE0_clEvENKUlvE_clEvEUldE_St5arrayIPcLm2EELi4E23TrivialOffsetCalculatorILi1EjESB_NS0_6memory12LoadWithCastILi1EEENSC_13StoreWithCastILi1EEEEEviT_T0_T2_T3_T4_T5_,"",@"SHT_CUDA_INFO"
	.sectionflags	@""
	.align	4


	//----- nvinfo : EIATTR_CUDA_API_VERSION
	.align		4
        /*0000*/ 	.byte	0x04, 0x37
        /*0002*/ 	.short	(.L_659 - .L_658)
.L_658:
        /*0004*/ 	.word	0x00000082


	//----- nvinfo : EIATTR_KPARAM_INFO
	.align		4
.L_659:
        /*0008*/ 	.byte	0x04, 0x17
        /*000a*/ 	.short	(.L_661 - .L_660)
.L_660:
        /*000c*/ 	.word	0x00000000
        /*0010*/ 	.short	0x0006
        /*0012*/ 	.short	0x0024
        /*0014*/ 	.byte	0x00, 0xf0, 0x21, 0x00


	//----- nvinfo : EIATTR_KPARAM_INFO
	.align		4
.L_661:
        /*0018*/ 	.byte	0x04, 0x17
        /*001a*/ 	.short	(.L_663 - .L_662)
.L_662:
        /*001c*/ 	.word	0x00000000
        /*0020*/ 	.short	0x0005
        /*0022*/ 	.short	0x001c
        /*0024*/ 	.byte	0x00, 0xf0, 0x21, 0x00


	//----- nvinfo : EIATTR_KPARAM_INFO
	.align		4
.L_663:
        /*0028*/ 	.byte	0x04, 0x17
        /*002a*/ 	.short	(.L_665 - .L_664)
.L_664:
        /*002c*/ 	.word	0x00000000
        /*0030*/ 	.short	0x0004
        /*0032*/ 	.short	0x0019
        /*0034*/ 	.byte	0x00, 0xf0, 0x05, 0x00


	//----- nvinfo : EIATTR_KPARAM_INFO
	.align		4
.L_665:
        /*0038*/ 	.byte	0x04, 0x17
        /*003a*/ 	.short	(.L_667 - .L_666)
.L_666:
        /*003c*/ 	.word	0x00000000
        /*0040*/ 	.short	0x0003
        /*0042*/ 	.short	0x0018
        /*0044*/ 	.byte	0x00, 0xf0, 0x05, 0x00


	//----- nvinfo : EIATTR_KPARAM_INFO
	.align		4
.L_667:
        /*0048*/ 	.byte	0x04, 0x17
        /*004a*/ 	.short	(.L_669 - .L_668)
.L_668:
        /*004c*/ 	.word	0x00000000
        /*0050*/ 	.short	0x0002
        /*0052*/ 	.short	0x0008
        /*0054*/ 	.byte	0x00, 0xf0, 0x41, 0x00


	//----- nvinfo : EIATTR_KPARAM_INFO
	.align		4
.L_669:
        /*0058*/ 	.byte	0x04, 0x17
        /*005a*/ 	.short	(.L_671 - .L_670)
.L_670:
        /*005c*/ 	.word	0x00000000
        /*0060*/ 	.short	0x0001
        /*0062*/ 	.short	0x0004
        /*0064*/ 	.byte	0x00, 0xf0, 0x05, 0x00


	//----- nvinfo : EIATTR_KPARAM_INFO
	.align		4
.L_671:
        /*0068*/ 	.byte	0x04, 0x17
        /*006a*/ 	.short	(.L_673 - .L_672)
.L_672:
        /*006c*/ 	.word	0x00000000
        /*0070*/ 	.short	0x0000
        /*0072*/ 	.short	0x0000
        /*0074*/ 	.byte	0x00, 0xf0, 0x11, 0x00


	//----- nvinfo : EIATTR_SPARSE_MMA_MASK
	.align		4
.L_673:
        /*0078*/ 	.byte	0x03, 0x50
        /*007a*/ 	.short	0x0000


	//----- nvinfo : EIATTR_MAXREG_COUNT
	.align		4
        /*007c*/ 	.byte	0x03, 0x1b
        /*007e*/ 	.short	0x00ff


	//----- nvinfo : EIATTR_EXTERNS
	.align		4
        /*0080*/ 	.byte	0x04, 0x0f
        /*0082*/ 	.short	(.L_675 - .L_674)


	//   ....[0]....
	.align		4
.L_674:
        /*0084*/ 	.word	index@(__assertfail)


	//----- nvinfo : EIATTR_MERCURY_ISA_VERSION
	.align		4
.L_675:
        /*0088*/ 	.byte	0x03, 0x5f
        /*008a*/ 	.short	0x0101


	//----- nvinfo : EIATTR_VRC_CTA_INIT_COUNT
	.align		4
        /*008c*/ 	.byte	0x02, 0x4a
	.zero		1
	.zero		1


	//----- nvinfo : EIATTR_SYSCALL_OFFSETS
	.align		4
        /*0090*/ 	.byte	0x04, 0x46
        /*0092*/ 	.short	(.L_677 - .L_676)


	//   ....[0]....
.L_676:
        /*0094*/ 	.word	0x00000e80


	//   ....[1]....
        /*0098*/ 	.word	0x00001ec0


	//   ....[2]....
        /*009c*/ 	.word	0x00002e40


	//   ....[3]....
        /*00a0*/ 	.word	0x00003d80


	//   ....[4]....
        /*00a4*/ 	.word	0x00007f10


	//   ....[5]....
        /*00a8*/ 	.word	0x000090f0


	//   ....[6]....
        /*00ac*/ 	.word	0x0000a4b0


	//   ....[7]....
        /*00b0*/ 	.word	0x0000b870


	//----- nvinfo : EIATTR_EXIT_INSTR_OFFSETS
	.align		4
.L_677:
        /*00b4*/ 	.byte	0x04, 0x1c
        /*00b6*/ 	.short	(.L_679 - .L_678)


	//   ....[0]....
.L_678:
        /*00b8*/ 	.word	0x0000a900


	//   ....[1]....
        /*00bc*/ 	.word	0x0000aa40


	//   ....[2]....
        /*00c0*/ 	.word	0x0000aa80


	//   ....[3]....
        /*00c4*/ 	.word	0x0000ab10


	//   ....[4]....
        /*00c8*/ 	.word	0x0000ab40


	//   ....[5]....
        /*00cc*/ 	.word	0x0000ab70


	//   ....[6]....
        /*00d0*/ 	.word	0x0000ac80


	//   ....[7]....
        /*00d4*/ 	.word	0x0000ad40


	//   ....[8]....
        /*00d8*/ 	.word	0x0000ae60


	//   ....[9]....
        /*00dc*/ 	.word	0x0000af30


	//   ....[10]....
        /*00e0*/ 	.word	0x0000af50


	//   ....[11]....
        /*00e4*/ 	.word	0x0000b020


	//   ....[12]....
        /*00e8*/ 	.word	0x0000b210


	//   ....[13]....
        /*00ec*/ 	.word	0x0000b400


	//   ....[14]....
        /*00f0*/ 	.word	0x0000b5e0


	//   ....[15]....
        /*00f4*/ 	.word	0x0000b610


	//   ....[16]....
        /*00f8*/ 	.word	0x0000b640


	//   ....[17]....
        /*00fc*/ 	.word	0x0000b6e0


	//   ....[18]....
        /*0100*/ 	.word	0x0000b710


	//   ....[19]....
        /*0104*/ 	.word	0x0000b880


	//   ....[20]....
        /*0108*/ 	.word	0x0000ba10


	//   ....[21]....
        /*010c*/ 	.word	0x0000bbd0


	//   ....[22]....
        /*0110*/ 	.word	0x0000bc90


	//----- nvinfo : EIATTR_MAX_THREADS
	.align		4
.L_679:
        /*0114*/ 	.byte	0x04, 0x05
        /*0116*/ 	.short	(.L_681 - .L_680)
.L_680:
        /*0118*/ 	.word	0x00000080
        /*011c*/ 	.word	0x00000001
        /*0120*/ 	.word	0x00000001


	//----- nvinfo : EIATTR_CRS_STACK_SIZE
	.align		4
.L_681:
        /*0124*/ 	.byte	0x04, 0x1e
        /*0126*/ 	.short	(.L_683 - .L_682)
.L_682:
        /*0128*/ 	.word	0x00000000


	//----- nvinfo : EIATTR_CBANK_PARAM_SIZE
	.align		4
.L_683:
        /*012c*/ 	.byte	0x03, 0x19
        /*012e*/ 	.short	0x002c


	//----- nvinfo : EIATTR_PARAM_CBANK
	.align		4
        /*0130*/ 	.byte	0x04, 0x0a
        /*0132*/ 	.short	(.L_685 - .L_684)
	.align		4
.L_684:
        /*0134*/ 	.word	index@(.nv.constant0._ZN2at6native27unrolled_elementwise_kernelIZZZNS0_16atan_kernel_cudaERNS_18TensorIteratorBaseEENKUlvE0_clEvENKUlvE_clEvEUldE_St5arrayIPcLm2EELi4E23TrivialOffsetCalculatorILi1EjESB_NS0_6memory12LoadWithCastILi1EEENSC_13StoreWithCastILi1EEEEEviT_T0_T2_T3_T4_T5_)
        /*0138*/ 	.short	0x0380
        /*013a*/ 	.short	0x002c


	//----- nvinfo : EIATTR_SW_WAR
	.align		4
.L_685:
        /*013c*/ 	.byte	0x04, 0x36
        /*013e*/ 	.short	(.L_687 - .L_686)
.L_686:
        /*0140*/ 	.word	0x00000008
.L_687:


//--------------------- .nv.info._ZN2at6native18elementwise_kernelILi128ELi2EZNS0_22gpu_kernel_impl_nocastIZZZNS0_16atan_kernel_cudaERNS_18TensorIteratorBaseEENKUlvE0_clEvENKUlvE_clEvEUldE_EEvS4_RKT_EUliE_EEviT1_ --------------------------
	.section	.nv.info._ZN2at6native18elementwise_kernelILi128ELi2EZNS0_22gpu_kernel_impl_nocastIZZZNS0_16atan_kernel_cudaERNS_18TensorIteratorBaseEENKUlvE0_clEvENKUlvE_clEvEUldE_EEvS4_RKT_EUliE_EEviT1_,"",@"SHT_CUDA_INFO"
	.sectionflags	@""
	.align	4


	//----- nvinfo : EIATTR_CUDA_API_VERSION
	.align		4
        /*0000*/ 	.byte	0x04, 0x37
        /*0002*/ 	.short	(.L_689 - .L_688)
.L_688:
        /*0004*/ 	.word	0x00000082


	//----- nvinfo : EIATTR_KPARAM_INFO
	.align		4
.L_689:
        /*0008*/ 	.byte	0x04, 0x17
        /*000a*/ 	.short	(.L_691 - .L_690)
.L_690:
        /*000c*/ 	.word	0x00000000
        /*0010*/ 	.short	0x0001
        /*0012*/ 	.short	0x0008
        /*0014*/ 	.byte	0x00, 0xf0, 0x61, 0x08


	//----- nvinfo : EIATTR_KPARAM_INFO
	.align		4
.L_691:
        /*0018*/ 	.byte	0x04, 0x17
        /*001a*/ 	.short	(.L_693 - .L_692)
.L_692:
        /*001c*/ 	.word	0x00000000
        /*0020*/ 	.short	0x0000
        /*0022*/ 	.short	0x0000
        /*0024*/ 	.byte	0x00, 0xf0, 0x11, 0x00


	//----- nvinfo : EIATTR_SPARSE_MMA_MASK
	.align		4
.L_693:
        /*0028*/ 	.byte	0x03, 0x50
        /*002a*/ 	.short	0x0000


	//----- nvinfo : EIATTR_MAXREG_COUNT
	.align		4
        /*002c*/ 	.byte	0x03, 0x1b
        /*002e*/ 	.short	0x0080


	//----- nvinfo : EIATTR_MERCURY_ISA_VERSION
	.align		4
        /*0030*/ 	.byte	0x03, 0x5f
        /*0032*/ 	.short	0x0101


	//----- nvinfo : EIATTR_VRC_CTA_INIT_COUNT
	.align		4
        /*0034*/ 	.byte	0x02, 0x4a
	.zero		1
	.zero		1


	//----- nvinfo : EIATTR_EXIT_INSTR_OFFSETS
	.align		4
        /*0038*/ 	.byte	0x04, 0x1c
        /*003a*/ 	.short	(.L_695 - .L_694)


	//   ....[0]....
.L_694:
        /*003c*/ 	.word	0x00000c60


	//   ....[1]....
        /*0040*/ 	.word	0x000017d0


	//   ....[2]....
        /*0044*/ 	.word	0x000036d0


	//   ....[3]....
        /*0048*/ 	.word	0x00005530


	//----- nvinfo : EIATTR_MAX_THREADS
	.align		4
.L_695:
        /*004c*/ 	.byte	0x04, 0x05
        /*004e*/ 	.short	(.L_697 - .L_696)
.L_696:
        /*0050*/ 	.word	0x00000080
        /*0054*/ 	.word	0x00000001
        /*0058*/ 	.word	0x00000001


	//----- nvinfo : EIATTR_CRS_STACK_SIZE
	.align		4
.L_697:
        /*005c*/ 	.byte	0x04, 0x1e
        /*005e*/ 	.short	(.L_699 - .L_698)
.L_698:
        /*0060*/ 	.word	0x00000000


	//----- nvinfo : EIATTR_CBANK_PARAM_SIZE
	.align		4
.L_699:
        /*0064*/ 	.byte	0x03, 0x19
        /*0066*/ 	.short	0x0220


	//----- nvinfo : EIATTR_PARAM_CBANK
	.align		4
        /*0068*/ 	.byte	0x04, 0x0a
        /*006a*/ 	.short	(.L_701 - .L_700)
	.align		4
.L_700:
        /*006c*/ 	.word	index@(.nv.constant0._ZN2at6native18elementwise_kernelILi128ELi2EZNS0_22gpu_kernel_impl_nocastIZZZNS0_16atan_kernel_cudaERNS_18TensorIteratorBaseEENKUlvE0_clEvENKUlvE_clEvEUldE_EEvS4_RKT_EUliE_EEviT1_)
        /*0070*/ 	.short	0x0380
        /*0072*/ 	.short	0x0220


	//----- nvinfo : EIATTR_SW_WAR
	.align		4
.L_701:
        /*0074*/ 	.byte	0x04, 0x36
        /*0076*/ 	.short	(.L_703 - .L_702)
.L_702:
        /*0078*/ 	.word	0x00000008
.L_703:


//--------------------- .nv.info._ZN2at6native27unrolled_elementwise_kernelIZZZNS0_16atan_kernel_cudaERNS_18TensorIteratorBaseEENKUlvE0_clEvENKUlvE_clEvEUldE_St5arrayIPcLm2EELi4E23TrivialOffsetCalculatorILi1EjESB_NS0_6memory15LoadWithoutCastENSC_16StoreWithoutCastEEEviT_T0_T2_T3_T4_T5_ --------------------------
	.section	.nv.info._ZN2at6native27unrolled_elementwise_kernelIZZZNS0_16atan_kernel_cudaERNS_18TensorIteratorBaseEENKUlvE0_clEvENKUlvE_clEvEUldE_St5arrayIPcLm2EELi4E23TrivialOffsetCalculatorILi1EjESB_NS0_6memory15LoadWithoutCastENSC_16StoreWithoutCastEEEviT_T0_T2_T3_T4_T5_,"",@"SHT_CUDA_INFO"
	.sectionflags	@""
	.align	4


	//----- nvinfo : EIATTR_CUDA_API_VERSION
	.align		4
        /*0000*/ 	.byte	0x04, 0x37
        /*0002*/ 	.short	(.L_705 - .L_704)
.L_704:
        /*0004*/ 	.word	0x00000082


	//----- nvinfo : EIATTR_KPARAM_INFO
	.align		4
.L_705:
        /*0008*/ 	.byte	0x04, 0x17
        /*000a*/ 	.short	(.L_707 - .L_706)
.L_706:
        /*000c*/ 	.word	0x00000000
        /*0010*/ 	.short	0x0006
        /*0012*/ 	.short	0x001b
        /*0014*/ 	.byte	0x00, 0xf0, 0x05, 0x00


	//----- nvinfo : EIATTR_KPARAM_INFO
	.align		4
.L_707:
        /*0018*/ 	.byte	0x04, 0x17
        /*001a*/ 	.short	(.L_709 - .L_708)
.L_708:
        /*001c*/ 	.word	0x00000000
        /*0020*/ 	.short	0x0005
        /*0022*/ 	.short	0x001a
        /*0024*/ 	.byte	0x00, 0xf0, 0x05, 0x00


	//----- nvinfo : EIATTR_KPARAM_INFO
	.align		4
.L_709:
        /*0028*/ 	.byte	0x04, 0x17
        /*002a*/ 	.short	(.L_711 - .L_710)
.L_710:
        /*002c*/ 	.word	0x00000000
        /*0030*/ 	.short	0x0004
        /*0032*/ 	.short	0x0019
        /*0034*/ 	.byte	0x00, 0xf0, 0x05, 0x00


	//----- nvinfo : EIATTR_KPARAM_INFO
	.align		4
.L_711:
        /*0038*/ 	.byte	0x04, 0x17
        /*003a*/ 	.short	(.L_713 - .L_712)
.L_712:
        /*003c*/ 	.word	0x00000000
        /*0040*/ 	.short	0x0003
        /*0042*/ 	.short	0x0018
        /*0044*/ 	.byte	0x00, 0xf0, 0x05, 0x00


	//----- nvinfo : EIATTR_KPARAM_INFO
	.align		4
.L_713:
        /*0048*/ 	.byte	0x04, 0x17
        /*004a*/ 	.short	(.L_715 - .L_714)
.L_714:
        /*004c*/ 	.word	0x00000000
        /*0050*/ 	.short	0x0002
        /*0052*/ 	.short	0x0008
        /*0054*/ 	.byte	0x00, 0xf0, 0x41, 0x00


	//----- nvinfo : EIATTR_KPARAM_INFO
	.align		4
.L_715:
        /*0058*/ 	.byte	0x04, 0x17
        /*005a*/ 	.short	(.L_717 - .L_716)
.L_716:
        /*005c*/ 	.word	0x00000000
        /*0060*/ 	.short	0x0001
        /*0062*/ 	.short	0x0004
        /*0064*/ 	.byte	0x00, 0xf0, 0x05, 0x00


	//----- nvinfo : EIATTR_KPARAM_INFO
	.align		4
.L_717:
        /*0068*/ 	.byte	0x04, 0x17
        /*006a*/ 	.short	(.L_719 - .L_718)
.L_718:
        /*006c*/ 	.word	0x00000000
        /*0070*/ 	.short	0x0000
        /*0072*/ 	.short	0x0000
        /*0074*/ 	.byte	0x00, 0xf0, 0x11, 0x00


	//----- nvinfo : EIATTR_SPARSE_MMA_MASK
	.align		4
.L_719:
        /*0078*/ 	.byte	0x03, 0x50
        /*007a*/ 	.short	0x0000


	//----- nvinfo : EIATTR_MAXREG_COUNT
	.align		4
        /*007c*/ 	.byte	0x03, 0x1b
        /*007e*/ 	.short	0x00ff


	//----- nvinfo : EIATTR_MERCURY_ISA_VERSION
	.align		4
        /*0080*/ 	.byte	0x03, 0x5f
        /*0082*/ 	.short	0x0101


	//----- nvinfo : EIATTR_VRC_CTA_INIT_COUNT
	.align		4
        /*0084*/ 	.byte	0x02, 0x4a
	.zero		1
	.zero		1


	//----- nvinfo : EIATTR_EXIT_INSTR_OFFSETS
	.align		4
        /*0088*/ 	.byte	0x04, 0x1c
        /*008a*/ 	.short	(.L_721 - .L_720)


	//   ....[0]....
.L_720:
        /*008c*/ 	.word	0x00003190


	//   ....[1]....
        /*0090*/ 	.word	0x000031e0


	//----- nvinfo : EIATTR_MAX_THREADS
	.align		4
.L_721:
        /*0094*/ 	.byte	0x04, 0x05
        /*0096*/ 	.short	(.L_723 - .L_722)
.L_722:
        /*0098*/ 	.word	0x00000080
        /*009c*/ 	.word	0x00000001
        /*00a0*/ 	.word	0x00000001


	//----- nvinfo : EIATTR_CRS_STACK_SIZE
	.align		4
.L_723:
        /*00a4*/ 	.byte	0x04, 0x1e
        /*00a6*/ 	.short	(.L_725 - .L_724)
.L_724:
        /*00a8*/ 	.word	0x00000000


	//----- nvinfo : EIATTR_CBANK_PARAM_SIZE
	.align		4
.L_725:
        /*00ac*/ 	.byte	0x03, 0x19
        /*00ae*/ 	.short	0x001c


	//----- nvinfo : EIATTR_PARAM_CBANK
	.align		4
        /*00b0*/ 	.byte	0x04, 0x0a
        /*00b2*/ 	.short	(.L_727 - .L_726)
	.align		4
.L_726:
        /*00b4*/ 	.word	index@(.nv.constant0._ZN2at6native27unrolled_elementwise_kernelIZZZNS0_16atan_kernel_cudaERNS_18TensorIteratorBaseEENKUlvE0_clEvENKUlvE_clEvEUldE_St5arrayIPcLm2EELi4E23TrivialOffsetCalculatorILi1EjESB_NS0_6memory15LoadWithoutCastENSC_16StoreWithoutCastEEEviT_T0_T2_T3_T4_T5_)
        /*00b8*/ 	.short	0x0380
        /*00ba*/ 	.short	0x001c


	//----- nvinfo : EIATTR_SW_WAR
	.align		4
.L_727:
        /*00bc*/ 	.byte	0x04, 0x36
        /*00be*/ 	.short	(.L_729 - .L_728)
.L_728:
        /*00c0*/ 	.word	0x00000008
.L_729:


//--------------------- .nv.info._ZN2at6native29vectorized_elementwise_kernelILi2EZZZNS0_16atan_kernel_cudaERNS_18TensorIteratorBaseEENKUlvE0_clEvENKUlvE_clEvEUldE_St5arrayIPcLm2EEEEviT0_T1_ --------------------------
	.section	.nv.info._ZN2at6native29vectorized_elementwise_kernelILi2EZZZNS0_16atan_kernel_cudaERNS_18TensorIteratorBaseEENKUlvE0_clEvENKUlvE_clEvEUldE_St5arrayIPcLm2EEEEviT0_T1_,"",@"SHT_CUDA_INFO"
	.sectionflags	@""
	.align	4


	//----- nvinfo : EIATTR_CUDA_API_VERSION
	.align		4
        /*0000*/ 	.byte	0x04, 0x37
        /*0002*/ 	.short	(.L_731 - .L_730)
.L_730:
        /*0004*/ 	.word	0x00000082


	//----- nvinfo : EIATTR_KPARAM_INFO
	.align		4
.L_731:
        /*0008*/ 	.byte	0x04, 0x17
        /*000a*/ 	.short	(.L_733 - .L_732)
.L_732:
        /*000c*/ 	.word	0x00000000
        /*0010*/ 	.short	0x0002
        /*0012*/ 	.short	0x0008
        /*0014*/ 	.byte	0x00, 0xf0, 0x41, 0x00


	//----- nvinfo : EIATTR_KPARAM_INFO
	.align		4
.L_733:
        /*0018*/ 	.byte	0x04, 0x17
        /*001a*/ 	.short	(.L_735 - .L_734)
.L_734:
        /*001c*/ 	.word	0x00000000
        /*0020*/ 	.short	0x0001
        /*0022*/ 	.short	0x0004
        /*0024*/ 	.byte	0x00, 0xf0, 0x05, 0x00


	//----- nvinfo : EIATTR_KPARAM_INFO
	.align		4
.L_735:
        /*0028*/ 	.byte	0x04, 0x17
        /*002a*/ 	.short	(.L_737 - .L_736)
.L_736:
        /*002c*/ 	.word	0x00000000
        /*0030*/ 	.short	0x0000
        /*0032*/ 	.short	0x0000
        /*0034*/ 	.byte	0x00, 0xf0, 0x11, 0x00


	//----- nvinfo : EIATTR_SPARSE_MMA_MASK
	.align		4
.L_737:
        /*0038*/ 	.byte	0x03, 0x50
        /*003a*/ 	.short	0x0000


	//----- nvinfo : EIATTR_MAXREG_COUNT
	.align		4
        /*003c*/ 	.byte	0x03, 0x1b
        /*003e*/ 	.short	0x00ff


	//----- nvinfo : EIATTR_MERCURY_ISA_VERSION
	.align		4
        /*0040*/ 	.byte	0x03, 0x5f
        /*0042*/ 	.short	0x0101


	//----- nvinfo : EIATTR_VRC_CTA_INIT_COUNT
	.align		4
        /*0044*/ 	.byte	0x02, 0x4a
	.zero		1
	.zero		1


	//----- nvinfo : EIATTR_EXIT_INSTR_OFFSETS
	.align		4
        /*0048*/ 	.byte	0x04, 0x1c
        /*004a*/ 	.short	(.L_739 - .L_738)


	//   ....[0]....
.L_738:
        /*004c*/ 	.word	0x000063d0


	//   ....[1]....
        /*0050*/ 	.word	0x00006420


	//   ....[2]....
        /*0054*/ 	.word	0x0000b520


	//----- nvinfo : EIATTR_MAX_THREADS
	.align		4
.L_739:
        /*0058*/ 	.byte	0x04, 0x05
        /*005a*/ 	.short	(.L_741 - .L_740)
.L_740:
        /*005c*/ 	.word	0x00000080
        /*0060*/ 	.word	0x00000001
        /*0064*/ 	.word	0x00000001


	//----- nvinfo : EIATTR_CRS_STACK_SIZE
	.align		4
.L_741:
        /*0068*/ 	.byte	0x04, 0x1e
        /*006a*/ 	.short	(.L_743 - .L_742)
.L_742:
        /*006c*/ 	.word	0x00000000


	//----- nvinfo : EIATTR_CBANK_PARAM_SIZE
	.align		4
.L_743:
        /*0070*/ 	.byte	0x03, 0x19
        /*0072*/ 	.short	0x0018


	//----- nvinfo : EIATTR_PARAM_CBANK
	.align		4
        /*0074*/ 	.byte	0x04, 0x0a
        /*0076*/ 	.short	(.L_745 - .L_744)
	.align		4
.L_744:
        /*0078*/ 	.word	index@(.nv.constant0._ZN2at6native29vectorized_elementwise_kernelILi2EZZZNS0_16atan_kernel_cudaERNS_18TensorIteratorBaseEENKUlvE0_clEvENKUlvE_clEvEUldE_St5arrayIPcLm2EEEEviT0_T1_)
        /*007c*/ 	.short	0x0380
        /*007e*/ 	.short	0x0018


	//----- nvinfo : EIATTR_SW_WAR
	.align		4
.L_745:
        /*0080*/ 	.byte	0x04, 0x36
        /*0082*/ 	.short	(.L_747 - .L_746)
.L_746:
        /*0084*/ 	.word	0x00000008
.L_747:


//--------------------- .nv.info._ZN2at6native29vectorized_elementwise_kernelILi4EZZZNS0_16atan_kernel_cudaERNS_18TensorIteratorBaseEENKUlvE0_clEvENKUlvE_clEvEUldE_St5arrayIPcLm2EEEEviT0_T1_ --------------------------
	.section	.nv.info._ZN2at6native29vectorized_elementwise_kernelILi4EZZZNS0_16atan_kernel_cudaERNS_18TensorIteratorBaseEENKUlvE0_clEvENKUlvE_clEvEUldE_St5arrayIPcLm2EEEEviT0_T1_,"",@"SHT_CUDA_INFO"
	.sectionflags	@""
	.align	4


	//----- nvinfo : EIATTR_CUDA_API_VERSION
	.align		4
        /*0000*/ 	.byte	0x04, 0x37
        /*0002*/ 	.short	(.L_749 - .L_748)
.L_748:
        /*0004*/ 	.word	0x00000082


	//----- nvinfo : EIATTR_KPARAM_INFO
	.align		4
.L_749:
        /*0008*/ 	.byte	0x04, 0x17
        /*000a*/ 	.short	(.L_751 - .L_750)
.L_750:
        /*000c*/ 	.word	0x00000000
        /*0010*/ 	.short	0x0002
        /*0012*/ 	.short	0x0008
        /*0014*/ 	.byte	0x00, 0xf0, 0x41, 0x00


	//----- nvinfo : EIATTR_KPARAM_INFO
	.align		4
.L_751:
        /*0018*/ 	.byte	0x04, 0x17
        /*001a*/ 	.short	(.L_753 - .L_752)
.L_752:
        /*001c*/ 	.word	0x00000000
        /*0020*/ 	.short	0x0001
        /*0022*/ 	.short	0x0004
        /*0024*/ 	.byte	0x00, 0xf0, 0x05, 0x00


	//----- nvinfo : EIATTR_KPARAM_INFO
	.align		4
.L_753:
        /*0028*/ 	.byte	0x04, 0x17
        /*002a*/ 	.short	(.L_755 - .L_754)
.L_754:
        /*002c*/ 	.word	0x00000000
        /*0030*/ 	.short	0x0000
        /*0032*/ 	.short	0x0000
        /*0034*/ 	.byte	0x00, 0xf0, 0x11, 0x00


	//----- nvinfo : EIATTR_SPARSE_MMA_MASK
	.align		4
.L_755:
        /*0038*/ 	.byte	0x03, 0x50
        /*003a*/ 	.short	0x0000


	//----- nvinfo : EIATTR_MAXREG_COUNT
	.align		4
        /*003c*/ 	.byte	0x03, 0x1b
        /*003e*/ 	.short	0x00ff


	//----- nvinfo : EIATTR_MERCURY_ISA_VERSION
	.align		4
        /*0040*/ 	.byte	0x03, 0x5f
        /*0042*/ 	.short	0x0101


	//----- nvinfo : EIATTR_VRC_CTA_INIT_COUNT
	.align		4
        /*0044*/ 	.byte	0x02, 0x4a
	.zero		1
	.zero		1


	//----- nvinfo : EIATTR_EXIT_INSTR_OFFSETS
	.align		4
        /*0048*/ 	.byte	0x04, 0x1c
        /*004a*/ 	.short	(.L_757 - .L_756)


	//   ....[0]....
.L_756:
        /*004c*/ 	.word	0x000063d0


	//   ....[1]....
        /*0050*/ 	.word	0x00006420


	//   ....[2]....
        /*0054*/ 	.word	0x0000b480


	//----- nvinfo : EIATTR_MAX_THREADS
	.align		4
.L_757:
        /*0058*/ 	.byte	0x04, 0x05
        /*005a*/ 	.short	(.L_759 - .L_758)
.L_758:
        /*005c*/ 	.word	0x00000080
        /*0060*/ 	.word	0x00000001
        /*0064*/ 	.word	0x00000001


	//----- nvinfo : EIATTR_CRS_STACK_SIZE
	.align		4
.L_759:
        /*0068*/ 	.byte	0x04, 0x1e
        /*006a*/ 	.short	(.L_761 - .L_760)
.L_760:
        /*006c*/ 	.word	0x00000000


	//----- nvinfo : EIATTR_CBANK_PARAM_SIZE
	.align		4
.L_761:
        /*0070*/ 	.byte	0x03, 0x19
        /*0072*/ 	.short	0x0018


	//----- nvinfo : EIATTR_PARAM_CBANK
	.align		4
        /*0074*/ 	.byte	0x04, 0x0a
        /*0076*/ 	.short	(.L_763 - .L_762)
	.align		4
.L_762:
        /*0078*/ 	.word	index@(.nv.constant0._ZN2at6native29vectorized_elementwise_kernelILi4EZZZNS0_16atan_kernel_cudaERNS_18TensorIteratorBaseEENKUlvE0_clEvENKUlvE_clEvEUldE_St5arrayIPcLm2EEEEviT0_T1_)
        /*007c*/ 	.short	0x0380
        /*007e*/ 	.short	0x0018


	//----- nvinfo : EIATTR_SW_WAR
	.align		4
.L_763:
        /*0080*/ 	.byte	0x04, 0x36
        /*0082*/ 	.short	(.L_765 - .L_764)
.L_764:
        /*0084*/ 	.word	0x00000008
.L_765:


//--------------------- .nv.info._ZN2at6native29vectorized_elementwise_kernelILi8EZZZNS0_16atan_kernel_cudaERNS_18TensorIteratorBaseEENKUlvE0_clEvENKUlvE_clEvEUldE_St5arrayIPcLm2EEEEviT0_T1_ --------------------------
	.section	.nv.info._ZN2at6native29vectorized_elementwise_kernelILi8EZZZNS0_16atan_kernel_cudaERNS_18TensorIteratorBaseEENKUlvE0_clEvENKUlvE_clEvEUldE_St5arrayIPcLm2EEEEviT0_T1_,"",@"SHT_CUDA_INFO"
	.sectionflags	@""
	.align	4


	//----- nvinfo : EIATTR_CUDA_API_VERSION
	.align		4
        /*0000*/ 	.byte	0x04, 0x37
        /*0002*/ 	.short	(.L_767 - .L_766)
.L_766:
        /*0004*/ 	.word	0x00000082


	//----- nvinfo : EIATTR_KPARAM_INFO
	.align		4
.L_767:
        /*0008*/ 	.byte	0x04, 0x17
        /*000a*/ 	.short	(.L_769 - .L_768)
.L_768:
        /*000c*/ 	.word	0x00000000
        /*0010*/ 	.short	0x0002
        /*0012*/ 	.short	0x0008
        /*0014*/ 	.byte	0x00, 0xf0, 0x41, 0x00


	//----- nvinfo : EIATTR_KPARAM_INFO
	.align		4
.L_769:
        /*0018*/ 	.byte	0x04, 0x17
        /*001a*/ 	.short	(.L_771 - .L_770)
.L_770:
        /*001c*/ 	.word	0x00000000
        /*0020*/ 	.short	0x0001
        /*0022*/ 	.short	0x0004
        /*0024*/ 	.byte	0x00, 0xf0, 0x05, 0x00


	//----- nvinfo : EIATTR_KPARAM_INFO
	.align		4
.L_771:
        /*0028*/ 	.byte	0x04, 0x17
        /*002a*/ 	.short	(.L_773 - .L_772)
.L_772:
        /*002c*/ 	.word	0x00000000
        /*0030*/ 	.short	0x0000
        /*0032*/ 	.short	0x0000
        /*0034*/ 	.byte	0x00, 0xf0, 0x11, 0x00


	//----- nvinfo : EIATTR_SPARSE_MMA_MASK
	.align		4
.L_773:
        /*0038*/ 	.byte	0x03, 0x50
        /*003a*/ 	.short	0x0000


	//----- nvinfo : EIATTR_MAXREG_COUNT
	.align		4
        /*003c*/ 	.byte	0x03, 0x1b
        /*003e*/ 	.short	0x00ff


	//----- nvinfo : EIATTR_MERCURY_ISA_VERSION
	.align		4
        /*0040*/ 	.byte	0x03, 0x5f
        /*0042*/ 	.short	0x0101


	//----- nvinfo : EIATTR_VRC_CTA_INIT_COUNT
	.align		4
        /*0044*/ 	.byte	0x02, 0x4a
	.zero		1
	.zero		1


	//----- nvinfo : EIATTR_EXIT_INSTR_OFFSETS
	.align		4
        /*0048*/ 	.byte	0x04, 0x1c
        /*004a*/ 	.short	(.L_775 - .L_774)


	//   ....[0]....
.L_774:
        /*004c*/ 	.word	0x00000010


	//----- nvinfo : EIATTR_MAX_THREADS
	.align		4
.L_775:
        /*0050*/ 	.byte	0x04, 0x05
        /*0052*/ 	.short	(.L_777 - .L_776)
.L_776:
        /*0054*/ 	.word	0x00000080
        /*0058*/ 	.word	0x00000001
        /*005c*/ 	.word	0x00000001


	//----- nvinfo : EIATTR_CBANK_PARAM_SIZE
	.align		4
.L_777:
        /*0060*/ 	.byte	0x03, 0x19
        /*0062*/ 	.short	0x0018


	//----- nvinfo : EIATTR_PARAM_CBANK
	.align		4
        /*0064*/ 	.byte	0x04, 0x0a
        /*0066*/ 	.short	(.L_779 - .L_778)
	.align		4
.L_778:
        /*0068*/ 	.word	index@(.nv.constant0._ZN2at6native29vectorized_elementwise_kernelILi8EZZZNS0_16atan_kernel_cudaERNS_18TensorIteratorBaseEENKUlvE0_clEvENKUlvE_clEvEUldE_St5arrayIPcLm2EEEEviT0_T1_)
        /*006c*/ 	.short	0x0380
        /*006e*/ 	.short	0x0018


	//----- nvinfo : EIATTR_SW_WAR
	.align		4
.L_779:
        /*0070*/ 	.byte	0x04, 0x36
        /*0072*/ 	.short	(.L_781 - .L_780)
.L_780:
        /*0074*/ 	.word	0x00000008
.L_781:


//--------------------- .nv.callgraph             --------------------------
	.section	.nv.callgraph,"",@"SHT_CUDA_CALLGRAPH"
	.align	4
	.sectionentsize	8
	.align		4
        /*0000*/ 	.word	0x00000000
	.align		4
        /*0004*/ 	.word	0xffffffff
	.align		4
        /*0008*/ 	.word	index@(_ZN2at6native18elementwise_kernelILi128ELi4EZNS0_15gpu_kernel_implIZZZNS0_16atan_kernel_cudaERNS_18TensorIteratorBaseEENKUlvE0_clEvENKUlvE2_clEvEUlN3c108BFloat16EE_EEvS4_RKT_EUliE_EEviT1_)
	.align		4
        /*000c*/ 	.word	index@(__assertfail)
	.align		4
        /*0010*/ 	.word	index@(_ZN2at6native27unrolled_elementwise_kernelIZZZNS0_16atan_kernel_cudaERNS_18TensorIteratorBaseEENKUlvE0_clEvENKUlvE2_clEvEUlN3c108BFloat16EE_St5arrayIPcLm2EELi4E23TrivialOffsetCalculatorILi1EjESD_NS0_6memory12LoadWithCastILi1EEENSE_13StoreWithCastILi1EEEEEviT_T0_T2_T3_T4_T5_)
	.align		4
        /*0014*/ 	.word	index@(__assertfail)
	.align		4
        /*0018*/ 	.word	index@(_ZN2at6native18elementwise_kernelILi128ELi4EZNS0_15gpu_kernel_implIZZZNS0_16atan_kernel_cudaERNS_18TensorIteratorBaseEENKUlvE0_clEvENKUlvE1_clEvEUlN3c104HalfEE_EEvS4_RKT_EUliE_EEviT1_)
	.align		4
        /*001c*/ 	.word	index@(__assertfail)
	.align		4
        /*0020*/ 	.word	index@(_ZN2at6native27unrolled_elementwise_kernelIZZZNS0_16atan_kernel_cudaERNS_18TensorIteratorBaseEENKUlvE0_clEvENKUlvE1_clEvEUlN3c104HalfEE_St5arrayIPcLm2EELi4E23TrivialOffsetCalculatorILi1EjESD_NS0_6memory12LoadWithCastILi1EEENSE_13StoreWithCastILi1EEEEEviT_T0_T2_T3_T4_T5_)
	.align		4
        /*0024*/ 	.word	index@(__assertfail)
	.align		4
        /*0028*/ 	.word	index@(_ZN2at6native18elementwise_kernelILi128ELi4EZNS0_15gpu_kernel_implIZZZNS0_16atan_kernel_cudaERNS_18TensorIteratorBaseEENKUlvE0_clEvENKUlvE0_clEvEUlfE_EEvS4_RKT_EUliE_EEviT1_)
	.align		4
        /*002c*/ 	.word	index@(__assertfail)
	.align		4
        /*0030*/ 	.word	index@(_ZN2at6native27unrolled_elementwise_kernelIZZZNS0_16atan_kernel_cudaERNS_18TensorIteratorBaseEENKUlvE0_clEvENKUlvE0_clEvEUlfE_St5arrayIPcLm2EELi4E23TrivialOffsetCalculatorILi1EjESB_NS0_6memory12LoadWithCastILi1EEENSC_13StoreWithCastILi1EEEEEviT_T0_T2_T3_T4_T5_)
	.align		4
        /*0034*/ 	.word	index@(__assertfail)
	.align		4
        /*0038*/ 	.word	index@(_ZN2at6native18elementwise_kernelILi128ELi4EZNS0_15gpu_kernel_implIZZZNS0_16atan_kernel_cudaERNS_18TensorIteratorBaseEENKUlvE0_clEvENKUlvE_clEvEUldE_EEvS4_RKT_EUliE_EEviT1_)
	.align		4
        /*003c*/ 	.word	index@(__assertfail)
	.align		4
        /*0040*/ 	.word	index@(_ZN2at6native27unrolled_elementwise_kernelIZZZNS0_16atan_kernel_cudaERNS_18TensorIteratorBaseEENKUlvE0_clEvENKUlvE_clEvEUldE_St5arrayIPcLm2EELi4E23TrivialOffsetCalculatorILi1EjESB_NS0_6memory12LoadWithCastILi1EEENSC_13StoreWithCastILi1EEEEEviT_T0_T2_T3_T4_T5_)
	.align		4
        /*0044*/ 	.word	index@(__assertfail)
	.align		4
        /*0048*/ 	.word	0x00000000
	.align		4
        /*004c*/ 	.word	0xfffffffe
	.align		4
        /*0050*/ 	.word	0x00000000
	.align		4
        /*0054*/ 	.word	0xfffffffd
	.align		4
        /*0058*/ 	.word	0x00000000
	.align		4
        /*005c*/ 	.word	0xfffffffc


//--------------------- .nv.constant4             --------------------------
	.section	.nv.constant4,"a",@progbits
	.align	8
	.align		8
.nv.constant4:
        /*0000*/ 	.dword	__assertfail
	.align		8
        /*0008*/ 	.dword	__unnamed_1
	.align		8
        /*0010*/ 	.dword	__unnamed_2
	.align		8
        /*0018*/ 	.dword	__unnamed_3
	.align		8
        /*0020*/ 	.dword	__unnamed_4
	.align		8
        /*0028*/ 	.dword	__unnamed_5
	.align		8
        /*0030*/ 	.dword	__unnamed_6
	.align		8
        /*0038*/ 	.dword	__unnamed_7
	.align		8
        /*0040*/ 	.dword	__unnamed_8
	.align		8
        /*0048*/ 	.dword	_ZN58_INTERNAL_66ba2b59_27_UnaryGeometricAtanKernel_cu_58c500494cuda3std3__45__cpo5beginE
	.align		8
        /*0050*/ 	.dword	_ZN58_INTERNAL_66ba2b59_27_UnaryGeometricAtanKernel_cu_58c500494cuda3std3__45__cpo3endE
	.align		8
        /*0058*/ 	.dword	_ZN58_INTERNAL_66ba2b59_27_UnaryGeometricAtanKernel_cu_58c500494cuda3std3__45__cpo6cbeginE
	.align		8
        /*0060*/ 	.dword	_ZN58_INTERNAL_66ba2b59_27_UnaryGeometricAtanKernel_cu_58c500494cuda3std3__45__cpo4cendE
	.align		8
        /*0068*/ 	.dword	_ZN58_INTERNAL_66ba2b59_27_UnaryGeometricAtanKernel_cu_58c500494cuda3std3__45__cpo6rbeginE
	.align		8
        /*0070*/ 	.dword	_ZN58_INTERNAL_66ba2b59_27_UnaryGeometricAtanKernel_cu_58c500494cuda3std3__45__cpo4rendE
	.align		8
        /*0078*/ 	.dword	_ZN58_INTERNAL_66ba2b59_27_UnaryGeometricAtanKernel_cu_58c500494cuda3std3__45__cpo7crbeginE
	.align		8
        /*0080*/ 	.dword	_ZN58_INTERNAL_66ba2b59_27_UnaryGeometricAtanKernel_cu_58c500494cuda3std3__45__cpo5crendE
	.align		8
        /*0088*/ 	.dword	_ZN58_INTERNAL_66ba2b59_27_UnaryGeometricAtanKernel_cu_58c500494cuda3std3__460_GLOBAL__N__66ba2b59_27_UnaryGeometricAtanKernel_cu_58c500496ignoreE
	.align		8
        /*0090*/ 	.dword	_ZN58_INTERNAL_66ba2b59_27_UnaryGeometricAtanKernel_cu_58c500494cuda3std3__419piecewise_constructE
	.align		8
        /*0098*/ 	.dword	_ZN58_INTERNAL_66ba2b59_27_UnaryGeometricAtanKernel_cu_58c500494cuda3std3__48in_placeE
	.align		8
        /*00a0*/ 	.dword	_ZN58_INTERNAL_66ba2b59_27_UnaryGeometricAtanKernel_cu_58c500494cuda3std3__420unreachable_sentinelE
	.align		8
        /*00a8*/ 	.dword	_ZN58_INTERNAL_66ba2b59_27_UnaryGeometricAtanKernel_cu_58c500494cuda3std6ranges3__45__cpo4swapE
	.align		8
        /*00b0*/ 	.dword	_ZN58_INTERNAL_66ba2b59_27_UnaryGeometricAtanKernel_cu_58c500494cuda3std6ranges3__45__cpo9iter_moveE
	.align		8
        /*00b8*/ 	.dword	_ZN58_INTERNAL_66ba2b59_27_UnaryGeometricAtanKernel_cu_58c500494cuda3std6ranges3__45__cpo5beginE
	.align		8
        /*00c0*/ 	.dword	_ZN58_INTERNAL_66ba2b59_27_UnaryGeometricAtanKernel_cu_58c500494cuda3std6ranges3__45__cpo3endE
	.align		8
        /*00c8*/ 	.dword	_ZN58_INTERNAL_66ba2b59_27_UnaryGeometricAtanKernel_cu_58c500494cuda3std6ranges3__45__cpo6cbeginE
	.align		8
        /*00d0*/ 	.dword	_ZN58_INTERNAL_66ba2b59_27_UnaryGeometricAtanKernel_cu_58c500494cuda3std6ranges3__45__cpo4cendE
	.align		8
        /*00d8*/ 	.dword	_ZN58_INTERNAL_66ba2b59_27_UnaryGeometricAtanKernel_cu_58c500494cuda3std6ranges3__45__cpo7advanceE
	.align		8
        /*00e0*/ 	.dword	_ZN58_INTERNAL_66ba2b59_27_UnaryGeometricAtanKernel_cu_58c500494cuda3std6ranges3__45__cpo9iter_swapE
	.align		8
        /*00e8*/ 	.dword	_ZN58_INTERNAL_66ba2b59_27_UnaryGeometricAtanKernel_cu_58c500494cuda3std6ranges3__45__cpo4nextE
	.align		8
        /*00f0*/ 	.dword	_ZN58_INTERNAL_66ba2b59_27_UnaryGeometricAtanKernel_cu_58c500494cuda3std6ranges3__45__cpo4prevE
	.align		8
        /*00f8*/ 	.dword	_ZN58_INTERNAL_66ba2b59_27_UnaryGeometricAtanKernel_cu_58c500494cuda3std6ranges3__45__cpo4dataE
	.align		8
        /*0100*/ 	.dword	_ZN58_INTERNAL_66ba2b59_27_UnaryGeometricAtanKernel_cu_58c500494cuda3std6ranges3__45__cpo5cdataE
	.align		8
        /*0108*/ 	.dword	_ZN58_INTERNAL_66ba2b59_27_UnaryGeometricAtanKernel_cu_58c500494cuda3std6ranges3__45__cpo4sizeE
	.align		8
        /*0110*/ 	.dword	_ZN58_INTERNAL_66ba2b59_27_UnaryGeometricAtanKernel_cu_58c500494cuda3std6ranges3__45__cpo5ssizeE
	.align		8
        /*0118*/ 	.dword	_ZN58_INTERNAL_66ba2b59_27_UnaryGeometricAtanKernel_cu_58c500494cuda3std6ranges3__45__cpo8distanceE
	.align		8
        /*0120*/ 	.dword	_ZN58_INTERNAL_66ba2b59_27_UnaryGeometricAtanKernel_cu_58c500496thrust24THRUST_300001_SM_1030_NS6system6detail10sequential3seqE
	.align		8
        /*0128*/ 	.dword	$str$6
	.align		8
        /*0130*/ 	.dword	$str$7


//--------------------- .text._ZN2at6native18elementwise_kernelILi128ELi4EZNS0_15gpu_kernel_implIZZZNS0_16atan_kernel_cudaERNS_18TensorIteratorBaseEENKUlvE0_clEvENKUlvE2_clEvEUlN3c108BFloat16EE_EEvS4_RKT_EUliE_EEviT1_ --------------------------
	.section	.text._ZN2at6native18elementwise_kernelILi128ELi4EZNS0_15gpu_kernel_implIZZZNS0_16atan_kernel_cudaERNS_18TensorIteratorBaseEENKUlvE0_clEvENKUlvE2_clEvEUlN3c108BFloat16EE_EEvS4_RKT_EUliE_EEviT1_,"ax",@progbits
	.align	128
        .global         _ZN2at6native18elementwise_kernelILi128ELi4EZNS0_15gpu_kernel_implIZZZNS0_16atan_kernel_cudaERNS_18TensorIteratorBaseEENKUlvE0_clEvENKUlvE2_clEvEUlN3c108BFloat16EE_EEvS4_RKT_EUliE_EEviT1_
        .type           _ZN2at6native18elementwise_kernelILi128ELi4EZNS0_15gpu_kernel_implIZZZNS0_16atan_kernel_cudaERNS_18TensorIteratorBaseEENKUlvE0_clEvENKUlvE2_clEvEUlN3c108BFloat16EE_EEvS4_RKT_EUliE_EEviT1_,@function
        .size           _ZN2at6native18elementwise_kernelILi128ELi4EZNS0_15gpu_kernel_implIZZZNS0_16atan_kernel_cudaERNS_18TensorIteratorBaseEENKUlvE0_clEvENKUlvE2_clEvEUlN3c108BFloat16EE_EEvS4_RKT_EUliE_EEviT1_,(.L_x_2604 - _ZN2at6native18elementwise_kernelILi128ELi4EZNS0_15gpu_kernel_implIZZZNS0_16atan_kernel_cudaERNS_18TensorIteratorBaseEENKUlvE0_clEvENKUlvE2_clEvEUlN3c108BFloat16EE_EEvS4_RKT_EUliE_EEviT1_)
        .other          _ZN2at6native18elementwise_kernelILi128ELi4EZNS0_15gpu_kernel_implIZZZNS0_16atan_kernel_cudaERNS_18TensorIteratorBaseEENKUlvE0_clEvENKUlvE2_clEvEUlN3c108BFloat16EE_EEvS4_RKT_EUliE_EEviT1_,@"STO_CUDA_ENTRY STV_DEFAULT"
_ZN2at6native18elementwise_kernelILi128ELi4EZNS0_15gpu_kernel_implIZZZNS0_16atan_kernel_cudaERNS_18TensorIteratorBaseEENKUlvE0_clEvENKUlvE2_clEvEUlN3c108BFloat16EE_EEvS4_RKT_EUliE_EEviT1_:
.text._ZN2at6native18elementwise_kernelILi128ELi4EZNS0_15gpu_kernel_implIZZZNS0_16atan_kernel_cudaERNS_18TensorIteratorBaseEENKUlvE0_clEvENKUlvE2_clEvEUlN3c108BFloat16EE_EEvS4_RKT_EUliE_EEviT1_:
[----:B------:R-:W0:Y:S01]  /*0000*/  LDC R1, c[0x0][0x37c] ;  /* 0x0000df00ff017b82 */ /* 0x000e220000000800 */
[----:B------:R-:W1:Y:S07]  /*0010*/  S2R R17, SR_TID.X ;  /* 0x0000000000117919 */ /* 0x000e6e0000002100 */
[----:B------:R-:W2:Y:S01]  /*0020*/  S2UR UR4, SR_CTAID.X ;  /* 0x00000000000479c3 */ /* 0x000ea20000002500 */
[----:B------:R-:W3:Y:S01]  /*0030*/  LDCU UR39, c[0x0][0x388] ;  /* 0x00007100ff2777ac */ /* 0x000ee20008000800 */
[----:B------:R-:W-:Y:S01]  /*0040*/  BSSY.RECONVERGENT B6, `(.L_x_0) ;  /* 0x0000342000067945 */ /* 0x000fe20003800200 */
[----:B------:R-:W4:Y:S01]  /*0050*/  LDCU UR5, c[0x0][0x380] ;  /* 0x00007000ff0577ac */ /* 0x000f220008000800 */
[----:B------:R-:W0:Y:S01]  /*0060*/  LDCU.64 UR36, c[0x0][0x358] ;  /* 0x00006b00ff2477ac */ /* 0x000e220008000a00 */
[----:B------:R-:W0:Y:S01]  /*0070*/  LDCU.U8 UR41, c[0x0][0x592] ;  /* 0x0000b240ff2977ac */ /* 0x000e220008000000 */
[----:B------:R-:W0:Y:S01]  /*0080*/  LDCU.U8 UR42, c[0x0][0x591] ;  /* 0x0000b220ff2a77ac */ /* 0x000e220008000000 */
[----:B---3--:R-:W-:-:S02]  /*0090*/  UIADD3 UR40, UPT, UPT, UR39, -0x1, URZ ;  /* 0xffffffff27287890 */ /* 0x008fc4000fffe0ff */
[----:B--2---:R-:W-:Y:S02]  /*00a0*/  USHF.L.U32 UR4, UR4, 0x9, URZ ;  /* 0x0000000904047899 */ /* 0x004fe400080006ff */
[----:B------:R-:W-:-:S04]  /*00b0*/  UISETP.LT.U32.AND UP0, UPT, UR40, 0x18, UPT ;  /* 0x000000182800788c */ /* 0x000fc8000bf01070 */
[----:B------:R-:W-:Y:S01]  /*00c0*/  USEL UR38, UR40, 0x18, UP0 ;  /* 0x0000001828267887 */ /* 0x000fe20008000000 */
[----:B-1----:R-:W-:-:S03]  /*00d0*/  LOP3.LUT R17, R17, UR4, RZ, 0xfc, !PT ;  /* 0x0000000411117c12 */ /* 0x002fc6000f8efcff */
[----:B------:R-:W-:Y:S01]  /*00e0*/  UIADD3 UR38, UPT, UPT, UR38, 0x1, URZ ;  /* 0x0000000126267890 */ /* 0x000fe2000fffe0ff */
[----:B----4-:R-:W-:-:S13]  /*00f0*/  ISETP.GE.AND P0, PT, R17, UR5, PT ;  /* 0x0000000511007c0c */ /* 0x010fda000bf06270 */
[----:B0-----:R-:W-:Y:S05]  /*0100*/  @P0 BRA `(.L_x_1) ;  /* 0x0000003000d40947 */ /* 0x001fea0003800000 */
[----:B------:R-:W-:Y:S01]  /*0110*/  UISETP.NE.AND UP0, UPT, UR39, URZ, UPT ;  /* 0x000000ff2700728c */ /* 0x000fe2000bf05270 */
[----:B------:R-:W-:Y:S02]  /*0120*/  IMAD.MOV.U32 R0, RZ, RZ, RZ ;  /* 0x000000ffff007224 */ /* 0x000fe400078e00ff */
[----:B------:R-:W-:-:S06]  /*0130*/  IMAD.MOV.U32 R16, RZ, RZ, RZ ;  /* 0x000000ffff107224 */ /* 0x000fcc00078e00ff */
[----:B------:R-:W-:Y:S05]  /*0140*/  BRA.U !UP0, `(.L_x_2) ;  /* 0x0000001108a87547 */ /* 0x000fea000b800000 */
[----:B------:R-:W0:Y:S01]  /*0150*/  LDCU.64 UR4, c[0x0][0x390] ;  /* 0x00007200ff0477ac */ /* 0x000e220008000a00 */
[----:B------:R-:W-:Y:S01]  /*0160*/  HFMA2 R16, -RZ, RZ, 0, 0 ;  /* 0x00000000ff107431 */ /* 0x000fe200000001ff */
[----:B------:R-:W1:Y:S01]  /*0170*/  LDCU UR6, c[0x0][0x38c] ;  /* 0x00007180ff0677ac */ /* 0x000e620008000800 */
[----:B------:R-:W2:Y:S01]  /*0180*/  LDCU.64 UR8, c[0x0][0x4b8] ;  /* 0x00009700ff0877ac */ /* 0x000ea20008000a00 */
[----:B------:R-:W-:Y:S02]  /*0190*/  UISETP.NE.AND UP0, UPT, UR40, URZ, UPT ;  /* 0x000000ff2800728c */ /* 0x000fe4000bf05270 */
[----:B0-----:R-:W-:-:S05]  /*01a0*/  IMAD.HI.U32 R2, R17, UR4, R16 ;  /* 0x0000000411027c27 */ /* 0x001fca000f8e0010 */
[----:B------:R-:W-:-:S05]  /*01b0*/  SHF.R.U32.HI R3, RZ, UR5, R2 ;  /* 0x00000005ff037c19 */ /* 0x000fca0008011602 */
[----:B------:R-:W-:-:S04]  /*01c0*/  IMAD.MOV R0, RZ, RZ, -R3 ;  /* 0x000000ffff007224 */ /* 0x000fc800078e0a03 */
[----:B-1----:R-:W-:-:S04]  /*01d0*/  IMAD R0, R0, UR6, R17 ;  /* 0x0000000600007c24 */ /* 0x002fc8000f8e0211 */
[C---:B--2---:R-:W-:Y:S02]  /*01e0*/  IMAD R16, R0.reuse, UR8, RZ ;  /* 0x0000000800107c24 */ /* 0x044fe4000f8e02ff */
[----:B------:R-:W-:Y:S01]  /*01f0*/  IMAD R0, R0, UR9, RZ ;  /* 0x0000000900007c24 */ /* 0x000fe2000f8e02ff */
[----:B------:R-:W-:Y:S06]  /*0200*/  BRA.U !UP0, `(.L_x_2) ;  /* 0x0000001108787547 */ /* 0x000fec000b800000 */
[----:B------:R-:W0:Y:S01]  /*0210*/  LDCU.64 UR6, c[0x0][0x398] ;  /* 0x00007300ff0677ac */ /* 0x000e220008000a00 */
[----:B------:R-:W-:Y:S01]  /*0220*/  IMAD.MOV.U32 R2, RZ, RZ, RZ ;  /* 0x000000ffff027224 */ /* 0x000fe200078e00ff */
[----:B------:R-:W1:Y:S01]  /*0230*/  LDCU UR4, c[0x0][0x3a0] ;  /* 0x00007400ff0477ac */ /* 0x000e620008000800 */
[----:B------:R-:W2:Y:S01]  /*0240*/  LDCU.64 UR8, c[0x0][0x4c0] ;  /* 0x00009800ff0877ac */ /* 0x000ea20008000a00 */
[----:B------:R-:W-:Y:S01]  /*0250*/  UISETP.NE.AND UP0, UPT, UR38, 0x2, UPT ;  /* 0x000000022600788c */ /* 0x000fe2000bf05270 */
[----:B0-----:R-:W-:-:S05]  /*0260*/  IMAD.HI.U32 R4, R3, UR7, R2 ;  /* 0x0000000703047c27 */ /* 0x001fca000f8e0002 */
[----:B-1----:R-:W-:-:S04]  /*0270*/  SHF.R.U32.HI R5, RZ, UR4, R4 ;  /* 0x00000004ff057c19 */ /* 0x002fc80008011604 */
[----:B------:R-:W-:-:S05]  /*0280*/  IADD3 R2, PT, PT, -R5, RZ, RZ ;  /* 0x000000ff05027210 */ /* 0x000fca0007ffe1ff */
[----:B------:R-:W-:-:S04]  /*0290*/  IMAD R3, R2, UR6, R3 ;  /* 0x0000000602037c24 */ /* 0x000fc8000f8e0203 */
[C---:B--2---:R-:W-:Y:S02]  /*02a0*/  IMAD R16, R3.reuse, UR8, R16 ;  /* 0x0000000803107c24 */ /* 0x044fe4000f8e0210 */
[----:B------:R-:W-:Y:S01]  /*02b0*/  IMAD R0, R3, UR9, R0 ;  /* 0x0000000903007c24 */ /* 0x000fe2000f8e0200 */
[----:B------:R-:W-:Y:S06]  /*02c0*/  BRA.U !UP0, `(.L_x_2) ;  /* 0x0000001108487547 */ /* 0x000fec000b800000 */
[----:B------:R-:W0:Y:S01]  /*02d0*/  LDCU.64 UR4, c[0x0][0x3a8] ;  /* 0x00007500ff0477ac */ /* 0x000e220008000a00 */
[----:B------:R-:W-:Y:S01]  /*02e0*/  IMAD.MOV.U32 R4, RZ, RZ, RZ ;  /* 0x000000ffff047224 */ /* 0x000fe200078e00ff */
[----:B------:R-:W1:Y:S01]  /*02f0*/  LDCU UR6, c[0x0][0x3a4] ;  /* 0x00007480ff0677ac */ /* 0x000e620008000800 */
[----:B------:R-:W2:Y:S01]  /*0300*/  LDCU.64 UR8, c[0x0][0x4c8] ;  /* 0x00009900ff0877ac */ /* 0x000ea20008000a00 */
[----:B------:R-:W-:Y:S01]  /*0310*/  UISETP.NE.AND UP0, UPT, UR38, 0x3, UPT ;  /* 0x000000032600788c */ /* 0x000fe2000bf05270 */
[----:B0-----:R-:W-:-:S05]  /*0320*/  IMAD.HI.U32 R2, R5, UR4, R4 ;  /* 0x0000000405027c27 */ /* 0x001fca000f8e0004 */
[----:B------:R-:W-:-:S05]  /*0330*/  SHF.R.U32.HI R3, RZ, UR5, R2 ;  /* 0x00000005ff037c19 */ /* 0x000fca0008011602 */
[----:B------:R-:W-:-:S04]  /*0340*/  IMAD.MOV R4, RZ, RZ, -R3 ;  /* 0x000000ffff047224 */ /* 0x000fc800078e0a03 */
[----:B-1----:R-:W-:-:S04]  /*0350*/  IMAD R5, R4, UR6, R5 ;  /* 0x0000000604057c24 */ /* 0x002fc8000f8e0205 */
[C---:B--2---:R-:W-:Y:S02]  /*0360*/  IMAD R16, R5.reuse, UR8, R16 ;  /* 0x0000000805107c24 */ /* 0x044fe4000f8e0210 */
[----:B------:R-:W-:Y:S01]  /*0370*/  IMAD R0, R5, UR9, R0 ;  /* 0x0000000905007c24 */ /* 0x000fe2000f8e0200 */
[----:B------:R-:W-:Y:S06]  /*0380*/  BRA.U !UP0, `(.L_x_2) ;  /* 0x0000001108187547 */ /* 0x000fec000b800000 */
[----:B------:R-:W0:Y:S01]  /*0390*/  LDCU.64 UR6, c[0x0][0x3b0] ;  /* 0x00007600ff0677ac */ /* 0x000e220008000a00 */
[----:B------:R-:W-:Y:S01]  /*03a0*/  MOV R2, RZ ;  /* 0x000000ff00027202 */ /* 0x000fe20000000f00 */
[----:B------:R-:W1:Y:S01]  /*03b0*/  LDCU UR4, c[0x0][0x3b8] ;  /* 0x00007700ff0477ac */ /* 0x000e620008000800 */
[----:B------:R-:W2:Y:S01]  /*03c0*/  LDCU.64 UR8, c[0x0][0x4d0] ;  /* 0x00009a00ff0877ac */ /* 0x000ea20008000a00 */
[----:B------:R-:W-:Y:S02]  /*03d0*/  UISETP.NE.AND UP0, UPT, UR38, 0x4, UPT ;  /* 0x000000042600788c */ /* 0x000fe4000bf05270 */
[----:B0-----:R-:W-:-:S05]  /*03e0*/  IMAD.HI.U32 R4, R3, UR7, R2 ;  /* 0x0000000703047c27 */ /* 0x001fca000f8e0002 */
[----:B-1----:R-:W-:-:S05]  /*03f0*/  SHF.R.U32.HI R5, RZ, UR4, R4 ;  /* 0x00000004ff057c19 */ /* 0x002fca0008011604 */
[----:B------:R-:W-:-:S04]  /*0400*/  IMAD.MOV R2, RZ, RZ, -R5 ;  /* 0x000000ffff027224 */ /* 0x000fc800078e0a05 */
        /* <DEDUP_REMOVED lines=10> */
[----:B------:R-:W-:-:S04]  /*04b0*/  SHF.R.U32.HI R3, RZ, UR5, R2 ;  /* 0x00000005ff037c19 */ /* 0x000fc80008011602 */
[----:B------:R-:W-:-:S05]  /*04c0*/  IADD3 R4, PT, PT, -R3, RZ, RZ ;  /* 0x000000ff03047210 */ /* 0x000fca0007ffe1ff */
[----:B-1----:R-:W-:-:S04]  /*04d0*/  IMAD R5, R4, UR6, R5 ;  /* 0x0000000604057c24 */ /* 0x002fc8000f8e0205 */
        /* <DEDUP_REMOVED lines=16> */
[----:B------:R-:W-:Y:S01]  /*05e0*/  HFMA2 R4, -RZ, RZ, 0, 0 ;  /* 0x00000000ff047431 */ /* 0x000fe200000001ff */
[----:B------:R-:W1:Y:S01]  /*05f0*/  LDCU UR6, c[0x0][0x3d4] ;  /* 0x00007a80ff0677ac */ /* 0x000e620008000800 */
[----:B------:R-:W2:Y:S01]  /*0600*/  LDCU.64 UR8, c[0x0][0x4e8] ;  /* 0x00009d00ff0877ac */ /* 0x000ea20008000a00 */
[----:B------:R-:W-:Y:S02]  /*0610*/  UISETP.NE.AND UP0, UPT, UR38, 0x7, UPT ;  /* 0x000000072600788c */ /* 0x000fe4000bf05270 */
        /* <DEDUP_REMOVED lines=214> */
[----:B------:R-:W2:Y:S03]  /*1380*/  LDCU.64 UR8, c[0x0][0x578] ;  /* 0x0000af00ff0877ac */ /* 0x000ea60008000a00 */
[----:B0-----:R-:W-:-:S05]  /*1390*/  IMAD.HI.U32 R2, R5, UR4, R4 ;  /* 0x0000000405027c27 */ /* 0x001fca000f8e0004 */
[----:B------:R-:W-:-:S05]  /*13a0*/  SHF.R.U32.HI R2, RZ, UR5, R2 ;  /* 0x00000005ff027c19 */ /* 0x000fca0008011602 */
[----:B------:R-:W-:-:S04]  /*13b0*/  IMAD.MOV R3, RZ, RZ, -R2 ;  /* 0x000000ffff037224 */ /* 0x000fc800078e0a02 */
[----:B-1----:R-:W-:-:S04]  /*13c0*/  IMAD R5, R3, UR6, R5 ;  /* 0x0000000603057c24 */ /* 0x002fc8000f8e0205 */
[C---:B--2---:R-:W-:Y:S02]  /*13d0*/  IMAD R16, R5.reuse, UR8, R16 ;  /* 0x0000000805107c24 */ /* 0x044fe4000f8e0210 */
[----:B------:R-:W-:-:S07]  /*13e0*/  IMAD R0, R5, UR9, R0 ;  /* 0x0000000905007c24 */ /* 0x000fce000f8e0200 */
.L_x_2:
[----:B------:R-:W0:Y:S01]  /*13f0*/  LDCU.64 UR6, c[0x0][0x588] ;  /* 0x0000b100ff0677ac */ /* 0x000e220008000a00 */
[----:B------:R-:W-:-:S04]  /*1400*/  UPRMT UR4, UR41, 0x9910, URZ ;  /* 0x0000991029047896 */ /* 0x000fc800080000ff */
[----:B------:R-:W-:Y:S01]  /*1410*/  UISETP.GT.AND UP0, UPT, UR4, 0x9, UPT ;  /* 0x000000090400788c */ /* 0x000fe2000bf04270 */
[----:B0-----:R-:W-:-:S05]  /*1420*/  IADD3 R2, P0, PT, R0, UR6, RZ ;  /* 0x0000000600027c10 */ /* 0x001fca000ff1e0ff */
[----:B------:R-:W-:-:S03]  /*1430*/  IMAD.X R3, RZ, RZ, UR7, P0 ;  /* 0x00000007ff037e24 */ /* 0x000fc600080e06ff */
[----:B------:R-:W-:Y:S05]  /*1440*/  BRA.U UP0, `(.L_x_3) ;  /* 0x0000000500207547 */ /* 0x000fea000b800000 */
[----:B------:R-:W-:-:S09]  /*1450*/  UISETP.GT.AND UP0, UPT, UR4, 0x4, UPT ;  /* 0x000000040400788c */ /* 0x000fd2000bf04270 */
[----:B------:R-:W-:Y:S05]  /*1460*/  BRA.U UP0, `(.L_x_4) ;  /* 0x0000000100807547 */ /* 0x000fea000b800000 */
[----:B------:R-:W-:-:S09]  /*1470*/  UISETP.GT.AND UP0, UPT, UR4, 0x1, UPT ;  /* 0x000000010400788c */ /* 0x000fd2000bf04270 */
[----:B------:R-:W-:Y:S05]  /*1480*/  BRA.U UP0, `(.L_x_5) ;  /* 0x0000000100307547 */ /* 0x000fea000b800000 */
[----:B------:R-:W-:-:S09]  /*1490*/  UISETP.NE.AND UP0, UPT, UR41, URZ, UPT ;  /* 0x000000ff2900728c */ /* 0x000fd2000bf05270 */
[----:B------:R-:W-:Y:S05]  /*14a0*/  BRA.U !UP0, `(.L_x_6) ;  /* 0x0000000108187547 */ /* 0x000fea000b800000 */
[----:B------:R-:W-:-:S09]  /*14b0*/  UISETP.NE.AND UP0, UPT, UR4, 0x1, UPT ;  /* 0x000000010400788c */ /* 0x000fd2000bf05270 */
[----:B------:R-:W-:Y:S05]  /*14c0*/  BRA.U UP0, `(.L_x_7) ;  /* 0x0000000d00347547 */ /* 0x000fea000b800000 */
[----:B------:R-:W2:Y:S02]  /*14d0*/  LDG.E.S8 R2, desc[UR36][R2.64] ;  /* 0x0000002402027981 */ /* 0x000ea4000c1e1300 */
[----:B--2---:R-:W0:Y:S02]  /*14e0*/  I2F.S16 R0, R2 ;  /* 0x0000000200007306 */ /* 0x004e240000101400 */
[----:B0-----:R-:W-:Y:S01]  /*14f0*/  F2FP.BF16.F32.PACK_AB R0, RZ, R0 ;  /* 0x00000000ff00723e */ /* 0x001fe200000010ff */
[----:B------:R-:W-:Y:S06]  /*1500*/  BRA `(.L_x_8) ;  /* 0x0000000c00b47947 */ /* 0x000fec0003800000 */
.L_x_6:
[----:B------:R-:W2:Y:S02]  /*1510*/  LDG.E.U8 R2, desc[UR36][R2.64] ;  /* 0x0000002402027981 */ /* 0x000ea4000c1e1100 */
[----:B--2---:R-:W-:-:S04]  /*1520*/  I2FP.F32.U32 R0, R2 ;  /* 0x0000000200007245 */ /* 0x004fc80000201000 */
[----:B------:R-:W-:Y:S01]  /*1530*/  F2FP.BF16.F32.PACK_AB R0, RZ, R0 ;  /* 0x00000000ff00723e */ /* 0x000fe200000010ff */
[----:B------:R-:W-:Y:S06]  /*1540*/  BRA `(.L_x_8) ;  /* 0x0000000c00a47947 */ /* 0x000fec0003800000 */
.L_x_5:
[----:B------:R-:W-:-:S09]  /*1550*/  UISETP.NE.AND UP0, UPT, UR4, 0x2, UPT ;  /* 0x000000020400788c */ /* 0x000fd2000bf05270 */
[----:B------:R-:W-:Y:S05]  /*1560*/  BRA.U !UP0, `(.L_x_9) ;  /* 0x0000000108307547 */ /* 0x000fea000b800000 */
[----:B------:R-:W-:-:S09]  /*1570*/  UISETP.NE.AND UP0, UPT, UR4, 0x3, UPT ;  /* 0x000000030400788c */ /* 0x000fd2000bf05270 */
[----:B------:R-:W-:Y:S05]  /*1580*/  BRA.U !UP0, `(.L_x_10) ;  /* 0x0000000108187547 */ /* 0x000fea000b800000 */
[----:B------:R-:W-:-:S09]  /*1590*/  UISETP.NE.AND UP0, UPT, UR4, 0x4, UPT ;  /* 0x000000040400788c */ /* 0x000fd2000bf05270 */
[----:B------:R-:W-:Y:S05]  /*15a0*/  BRA.U UP0, `(.L_x_7) ;  /* 0x0000000900fc7547 */ /* 0x000fea000b800000 */
[----:B------:R-:W2:Y:S02]  /*15b0*/  LDG.E.64 R2, desc[UR36][R2.64] ;  /* 0x0000002402027981 */ /* 0x000ea4000c1e1b00 */
[----:B--2---:R-:W0:Y:S02]  /*15c0*/  I2F.S64 R0, R2 ;  /* 0x0000000200007312 */ /* 0x004e240000301400 */
[----:B0-----:R-:W-:Y:S01]  /*15d0*/  F2FP.BF16.F32.PACK_AB R0, RZ, R0 ;  /* 0x00000000ff00723e */ /* 0x001fe200000010ff */
[----:B------:R-:W-:Y:S06]  /*15e0*/  BRA `(.L_x_8) ;  /* 0x0000000c007c7947 */ /* 0x000fec0003800000 */
.L_x_10:
[----:B------:R-:W2:Y:S02]  /*15f0*/  LDG.E R2, desc[UR36][R2.64] ;  /* 0x0000002402027981 */ /* 0x000ea4000c1e1900 */
[----:B--2---:R-:W-:-:S04]  /*1600*/  I2FP.F32.S32 R0, R2 ;  /* 0x0000000200007245 */ /* 0x004fc80000201400 */
[----:B------:R-:W-:Y:S01]  /*1610*/  F2FP.BF16.F32.PACK_AB R0, RZ, R0 ;  /* 0x00000000ff00723e */ /* 0x000fe200000010ff */
[----:B------:R-:W-:Y:S06]  /*1620*/  BRA `(.L_x_8) ;  /* 0x0000000c006c7947 */ /* 0x000fec0003800000 */
.L_x_9:
[----:B------:R-:W2:Y:S02]  /*1630*/  LDG.E.U16 R2, desc[UR36][R2.64] ;  /* 0x0000002402027981 */ /* 0x000ea4000c1e1500 */
[----:B--2---:R-:W0:Y:S02]  /*1640*/  I2F.S16 R0, R2 ;  /* 0x0000000200007306 */ /* 0x004e240000101400 */
[----:B0-----:R-:W-:Y:S01]  /*1650*/  F2FP.BF16.F32.PACK_AB R0, RZ, R0 ;  /* 0x00000000ff00723e */ /* 0x001fe200000010ff */
[----:B------:R-:W-:Y:S06]  /*1660*/  BRA `(.L_x_8) ;  /* 0x0000000c005c7947 */ /* 0x000fec0003800000 */
.L_x_4:
[----:B------:R-:W-:-:S09]  /*1670*/  UISETP.GT.AND UP0, UPT, UR4, 0x6, UPT ;  /* 0x000000060400788c */ /* 0x000fd2000bf04270 */
[----:B------:R-:W-:Y:S05]  /*1680*/  BRA.U UP0, `(.L_x_11) ;  /* 0x00000001002c7547 */ /* 0x000fea000b800000 */
[----:B------:R-:W-:-:S09]  /*1690*/  UISETP.NE.AND UP0, UPT, UR4, 0x5, UPT ;  /* 0x000000050400788c */ /* 0x000fd2000bf05270 */
[----:B------:R-:W-:Y:S05]  /*16a0*/  BRA.U !UP0, `(.L_x_12) ;  /* 0x0000000108147547 */ /* 0x000fea000b800000 */
[----:B------:R-:W-:-:S09]  /*16b0*/  UISETP.NE.AND UP0, UPT, UR4, 0x6, UPT ;  /* 0x000000060400788c */ /* 0x000fd2000bf05270 */
[----:B------:R-:W-:Y:S05]  /*16c0*/  BRA.U UP0, `(.L_x_7) ;  /* 0x0000000900b47547 */ /* 0x000fea000b800000 */
[----:B------:R-:W2:Y:S02]  /*16d0*/  LDG.E R2, desc[UR36][R2.64] ;  /* 0x0000002402027981 */ /* 0x000ea4000c1e1900 */
[----:B--2---:R-:W-:Y:S01]  /*16e0*/  F2FP.BF16.F32.PACK_AB R0, RZ, R2 ;  /* 0x00000002ff00723e */ /* 0x004fe200000010ff */
[----:B------:R-:W-:Y:S06]  /*16f0*/  BRA `(.L_x_8) ;  /* 0x0000000c00387947 */ /* 0x000fec0003800000 */
.L_x_12:
[----:B------:R-:W2:Y:S02]  /*1700*/  LDG.E.U16 R0, desc[UR36][R2.64] ;  /* 0x0000002402007981 */ /* 0x000ea4000c1e1500 */
[----:B--2---:R-:W-:-:S05]  /*1710*/  HADD2.F32 R0, -RZ, R0.H0_H0 ;  /* 0x20000000ff007230 */ /* 0x004fca0000004100 */
[----:B------:R-:W-:Y:S01]  /*1720*/  F2FP.BF16.F32.PACK_AB R0, RZ, R0 ;  /* 0x00000000ff00723e */ /* 0x000fe200000010ff */
[----:B------:R-:W-:Y:S06]  /*1730*/  BRA `(.L_x_8) ;  /* 0x0000000c00287947 */ /* 0x000fec0003800000 */
.L_x_11:
[----:B------:R-:W-:-:S09]  /*1740*/  UISETP.NE.AND UP0, UPT, UR4, 0x7, UPT ;  /* 0x000000070400788c */ /* 0x000fd2000bf05270 */
[----:B------:R-:W-:Y:S05]  /*1750*/  BRA.U !UP0, `(.L_x_13) ;  /* 0x00000001082c7547 */ /* 0x000fea000b800000 */
[----:B------:R-:W-:-:S09]  /*1760*/  UISETP.NE.AND UP0, UPT, UR4, 0x8, UPT ;  /* 0x000000080400788c */ /* 0x000fd2000bf05270 */
[----:B------:R-:W-:Y:S05]  /*1770*/  BRA.U !UP0, `(.L_x_14) ;  /* 0x0000000108147547 */ /* 0x000fea000b800000 */
[----:B------:R-:W-:-:S09]  /*1780*/  UISETP.NE.AND UP0, UPT, UR4, 0x9, UPT ;  /* 0x000000090400788c */ /* 0x000fd2000bf05270 */
[----:B------:R-:W-:Y:S05]  /*1790*/  BRA.U UP0, `(.L_x_7) ;  /* 0x0000000900807547 */ /* 0x000fea000b800000 */
[----:B------:R-:W2:Y:S02]  /*17a0*/  LDG.E R2, desc[UR36][R2.64] ;  /* 0x0000002402027981 */ /* 0x000ea4000c1e1900 */
[----:B--2---:R-:W-:Y:S01]  /*17b0*/  F2FP.BF16.F32.PACK_AB R0, RZ, R2 ;  /* 0x00000002ff00723e */ /* 0x004fe200000010ff */
[----:B------:R-:W-:Y:S06]  /*17c0*/  BRA `(.L_x_8) ;  /* 0x0000000c00047947 */ /* 0x000fec0003800000 */
.L_x_14:
[----:B------:R-:W2:Y:S02]  /*17d0*/  LDG.E.U16 R2, desc[UR36][R2.64] ;  /* 0x0000002402027981 */ /* 0x000ea4000c1e1500 */
[----:B--2---:R-:W-:-:S05]  /*17e0*/  HADD2.F32 R0, -RZ, R2.H0_H0 ;  /* 0x20000002ff007230 */ /* 0x004fca0000004100 */
[----:B------:R-:W-:Y:S01]  /*17f0*/  F2FP.BF16.F32.PACK_AB R0, RZ, R0 ;  /* 0x00000000ff00723e */ /* 0x000fe200000010ff */
[----:B------:R-:W-:Y:S06]  /*1800*/  BRA `(.L_x_8) ;  /* 0x0000000800f47947 */ /* 0x000fec0003800000 */
.L_x_13:
[----:B------:R-:W2:Y:S01]  /*1810*/  LDG.E.64 R2, desc[UR36][R2.64] ;  /* 0x0000002402027981 */ /* 0x000ea2000c1e1b00 */
[----:B------:R-:W-:Y:S01]  /*1820*/  UMOV UR4, 0xf0000000 ;  /* 0xf000000000047882 */ /* 0x000fe20000000000 */
[----:B------:R-:W-:Y:S02]  /*1830*/  UMOV UR5, 0x380fffff ;  /* 0x380fffff00057882 */ /* 0x000fe40000000000 */
[----:B--2---:R-:W0:-:S15]  /*1840*/  DSETP.GEU.AND P0, PT, |R2|, UR4, PT ;  /* 0x0000000402007e2a */ /* 0x004e1e000bf0e200 */
[----:B------:R-:W-:-:S15]  /*1850*/  NOP ;  /* 0x0000000000007918 */ /* 0x000fde0000000000 */
[----:B------:R-:W-:-:S15]  /*1860*/  NOP ;  /* 0x0000000000007918 */ /* 0x000fde0000000000 */
[----:B------:R-:W-:-:S15]  /*1870*/  NOP ;  /* 0x0000000000007918 */ /* 0x000fde0000000000 */
[----:B------:R-:W-:-:S04]  /*1880*/  NOP ;  /* 0x0000000000007918 */ /* 0x000fc80000000000 */
[----:B------:R-:W0:Y:S02]  /*1890*/  F2F.F32.F64 R0, R2 ;  /* 0x0000000200007310 */ /* 0x000e240000301000 */
[----:B0-----:R-:W-:-:S05]  /*18a0*/  @!P0 FMUL R0, R0, 1.175494350822287508e-38 ;  /* 0x0080000000008820 */ /* 0x001fca0000400000 */
[----:B------:R-:W-:Y:S01]  /*18b0*/  F2FP.BF16.F32.PACK_AB R0, RZ, R0 ;  /* 0x00000000ff00723e */ /* 0x000fe200000010ff */
[----:B------:R-:W-:Y:S06]  /*18c0*/  BRA `(.L_x_8) ;  /* 0x0000000800c47947 */ /* 0x000fec0003800000 */
.L_x_3:
[----:B------:R-:W-:-:S09]  /*18d0*/  UISETP.GT.AND UP0, UPT, UR4, 0x18, UPT ;  /* 0x000000180400788c */ /* 0x000fd2000bf04270 */
[----:B------:R-:W-:Y:S05]  /*18e0*/  BRA.U UP0, `(.L_x_15) ;  /* 0x0000000500047547 */ /* 0x000fea000b800000 */
[----:B------:R-:W-:-:S09]  /*18f0*/  UISETP.GT.AND UP0, UPT, UR4, 0xe, UPT ;  /* 0x0000000e0400788c */ /* 0x000fd2000bf04270 */
[----:B------:R-:W-:Y:S05]  /*1900*/  BRA.U UP0, `(.L_x_16) ;  /* 0x0000000100547547 */ /* 0x000fea000b800000 */
[----:B------:R-:W-:-:S09]  /*1910*/  UISETP.NE.AND UP0, UPT, UR4, 0xa, UPT ;  /* 0x0000000a0400788c */ /* 0x000fd2000bf05270 */
[----:B------:R-:W-:Y:S05]  /*1920*/  BRA.U !UP0, `(.L_x_17) ;  /* 0x00000001081c7547 */ /* 0x000fea000b800000 */
[----:B------:R-:W-:-:S09]  /*1930*/  UISETP.NE.AND UP0, UPT, UR4, 0xb, UPT ;  /* 0x0000000b0400788c */ /* 0x000fd2000bf05270 */
[----:B------:R-:W-:Y:S05]  /*1940*/  BRA.U UP0, `(.L_x_7) ;  /* 0x0000000900147547 */ /* 0x000fea000b800000 */
[----:B------:R-:W2:Y:S02]  /*1950*/  LDG.E.U8 R2, desc[UR36][R2.64] ;  /* 0x0000002402027981 */ /* 0x000ea4000c1e1100 */
[----:B--2---:R-:W-:-:S04]  /*1960*/  ISETP.NE.AND P0, PT, R2, RZ, PT ;  /* 0x000000ff0200720c */ /* 0x004fc80003f05270 */
[----:B------:R-:W-:-:S04]  /*1970*/  FSEL R0, RZ, 1, !P0 ;  /* 0x3f800000ff007808 */ /* 0x000fc80004000000 */
[----:B------:R-:W-:Y:S01]  /*1980*/  F2FP.BF16.F32.PACK_AB R0, RZ, R0 ;  /* 0x00000000ff00723e */ /* 0x000fe200000010ff */
[----:B------:R-:W-:Y:S06]  /*1990*/  BRA `(.L_x_8) ;  /* 0x0000000800907947 */ /* 0x000fec0003800000 */
.L_x_17:
        /* <DEDUP_REMOVED lines=12> */
.L_x_16:
[----:B------:R-:W-:-:S09]  /*1a60*/  UISETP.NE.AND UP0, UPT, UR4, 0xf, UPT ;  /* 0x0000000f0400788c */ /* 0x000fd2000bf05270 */
[----:B------:R-:W-:Y:S05]  /*1a70*/  BRA.U !UP0, `(.L_x_18) ;  /* 0x0000000108987547 */ /* 0x000fea000b800000 */
[----:B------:R-:W-:-:S09]  /*1a80*/  UISETP.NE.AND UP0, UPT, UR4, 0x17, UPT ;  /* 0x000000170400788c */ /* 0x000fd2000bf05270 */
[----:B------:R-:W-:Y:S05]  /*1a90*/  BRA.U !UP0, `(.L_x_19) ;  /* 0x00000001085c7547 */ /* 0x000fea000b800000 */
[----:B------:R-:W-:-:S09]  /*1aa0*/  UISETP.NE.AND UP0, UPT, UR4, 0x18, UPT ;  /* 0x000000180400788c */ /* 0x000fd2000bf05270 */
[----:B------:R-:W-:Y:S05]  /*1ab0*/  BRA.U UP0, `(.L_x_7) ;  /* 0x0000000500b87547 */ /* 0x000fea000b800000 */
[----:B------:R-:W2:Y:S01]  /*1ac0*/  LDG.E.U8 R0, desc[UR36][R2.64] ;  /* 0x0000002402007981 */ /* 0x000ea2000c1e1100 */
[----:B------:R-:W-:Y:S01]  /*1ad0*/  IMAD.MOV.U32 R6, RZ, RZ, 0x1f ;  /* 0x0000001fff067424 */ /* 0x000fe200078e00ff */
[----:B--2---:R-:W-:-:S04]  /*1ae0*/  SHF.L.U32 R0, R0, 0x18, RZ ;  /* 0x0000001800007819 */ /* 0x004fc800000006ff */
[C---:B------:R-:W-:Y:S02]  /*1af0*/  LOP3.LUT R4, R0.reuse, 0x7f000000, RZ, 0xc0, !PT ;  /* 0x7f00000000047812 */ /* 0x040fe400078ec0ff */
[----:B------:R-:W-:Y:S02]  /*1b00*/  LOP3.LUT P0, RZ, R0, 0x7f000000, RZ, 0xc0, !PT ;  /* 0x7f00000000ff7812 */ /* 0x000fe4000780c0ff */
[----:B------:R-:W0:Y:S02]  /*1b10*/  FLO.U32 R5, R4 ;  /* 0x0000000400057300 */ /* 0x000e2400000e0000 */
[----:B0-----:R-:W-:-:S05]  /*1b20*/  IMAD.MOV R5, RZ, RZ, -R5 ;  /* 0x000000ffff057224 */ /* 0x001fca00078e0a05 */
[----:B------:R-:W-:-:S04]  /*1b30*/  VIADDMNMX.U32 R5, R5, R6, 0x4, !PT ;  /* 0x0000000405057446 */ /* 0x000fc80007800006 */
[----:B------:R-:W-:-:S04]  /*1b40*/  IADD3 R5, PT, PT, R5, -0x4, RZ ;  /* 0xfffffffc05057810 */ /* 0x000fc80007ffe0ff */
[C---:B------:R-:W-:Y:S01]  /*1b50*/  SHF.L.U32 R6, R4.reuse, R5, RZ ;  /* 0x0000000504067219 */ /* 0x040fe200000006ff */
[----:B------:R-:W-:Y:S02]  /*1b60*/  IMAD.SHL.U32 R7, R5, 0x800000, RZ ;  /* 0x0080000005077824 */ /* 0x000fe400078e00ff */
[----:B------:R-:W-:-:S03]  /*1b70*/  VIADD R5, R4, 0x1000000 ;  /* 0x0100000004057836 */ /* 0x000fc60000000000 */
[----:B------:R-:W-:Y:S02]  /*1b80*/  LEA.HI R6, R6, -R7, RZ, 0x1c ;  /* 0x8000000706067211 */ /* 0x000fe400078fe0ff */
[----:B------:R-:W-:Y:S02]  /*1b90*/  SHF.R.S32.HI R5, RZ, 0x8, R5 ;  /* 0x00000008ff057819 */ /* 0x000fe40000011405 */
[----:B------:R-:W-:-:S04]  /*1ba0*/  IADD3 R6, PT, PT, R6, 0x3c000000, RZ ;  /* 0x3c00000006067810 */ /* 0x000fc80007ffe0ff */
[----:B------:R-:W-:-:S04]  /*1bb0*/  LOP3.LUT R5, R6, 0x7f800000, R5, 0xf8, !PT ;  /* 0x7f80000006057812 */ /* 0x000fc800078ef805 */
[----:B------:R-:W-:-:S04]  /*1bc0*/  SEL R5, R5, RZ, P0 ;  /* 0x000000ff05057207 */ /* 0x000fc80000000000 */
[----:B------:R-:W-:-:S04]  /*1bd0*/  LOP3.LUT R5, R5, 0x80000000, R0, 0xf8, !PT ;  /* 0x8000000005057812 */ /* 0x000fc800078ef800 */
[----:B------:R-:W-:-:S04]  /*1be0*/  F2FP.BF16.F32.PACK_AB R5, RZ, R5 ;  /* 0x00000005ff05723e */ /* 0x000fc800000010ff */
[----:B------:R-:W-:Y:S01]  /*1bf0*/  PRMT R0, R5, 0x7610, R0 ;  /* 0x0000761005007816 */ /* 0x000fe20000000000 */
[----:B------:R-:W-:Y:S06]  /*1c00*/  BRA `(.L_x_8) ;  /* 0x0000000400f47947 */ /* 0x000fec0003800000 */
.L_x_19:
[----:B------:R-:W2:Y:S02]  /*1c10*/  LDG.E.U8 R2, desc[UR36][R2.64] ;  /* 0x0000002402027981 */ /* 0x000ea4000c1e1100 */
[C---:B--2---:R-:W-:Y:S02]  /*1c20*/  IMAD.SHL.U32 R4, R2.reuse, 0x2000000, RZ ;  /* 0x0200000002047824 */ /* 0x044fe400078e00ff */
[----:B------:R-:W-:-:S03]  /*1c30*/  IMAD.SHL.U32 R5, R2, 0x100, RZ ;  /* 0x0000010002057824 */ /* 0x000fc600078e00ff */
[----:B------:R-:W-:-:S13]  /*1c40*/  ISETP.GT.U32.AND P0, PT, R4, 0x7ffffff, PT ;  /* 0x07ffffff0400780c */ /* 0x000fda0003f04070 */
[C---:B------:R-:W-:Y:S02]  /*1c50*/  @!P0 LOP3.LUT R0, R5.reuse, 0x7f00, RZ, 0xc0, !PT ;  /* 0x00007f0005008812 */ /* 0x040fe400078ec0ff */
[----:B------:R-:W-:Y:S02]  /*1c60*/  @P0 LEA.HI R4, R4, 0x70000000, RZ, 0x1c ;  /* 0x7000000004040811 */ /* 0x000fe400078fe0ff */
[----:B------:R-:W-:Y:S02]  /*1c70*/  @!P0 LOP3.LUT R0, R0, 0x3f000000, RZ, 0xfc, !PT ;  /* 0x3f00000000008812 */ /* 0x000fe400078efcff */
[----:B------:R-:W-:-:S03]  /*1c80*/  PRMT R5, R5, 0x9910, RZ ;  /* 0x0000991005057816 */ /* 0x000fc600000000ff */
[----:B------:R-:W-:Y:S01]  /*1c90*/  @!P0 FADD.FTZ R0, R0, -0.5 ;  /* 0xbf00000000008421 */ /* 0x000fe20000010000 */
[----:B------:R-:W-:-:S05]  /*1ca0*/  @P0 FMUL.FTZ R0, R4, 1.9259299443872358531e-34 ;  /* 0x0780000004000820 */ /* 0x000fca0000410000 */
[----:B------:R-:W-:-:S04]  /*1cb0*/  LOP3.LUT R0, R0, 0x80000000, R5, 0xf8, !PT ;  /* 0x8000000000007812 */ /* 0x000fc800078ef805 */
[----:B------:R-:W-:Y:S01]  /*1cc0*/  F2FP.BF16.F32.PACK_AB R0, RZ, R0 ;  /* 0x00000000ff00723e */ /* 0x000fe200000010ff */
[----:B------:R-:W-:Y:S06]  /*1cd0*/  BRA `(.L_x_8) ;  /* 0x0000000400c07947 */ /* 0x000fec0003800000 */
.L_x_18:
[----:B------:R0:W5:Y:S01]  /*1ce0*/  LDG.E.U16 R0, desc[UR36][R2.64] ;  /* 0x0000002402007981 */ /* 0x000162000c1e1500 */
[----:B------:R-:W-:Y:S05]  /*1cf0*/  BRA `(.L_x_8) ;  /* 0x0000000400b87947 */ /* 0x000fea0003800000 */
.L_x_15:
[----:B------:R-:W-:-:S09]  /*1d00*/  UISETP.GT.AND UP0, UPT, UR4, 0x1b, UPT ;  /* 0x0000001b0400788c */ /* 0x000fd2000bf04270 */
[----:B------:R-:W-:Y:S05]  /*1d10*/  BRA.U UP0, `(.L_x_20) ;  /* 0x0000000500087547 */ /* 0x000fea000b800000 */
[----:B------:R-:W-:-:S09]  /*1d20*/  UISETP.NE.AND UP0, UPT, UR4, 0x19, UPT ;  /* 0x000000190400788c */ /* 0x000fd2000bf05270 */
[----:B------:R-:W-:Y:S05]  /*1d30*/  BRA.U !UP0, `(.L_x_21) ;  /* 0x0000000108907547 */ /* 0x000fea000b800000 */
[----:B------:R-:W-:-:S09]  /*1d40*/  UISETP.NE.AND UP0, UPT, UR4, 0x1a, UPT ;  /* 0x0000001a0400788c */ /* 0x000fd2000bf05270 */
[----:B------:R-:W-:Y:S05]  /*1d50*/  BRA.U !UP0, `(.L_x_22) ;  /* 0x0000000108187547 */ /* 0x000fea000b800000 */
[----:B------:R-:W-:-:S09]  /*1d60*/  UISETP.NE.AND UP0, UPT, UR4, 0x1b, UPT ;  /* 0x0000001b0400788c */ /* 0x000fd2000bf05270 */
[----:B------:R-:W-:Y:S05]  /*1d70*/  BRA.U UP0, `(.L_x_7) ;  /* 0x0000000500087547 */ /* 0x000fea000b800000 */
[----:B------:R-:W2:Y:S02]  /*1d80*/  LDG.E.U16 R0, desc[UR36][R2.64] ;  /* 0x0000002402007981 */ /* 0x000ea4000c1e1500 */
[----:B--2---:R-:W-:-:S04]  /*1d90*/  I2FP.F32.U32 R0, R0 ;  /* 0x0000000000007245 */ /* 0x004fc80000201000 */
[----:B------:R-:W-:Y:S01]  /*1da0*/  F2FP.BF16.F32.PACK_AB R0, RZ, R0 ;  /* 0x00000000ff00723e */ /* 0x000fe200000010ff */
[----:B------:R-:W-:Y:S06]  /*1db0*/  BRA `(.L_x_8) ;  /* 0x0000000400887947 */ /* 0x000fec0003800000 */
.L_x_22:
[----:B------:R-:W2:Y:S01]  /*1dc0*/  LDG.E.U8 R3, desc[UR36][R2.64] ;  /* 0x0000002402037981 */ /* 0x000ea2000c1e1100 */
[----:B------:R-:W-:Y:S01]  /*1dd0*/  BSSY.RECONVERGENT B0, `(.L_x_23) ;  /* 0x0000018000007945 */ /* 0x000fe20003800200 */
[----:B------:R-:W-:Y:S02]  /*1de0*/  MOV R0, RZ ;  /* 0x000000ff00007202 */ /* 0x000fe40000000f00 */
[----:B--2---:R-:W-:-:S13]  /*1df0*/  ISETP.NE.AND P0, PT, R3, RZ, PT ;  /* 0x000000ff0300720c */ /* 0x004fda0003f05270 */
[----:B------:R-:W-:Y:S05]  /*1e00*/  @!P0 BRA `(.L_x_24) ;  /* 0x0000000000508947 */ /* 0x000fea0003800000 */
[----:B------:R-:W-:-:S13]  /*1e10*/  ISETP.NE.AND P0, PT, R3, 0x80, PT ;  /* 0x000000800300780c */ /* 0x000fda0003f05270 */
[----:B------:R-:W-:Y:S01]  /*1e20*/  @!P0 IMAD.MOV.U32 R0, RZ, RZ, 0x7f800001 ;  /* 0x7f800001ff008424 */ /* 0x000fe200078e00ff */
[----:B------:R-:W-:Y:S06]  /*1e30*/  @!P0 BRA `(.L_x_24) ;  /* 0x0000000000448947 */ /* 0x000fec0003800000 */
[--C-:B------:R-:W-:Y:S01]  /*1e40*/  SHF.R.U32.HI R0, RZ, 0x3, R3.reuse ;  /* 0x00000003ff007819 */ /* 0x100fe20000011603 */
[----:B------:R-:W-:Y:S03]  /*1e50*/  BSSY.RECONVERGENT B1, `(.L_x_25) ;  /* 0x000000c000017945 */ /* 0x000fe60003800200 */
[----:B------:R-:W-:Y:S02]  /*1e60*/  LOP3.LUT P0, R2, R0, 0xf, RZ, 0xc0, !PT ;  /* 0x0000000f00027812 */ /* 0x000fe4000780c0ff */
[----:B------:R-:W-:-:S05]  /*1e70*/  SHF.R.U32.HI R0, RZ, 0x7, R3 ;  /* 0x00000007ff007819 */ /* 0x000fca0000011603 */
[----:B------:R-:W-:Y:S01]  /*1e80*/  IMAD.U32 R7, R0, -0x80000000, RZ ;  /* 0x8000000000077824 */ /* 0x000fe200078e00ff */
[----:B------:R-:W-:-:S05]  /*1e90*/  LOP3.LUT R0, R3, 0x7, RZ, 0xc0, !PT ;  /* 0x0000000703007812 */ /* 0x000fca00078ec0ff */
[----:B------:R-:W-:Y:S05]  /*1ea0*/  @P0 BRA `(.L_x_26) ;  /* 0x0000000000180947 */ /* 0x000fea0003800000 */
[----:B------:R-:W0:Y:S02]  /*1eb0*/  FLO.U32 R3, R0 ;  /* 0x0000000000037300 */ /* 0x000e2400000e0000 */
[----:B0-----:R-:W-:-:S04]  /*1ec0*/  IADD3 R3, PT, PT, -R3, 0x1f, RZ ;  /* 0x0000001f03037810 */ /* 0x001fc80007ffe1ff */
[----:B------:R-:W-:Y:S02]  /*1ed0*/  IADD3 R5, PT, PT, R3, -0x1c, RZ ;  /* 0xffffffe403057810 */ /* 0x000fe40007ffe0ff */
[----:B------:R-:W-:Y:S02]  /*1ee0*/  IADD3 R2, PT, PT, R2, 0x1d, -R3 ;  /* 0x0000001d02027810 */ /* 0x000fe40007ffe803 */
[----:B------:R-:W-:-:S04]  /*1ef0*/  SHF.L.U32 R5, R0, R5, RZ ;  /* 0x0000000500057219 */ /* 0x000fc800000006ff */
[----:B------:R-:W-:-:S07]  /*1f00*/  LOP3.LUT R0, R5, 0x7, RZ, 0xc0, !PT ;  /* 0x0000000705007812 */ /* 0x000fce00078ec0ff */
.L_x_26:
[----:B------:R-:W-:Y:S05]  /*1f10*/  BSYNC.RECONVERGENT B1 ;  /* 0x0000000000017941 */ /* 0x000fea0003800200 */
.L_x_25:
[----:B------:R-:W-:Y:S01]  /*1f20*/  IMAD.SHL.U32 R0, R0, 0x100000, RZ ;  /* 0x0010000000007824 */ /* 0x000fe200078e00ff */
[----:B------:R-:W-:-:S04]  /*1f30*/  LEA R2, R2, 0x3b800000, 0x17 ;  /* 0x3b80000002027811 */ /* 0x000fc800078eb8ff */
[----:B------:R-:W-:-:S07]  /*1f40*/  LOP3.LUT R0, R2, R0, R7, 0xfe, !PT ;  /* 0x0000000002007212 */ /* 0x000fce00078efe07 */
.L_x_24:
[----:B------:R-:W-:Y:S05]  /*1f50*/  BSYNC.RECONVERGENT B0 ;  /* 0x0000000000007941 */ /* 0x000fea0003800200 */
.L_x_23:
[----:B------:R-:W-:Y:S01]  /*1f60*/  F2FP.BF16.F32.PACK_AB R0, RZ, R0 ;  /* 0x00000000ff00723e */ /* 0x000fe200000010ff */
[----:B------:R-:W-:Y:S06]  /*1f70*/  BRA `(.L_x_8) ;  /* 0x0000000400187947 */ /* 0x000fec0003800000 */
.L_x_21:
[----:B------:R-:W2:Y:S01]  /*1f80*/  LDG.E.U8 R3, desc[UR36][R2.64] ;  /* 0x0000002402037981 */ /* 0x000ea2000c1e1100 */
[----:B------:R-:W-:Y:S01]  /*1f90*/  BSSY.RECONVERGENT B0, `(.L_x_27) ;  /* 0x0000018000007945 */ /* 0x000fe20003800200 */
[----:B------:R-:W-:Y:S01]  /*1fa0*/  IMAD.MOV.U32 R0, RZ, RZ, RZ ;  /* 0x000000ffff007224 */ /* 0x000fe200078e00ff */
[----:B--2---:R-:W-:-:S13]  /*1fb0*/  ISETP.NE.AND P0, PT, R3, RZ, PT ;  /* 0x000000ff0300720c */ /* 0x004fda0003f05270 */
[----:B------:R-:W-:Y:S05]  /*1fc0*/  @!P0 BRA `(.L_x_28) ;  /* 0x0000000000508947 */ /* 0x000fea0003800000 */
[----:B------:R-:W-:-:S13]  /*1fd0*/  ISETP.NE.AND P0, PT, R3, 0x80, PT ;  /* 0x000000800300780c */ /* 0x000fda0003f05270 */
[----:B------:R-:W-:Y:S01]  /*1fe0*/  @!P0 MOV R0, 0x7f800001 ;  /* 0x7f80000100008802 */ /* 0x000fe20000000f00 */
        /* <DEDUP_REMOVED lines=10> */
[----:B------:R-:W-:Y:S01]  /*2090*/  IADD3 R2, PT, PT, R2, 0x1e, -R3 ;  /* 0x0000001e02027810 */ /* 0x000fe20007ffe803 */
[----:B------:R-:W-:-:S05]  /*20a0*/  VIADD R5, R3, 0xffffffe3 ;  /* 0xffffffe303057836 */ /* 0x000fca0000000000 */
[----:B------:R-:W-:-:S04]  /*20b0*/  SHF.L.U32 R5, R0, R5, RZ ;  /* 0x0000000500057219 */ /* 0x000fc800000006ff */
[----:B------:R-:W-:-:S07]  /*20c0*/  LOP3.LUT R0, R5, 0x3, RZ, 0xc0, !PT ;  /* 0x0000000305007812 */ /* 0x000fce00078ec0ff */
.L_x_30:
[----:B------:R-:W-:Y:S05]  /*20d0*/  BSYNC.RECONVERGENT B1 ;  /* 0x0000000000017941 */ /* 0x000fea0003800200 */
.L_x_29:
[----:B------:R-:W-:Y:S02]  /*20e0*/  SHF.L.U32 R0, R0, 0x15, RZ ;  /* 0x0000001500007819 */ /* 0x000fe400000006ff */
[----:B------:R-:W-:-:S04]  /*20f0*/  LEA R2, R2, 0x37800000, 0x17 ;  /* 0x3780000002027811 */ /* 0x000fc800078eb8ff */
[----:B------:R-:W-:-:S07]  /*2100*/  LOP3.LUT R0, R2, R0, R7, 0xfe, !PT ;  /* 0x0000000002007212 */ /* 0x000fce00078efe07 */
.L_x_28:
[----:B------:R-:W-:Y:S05]  /*2110*/  BSYNC.RECONVERGENT B0 ;  /* 0x0000000000007941 */ /* 0x000fea0003800200 */
.L_x_27:
[----:B------:R-:W-:Y:S01]  /*2120*/  F2FP.BF16.F32.PACK_AB R0, RZ, R0 ;  /* 0x00000000ff00723e */ /* 0x000fe200000010ff */
[----:B------:R-:W-:Y:S06]  /*2130*/  BRA `(.L_x_8) ;  /* 0x0000000000a87947 */ /* 0x000fec0003800000 */
.L_x_20:
[----:B------:R-:W-:-:S09]  /*2140*/  UISETP.NE.AND UP0, UPT, UR4, 0x1c, UPT ;  /* 0x0000001c0400788c */ /* 0x000fd2000bf05270 */
[----:B------:R-:W-:Y:S05]  /*2150*/  BRA.U !UP0, `(.L_x_31) ;  /* 0x0000000108947547 */ /* 0x000fea000b800000 */
[----:B------:R-:W-:-:S09]  /*2160*/  UISETP.NE.AND UP0, UPT, UR4, 0x1d, UPT ;  /* 0x0000001d0400788c */ /* 0x000fd2000bf05270 */
[----:B------:R-:W-:Y:S05]  /*2170*/  BRA.U !UP0, `(.L_x_32) ;  /* 0x00000001087c7547 */ /* 0x000fea000b800000 */
[----:B------:R-:W-:-:S09]  /*2180*/  UISETP.NE.AND UP0, UPT, UR4, 0x2c, UPT ;  /* 0x0000002c0400788c */ /* 0x000fd2000bf05270 */
[----:B------:R-:W-:Y:S05]  /*2190*/  BRA.U !UP0, `(.L_x_33) ;  /* 0x0000000108487547 */ /* 0x000fea000b800000 */
.L_x_7:
[----:B------:R-:W-:Y:S01]  /*21a0*/  MOV R2, 0x0 ;  /* 0x0000000000027802 */ /* 0x000fe20000000f00 */
[----:B------:R-:W0:Y:S01]  /*21b0*/  LDCU.64 UR4, c[0x4][0x128] ;  /* 0x01002500ff0477ac */ /* 0x000e220008000a00 */
[----:B------:R-:W-:Y:S02]  /*21c0*/  HFMA2 R13, -RZ, RZ, 0, 0 ;  /* 0x00000000ff0d7431 */ /* 0x000fe400000001ff */
[----:B------:R-:W-:Y:S01]  /*21d0*/  IMAD.MOV.U32 R8, RZ, RZ, 0x4e ;  /* 0x0000004eff087424 */ /* 0x000fe200078e00ff */
[----:B------:R-:W1:Y:S01]  /*21e0*/  LDCU.64 UR6, c[0x4][0x130] ;  /* 0x01002600ff0677ac */ /* 0x000e620008000a00 */
[----:B------:R-:W2:Y:S01]  /*21f0*/  LDC.64 R2, c[0x4][R2] ;  /* 0x0100000002027b82 */ /* 0x000ea20000000a00 */
[----:B------:R-:W-:Y:S01]  /*2200*/  IMAD.MOV.U32 R12, RZ, RZ, 0x1 ;  /* 0x00000001ff0c7424 */ /* 0x000fe200078e00ff */
[----:B------:R-:W3:Y:S01]  /*2210*/  LDCU.64 UR8, c[0x4][0x38] ;  /* 0x01000700ff0877ac */ /* 0x000ee20008000a00 */
[----:B0-----:R-:W-:Y:S02]  /*2220*/  IMAD.U32 R4, RZ, RZ, UR4 ;  /* 0x00000004ff047e24 */ /* 0x001fe4000f8e00ff */
[----:B------:R-:W-:Y:S01]  /*2230*/  IMAD.U32 R5, RZ, RZ, UR5 ;  /* 0x00000005ff057e24 */ /* 0x000fe2000f8e00ff */
[----:B-1----:R-:W-:Y:S01]  /*2240*/  MOV R6, UR6 ;  /* 0x0000000600067c02 */ /* 0x002fe20008000f00 */
[----:B------:R-:W-:-:S02]  /*2250*/  IMAD.U32 R7, RZ, RZ, UR7 ;  /* 0x00000007ff077e24 */ /* 0x000fc4000f8e00ff */
[----:B---3--:R-:W-:Y:S01]  /*2260*/  IMAD.U32 R10, RZ, RZ, UR8 ;  /* 0x00000008ff0a7e24 */ /* 0x008fe2000f8e00ff */
[----:B------:R-:W-:-:S07]  /*2270*/  MOV R11, UR9 ;  /* 0x00000009000b7c02 */ /* 0x000fce0008000f00 */
[----:B------:R-:W-:-:S07]  /*2280*/  LEPC R20, `(.L_x_34) ;  /* 0x000000001014794e */ /* 0x000fce0000000000 */
[----:B--2---:R-:W-:Y:S05]  /*2290*/  CALL.ABS.NOINC R2 ;  /* 0x0000000002007343 */ /* 0x004fea0003c00000 */
.L_x_34:
[----:B------:R-:W-:Y:S01]  /*22a0*/  PRMT R0, RZ, 0x7610, R0 ;  /* 0x00007610ff007816 */ /* 0x000fe20000000000 */
[----:B------:R-:W-:Y:S06]  /*22b0*/  BRA `(.L_x_8) ;  /* 0x0000000000487947 */ /* 0x000fec0003800000 */
.L_x_33:
[----:B------:R-:W2:Y:S01]  /*22c0*/  LDG.E.U8 R2, desc[UR36][R2.64] ;  /* 0x0000002402027981 */ /* 0x000ea2000c1e1100 */
[----:B------:R-:W-:Y:S01]  /*22d0*/  BSSY.RECONVERGENT B0, `(.L_x_35) ;  /* 0x0000007000007945 */ /* 0x000fe20003800200 */
[----:B------:R-:W-:Y:S01]  /*22e0*/  IMAD.MOV.U32 R0, RZ, RZ, 0x400000 ;  /* 0x00400000ff007424 */ /* 0x000fe200078e00ff */
[----:B--2---:R-:W-:-:S13]  /*22f0*/  ISETP.NE.AND P0, PT, R2, RZ, PT ;  /* 0x000000ff0200720c */ /* 0x004fda0003f05270 */
[----:B------:R-:W-:Y:S05]  /*2300*/  @!P0 BRA `(.L_x_36) ;  /* 0x00000000000c8947 */ /* 0x000fea0003800000 */
[----:B------:R-:W-:-:S13]  /*2310*/  ISETP.NE.AND P0, PT, R2, 0xff, PT ;  /* 0x000000ff0200780c */ /* 0x000fda0003f05270 */
[----:B------:R-:W-:Y:S01]  /*2320*/  @!P0 IMAD.MOV.U32 R0, RZ, RZ, 0x7f800001 ;  /* 0x7f800001ff008424 */ /* 0x000fe200078e00ff */
[----:B------:R-:W-:-:S07]  /*2330*/  @P0 SHF.L.U32 R0, R2, 0x17, RZ ;  /* 0x0000001702000819 */ /* 0x000fce00000006ff */
.L_x_36:
[----:B------:R-:W-:Y:S05]  /*2340*/  BSYNC.RECONVERGENT B0 ;  /* 0x0000000000007941 */ /* 0x000fea0003800200 */
.L_x_35:
[----:B------:R-:W-:Y:S01]  /*2350*/  F2FP.BF16.F32.PACK_AB R0, RZ, R0 ;  /* 0x00000000ff00723e */ /* 0x000fe200000010ff */
[----:B------:R-:W-:Y:S06]  /*2360*/  BRA `(.L_x_8) ;  /* 0x00000000001c7947 */ /* 0x000fec0003800000 */
.L_x_32:
[----:B------:R-:W2:Y:S02]  /*2370*/  LDG.E.64 R2, desc[UR36][R2.64] ;  /* 0x0000002402027981 */ /* 0x000ea4000c1e1b00 */
[----:B--2---:R-:W0:Y:S02]  /*2380*/  I2F.U64 R0, R2 ;  /* 0x0000000200007312 */ /* 0x004e240000301000 */
[----:B0-----:R-:W-:Y:S01]  /*2390*/  F2FP.BF16.F32.PACK_AB R0, RZ, R0 ;  /* 0x00000000ff00723e */ /* 0x001fe200000010ff */
[----:B------:R-:W-:Y:S06]  /*23a0*/  BRA `(.L_x_8) ;  /* 0x00000000000c7947 */ /* 0x000fec0003800000 */
.L_x_31:
[----:B------:R-:W2:Y:S02]  /*23b0*/  LDG.E R2, desc[UR36][R2.64] ;  /* 0x0000002402027981 */ /* 0x000ea4000c1e1900 */
[----:B--2---:R-:W-:-:S04]  /*23c0*/  I2FP.F32.U32 R0, R2 ;  /* 0x0000000200007245 */ /* 0x004fc80000201000 */
[----:B------:R-:W-:-:S07]  /*23d0*/  F2FP.BF16.F32.PACK_AB R0, RZ, R0 ;  /* 0x00000000ff00723e */ /* 0x000fce00000010ff */
.L_x_8:
[----:B-----5:R-:W-:Y:S01]  /*23e0*/  IMAD.U32 R0, R0, 0x10000, RZ ;  /* 0x0001000000007824 */ /* 0x020fe200078e00ff */
[----:B------:R-:W1:Y:S01]  /*23f0*/  LDCU.64 UR6, c[0x0][0x580] ;  /* 0x0000b000ff0677ac */ /* 0x000e620008000a00 */
[----:B------:R-:W-:Y:S02]  /*2400*/  IMAD.MOV.U32 R4, RZ, RZ, 0x3b2090aa ;  /* 0x3b2090aaff047424 */ /* 0x000fe400078e00ff */
[C---:B0-----:R-:W-:Y:S01]  /*2410*/  FADD.FTZ R2, |R0|.reuse, -RZ ;  /* 0x800000ff00027221 */ /* 0x041fe20000010200 */
[----:B------:R-:W-:Y:S01]  /*2420*/  FSETP.GT.FTZ.AND P0, PT, |R0|, 1, PT ;  /* 0x3f8000000000780b */ /* 0x000fe20003f14200 */
[----:B------:R-:W-:-:S04]  /*2430*/  UPRMT UR4, UR42, 0x9910, URZ ;  /* 0x000099102a047896 */ /* 0x000fc800080000ff */
[----:B------:R-:W-:-:S08]  /*2440*/  UISETP.GT.AND UP0, UPT, UR4, 0x9, UPT ;  /* 0x000000090400788c */ /* 0x000fd0000bf04270 */
[----:B------:R-:W0:Y:S02]  /*2450*/  @P0 MUFU.RCP R2, R2 ;  /* 0x0000000200020308 */ /* 0x000e240000001000 */
[----:B0-----:R-:W-:-:S04]  /*2460*/  FMUL.FTZ R3, R2, R2 ;  /* 0x0000000202037220 */ /* 0x001fc80000410000 */
[----:B------:R-:W-:-:S04]  /*2470*/  FFMA.FTZ R4, R3, R4, -0.014396979473531246185 ;  /* 0xbc6be14f03047423 */ /* 0x000fc80000010004 */
[----:B------:R-:W-:-:S04]  /*2480*/  FFMA.FTZ R4, R3, R4, 0.039849750697612762451 ;  /* 0x3d23397e03047423 */ /* 0x000fc80000010004 */
[----:B------:R-:W-:-:S04]  /*2490*/  FFMA.FTZ R4, R3, R4, -0.072529748082160949707 ;  /* 0xbd948a7a03047423 */ /* 0x000fc80000010004 */
[----:B------:R-:W-:-:S04]  /*24a0*/  FFMA.FTZ R4, R3, R4, 0.10518480092287063599 ;  /* 0x3dd76b2103047423 */ /* 0x000fc80000010004 */
[----:B------:R-:W-:-:S04]  /*24b0*/  FFMA.FTZ R4, R3, R4, -0.14171802997589111328 ;  /* 0xbe111e8803047423 */ /* 0x000fc80000010004 */
[----:B------:R-:W-:-:S04]  /*24c0*/  FFMA.FTZ R4, R3, R4, 0.19988775253295898438 ;  /* 0x3e4caf6003047423 */ /* 0x000fc80000010004 */
[----:B------:R-:W-:-:S04]  /*24d0*/  FFMA.FTZ R4, R3, R4, -0.33332940936088562012 ;  /* 0xbeaaaa2703047423 */ /* 0x000fc80000010004 */
[----:B------:R-:W-:Y:S01]  /*24e0*/  FMUL.FTZ R3, R3, R4 ;  /* 0x0000000403037220 */ /* 0x000fe20000410000 */
[----:B------:R-:W-:-:S03]  /*24f0*/  MOV R4, 0x3fd774eb ;  /* 0x3fd774eb00047802 */ /* 0x000fc60000000f00 */
[----:B------:R-:W-:-:S04]  /*2500*/  FFMA.FTZ R3, R2, R3, R2 ;  /* 0x0000000302037223 */ /* 0x000fc80000010002 */
[----:B------:R-:W-:Y:S01]  /*2510*/  @P0 FFMA.FTZ R3, R4, 0.93318945169448852539, -R3 ;  /* 0x3f6ee58104030823 */ /* 0x000fe20000010803 */
[----:B------:R-:W-:-:S04]  /*2520*/  FSETP.NAN.FTZ.AND P0, PT, |R0|, |R0|, PT ;  /* 0x400000000000720b */ /* 0x000fc80003f18200 */
[----:B------:R-:W-:-:S04]  /*2530*/  LOP3.LUT R0, R3, 0x80000000, R0, 0xb8, !PT ;  /* 0x8000000003007812 */ /* 0x000fc800078eb800 */
[----:B------:R-:W-:Y:S02]  /*2540*/  FSEL R0, R0, R3, !P0 ;  /* 0x0000000300007208 */ /* 0x000fe40004000000 */
[----:B-1----:R-:W-:Y:S02]  /*2550*/  IADD3 R2, P0, PT, R16, UR6, RZ ;  /* 0x0000000610027c10 */ /* 0x002fe4000ff1e0ff */
[----:B------:R0:W1:Y:S03]  /*2560*/  F2F.BF16.F32 R5, R0 ;  /* 0x0000000000057304 */ /* 0x0000660000202000 */
[----:B------:R-:W-:Y:S01]  /*2570*/  IMAD.X R3, RZ, RZ, UR7, P0 ;  /* 0x00000007ff037e24 */ /* 0x000fe200080e06ff */
[----:B------:R-:W-:Y:S07]  /*2580*/  BRA.U UP0, `(.L_x_37) ;  /* 0x00000005000c7547 */ /* 0x000fee000b800000 */
        /* <DEDUP_REMOVED lines=8> */
[----:B01----:R-:W-:-:S04]  /*2610*/  IMAD.U32 R0, R5, 0x10000, RZ ;  /* 0x0001000005007824 */ /* 0x003fc800078e00ff */
[----:B------:R-:W0:Y:S02]  /*2620*/  F2I.FTZ.TRUNC.NTZ R5, R0 ;  /* 0x0000000000057305 */ /* 0x000e24000021f100 */
[----:B0-----:R0:W-:Y:S01]  /*2630*/  STG.E.U8 desc[UR36][R2.64], R5 ;  /* 0x0000000502007986 */ /* 0x0011e2000c101124 */
[----:B------:R-:W-:Y:S05]  /*2640*/  BRA `(.L_x_42) ;  /* 0x0000000c00807947 */ /* 0x000fea0003800000 */
.L_x_40:
[----:B-1----:R-:W-:-:S06]  /*2650*/  SHF.L.U32 R5, R5, 0x10, RZ ;  /* 0x0000001005057819 */ /* 0x002fcc00000006ff */
[----:B------:R-:W1:Y:S02]  /*2660*/  F2I.S64.TRUNC R4, R5 ;  /* 0x0000000500047311 */ /* 0x000e64000020d900 */
[----:B-1----:R4:W-:Y:S01]  /*2670*/  STG.E.U8 desc[UR36][R2.64], R4 ;  /* 0x0000000402007986 */ /* 0x0029e2000c101124 */
[----:B------:R-:W-:Y:S05]  /*2680*/  BRA `(.L_x_42) ;  /* 0x0000000c00707947 */ /* 0x000fea0003800000 */
.L_x_39:
[----:B------:R-:W-:-:S09]  /*2690*/  UISETP.NE.AND UP0, UPT, UR4, 0x2, UPT ;  /* 0x000000020400788c */ /* 0x000fd2000bf05270 */
[----:B------:R-:W-:Y:S05]  /*26a0*/  BRA.U !UP0, `(.L_x_43) ;  /* 0x0000000108307547 */ /* 0x000fea000b800000 */
[----:B------:R-:W-:-:S09]  /*26b0*/  UISETP.NE.AND UP0, UPT, UR4, 0x3, UPT ;  /* 0x000000030400788c */ /* 0x000fd2000bf05270 */
[----:B------:R-:W-:Y:S05]  /*26c0*/  BRA.U !UP0, `(.L_x_44) ;  /* 0x0000000108187547 */ /* 0x000fea000b800000 */
[----:B------:R-:W-:-:S09]  /*26d0*/  UISETP.NE.AND UP0, UPT, UR4, 0x4, UPT ;  /* 0x000000040400788c */ /* 0x000fd2000bf05270 */
[----:B------:R-:W-:Y:S05]  /*26e0*/  BRA.U UP0, `(.L_x_41) ;  /* 0x0000000900b87547 */ /* 0x000fea000b800000 */
[----:B-1----:R-:W-:-:S06]  /*26f0*/  IMAD.U32 R5, R5, 0x10000, RZ ;  /* 0x0001000005057824 */ /* 0x002fcc00078e00ff */
[----:B------:R-:W1:Y:S02]  /*2700*/  F2I.S64.TRUNC R4, R5 ;  /* 0x0000000500047311 */ /* 0x000e64000020d900 */
[----:B-1----:R1:W-:Y:S01]  /*2710*/  STG.E.64 desc[UR36][R2.64], R4 ;  /* 0x0000000402007986 */ /* 0x0023e2000c101b24 */
[----:B------:R-:W-:Y:S05]  /*2720*/  BRA `(.L_x_42) ;  /* 0x0000000c00487947 */ /* 0x000fea0003800000 */
.L_x_44:
[----:B-1----:R-:W-:-:S06]  /*2730*/  IMAD.U32 R5, R5, 0x10000, RZ ;  /* 0x0001000005057824 */ /* 0x002fcc00078e00ff */
[----:B------:R-:W1:Y:S02]  /*2740*/  F2I.FTZ.TRUNC.NTZ R5, R5 ;  /* 0x0000000500057305 */ /* 0x000e64000021f100 */
[----:B-1----:R2:W-:Y:S01]  /*2750*/  STG.E desc[UR36][R2.64], R5 ;  /* 0x0000000502007986 */ /* 0x0025e2000c101924 */
[----:B------:R-:W-:Y:S05]  /*2760*/  BRA `(.L_x_42) ;  /* 0x0000000c00387947 */ /* 0x000fea0003800000 */
.L_x_43:
[----:B-1----:R-:W-:-:S06]  /*2770*/  SHF.L.U32 R5, R5, 0x10, RZ ;  /* 0x0000001005057819 */ /* 0x002fcc00000006ff */
[----:B------:R-:W1:Y:S02]  /*2780*/  F2I.FTZ.TRUNC.NTZ R5, R5 ;  /* 0x0000000500057305 */ /* 0x000e64000021f100 */
[----:B-1----:R3:W-:Y:S01]  /*2790*/  STG.E.U16 desc[UR36][R2.64], R5 ;  /* 0x0000000502007986 */ /* 0x0027e2000c101524 */
[----:B------:R-:W-:Y:S05]  /*27a0*/  BRA `(.L_x_42) ;  /* 0x0000000c00287947 */ /* 0x000fea0003800000 */
.L_x_38:
[----:B------:R-:W-:-:S09]  /*27b0*/  UISETP.GT.AND UP0, UPT, UR4, 0x6, UPT ;  /* 0x000000060400788c */ /* 0x000fd2000bf04270 */
[----:B------:R-:W-:Y:S05]  /*27c0*/  BRA.U UP0, `(.L_x_45) ;  /* 0x00000001002c7547 */ /* 0x000fea000b800000 */
[----:B------:R-:W-:-:S09]  /*27d0*/  UISETP.NE.AND UP0, UPT, UR4, 0x5, UPT ;  /* 0x000000050400788c */ /* 0x000fd2000bf05270 */
[----:B------:R-:W-:Y:S05]  /*27e0*/  BRA.U !UP0, `(.L_x_46) ;  /* 0x0000000108147547 */ /* 0x000fea000b800000 */
[----:B------:R-:W-:-:S09]  /*27f0*/  UISETP.NE.AND UP0, UPT, UR4, 0x6, UPT ;  /* 0x000000060400788c */ /* 0x000fd2000bf05270 */
[----:B------:R-:W-:Y:S05]  /*2800*/  BRA.U UP0, `(.L_x_41) ;  /* 0x0000000900707547 */ /* 0x000fea000b800000 */
[----:B-1----:R-:W-:-:S05]  /*2810*/  IMAD.U32 R5, R5, 0x10000, RZ ;  /* 0x0001000005057824 */ /* 0x002fca00078e00ff */
[----:B------:R1:W-:Y:S01]  /*2820*/  STG.E desc[UR36][R2.64], R5 ;  /* 0x0000000502007986 */ /* 0x0003e2000c101924 */
[----:B------:R-:W-:Y:S05]  /*2830*/  BRA `(.L_x_42) ;  /* 0x0000000c00047947 */ /* 0x000fea0003800000 */
.L_x_46:
[----:B01----:R-:W-:-:S05]  /*2840*/  IMAD.U32 R0, R5, 0x10000, RZ ;  /* 0x0001000005007824 */ /* 0x003fca00078e00ff */
[----:B------:R-:W-:-:S05]  /*2850*/  F2FP.F16.F32.PACK_AB R0, RZ, R0 ;  /* 0x00000000ff00723e */ /* 0x000fca00000000ff */
[----:B------:R0:W-:Y:S01]  /*2860*/  STG.E.U16 desc[UR36][R2.64], R0 ;  /* 0x0000000002007986 */ /* 0x0001e2000c101524 */
[----:B------:R-:W-:Y:S05]  /*2870*/  BRA `(.L_x_42) ;  /* 0x0000000800f47947 */ /* 0x000fea0003800000 */
.L_x_45:
[----:B------:R-:W-:-:S09]  /*2880*/  UISETP.NE.AND UP0, UPT, UR4, 0x7, UPT ;  /* 0x000000070400788c */ /* 0x000fd2000bf05270 */
[----:B------:R-:W-:Y:S05]  /*2890*/  BRA.U !UP0, `(.L_x_47) ;  /* 0x0000000108347547 */ /* 0x000fea000b800000 */
[----:B------:R-:W-:-:S09]  /*28a0*/  UISETP.NE.AND UP0, UPT, UR4, 0x8, UPT ;  /* 0x000000080400788c */ /* 0x000fd2000bf05270 */
[----:B------:R-:W-:Y:S05]  /*28b0*/  BRA.U !UP0, `(.L_x_48) ;  /* 0x0000000108187547 */ /* 0x000fea000b800000 */
[----:B------:R-:W-:-:S09]  /*28c0*/  UISETP.NE.AND UP0, UPT, UR4, 0x9, UPT ;  /* 0x000000090400788c */ /* 0x000fd2000bf05270 */
[----:B------:R-:W-:Y:S05]  /*28d0*/  BRA.U UP0, `(.L_x_41) ;  /* 0x00000009003c7547 */ /* 0x000fea000b800000 */
[----:B-1----:R-:W-:Y:S01]  /*28e0*/  SHF.L.U32 R4, R5, 0x10, RZ ;  /* 0x0000001005047819 */ /* 0x002fe200000006ff */
[----:B------:R-:W-:-:S05]  /*28f0*/  IMAD.MOV.U32 R5, RZ, RZ, RZ ;  /* 0x000000ffff057224 */ /* 0x000fca00078e00ff */
[----:B------:R1:W-:Y:S01]  /*2900*/  STG.E.64 desc[UR36][R2.64], R4 ;  /* 0x0000000402007986 */ /* 0x0003e2000c101b24 */
[----:B------:R-:W-:Y:S05]  /*2910*/  BRA `(.L_x_42) ;  /* 0x0000000800cc7947 */ /* 0x000fea0003800000 */
.L_x_48:
[----:B-1----:R-:W-:-:S05]  /*2920*/  IMAD.U32 R5, R5, 0x10000, RZ ;  /* 0x0001000005057824 */ /* 0x002fca00078e00ff */
[----:B------:R-:W-:-:S04]  /*2930*/  F2FP.F16.F32.PACK_AB R5, RZ, R5 ;  /* 0x00000005ff05723e */ /* 0x000fc800000000ff */
[----:B------:R-:W-:-:S05]  /*2940*/  PRMT R5, R5, 0x5410, RZ ;  /* 0x0000541005057816 */ /* 0x000fca00000000ff */
[----:B------:R1:W-:Y:S01]  /*2950*/  STG.E desc[UR36][R2.64], R5 ;  /* 0x0000000502007986 */ /* 0x0003e2000c101924 */
[----:B------:R-:W-:Y:S05]  /*2960*/  BRA `(.L_x_42) ;  /* 0x0000000800b87947 */ /* 0x000fea0003800000 */
.L_x_47:
[----:B-1----:R-:W-:-:S05]  /*2970*/  SHF.L.U32 R4, R5, 0x10, RZ ;  /* 0x0000001005047819 */ /* 0x002fca00000006ff */
[----:B------:R-:W-:-:S06]  /*2980*/  FMUL.FTZ R4, R4, 1 ;  /* 0x3f80000004047820 */ /* 0x000fcc0000410000 */
[----:B------:R-:W1:Y:S02]  /*2990*/  F2F.F64.F32 R4, R4 ;  /* 0x0000000400047310 */ /* 0x000e640000201800 */
[----:B-1----:R1:W-:Y:S01]  /*29a0*/  STG.E.64 desc[UR36][R2.64], R4 ;  /* 0x0000000402007986 */ /* 0x0023e2000c101b24 */
[----:B------:R-:W-:Y:S05]  /*29b0*/  BRA `(.L_x_42) ;  /* 0x0000000800a47947 */ /* 0x000fea0003800000 */
.L_x_37:
        /* <DEDUP_REMOVED lines=8> */
[----:B-1----:R-:W-:-:S05]  /*2a40*/  IMAD.U32 R5, R5, 0x10000, RZ ;  /* 0x0001000005057824 */ /* 0x002fca00078e00ff */
[----:B------:R-:W-:-:S04]  /*2a50*/  FSETP.NEU.FTZ.AND P0, PT, R5, RZ, PT ;  /* 0x000000ff0500720b */ /* 0x000fc80003f1d000 */
[----:B------:R-:W-:-:S05]  /*2a60*/  SEL R5, RZ, 0x1, !P0 ;  /* 0x00000001ff057807 */ /* 0x000fca0004000000 */
[----:B------:R1:W-:Y:S01]  /*2a70*/  STG.E.U8 desc[UR36][R2.64], R5 ;  /* 0x0000000502007986 */ /* 0x0003e2000c101124 */
[----:B------:R-:W-:Y:S05]  /*2a80*/  BRA `(.L_x_42) ;  /* 0x0000000800707947 */ /* 0x000fea0003800000 */
.L_x_51:
[----:B-1----:R-:W-:Y:S01]  /*2a90*/  IMAD.U32 R5, R5, 0x10000, RZ ;  /* 0x0001000005057824 */ /* 0x002fe200078e00ff */
[----:B------:R-:W-:-:S03]  /*2aa0*/  CS2R R6, SRZ ;  /* 0x0000000000067805 */ /* 0x000fc6000001ff00 */
[----:B------:R-:W-:-:S06]  /*2ab0*/  FMUL.FTZ R5, R5, 1 ;  /* 0x3f80000005057820 */ /* 0x000fcc0000410000 */
[----:B------:R-:W1:Y:S02]  /*2ac0*/  F2F.F64.F32 R4, R5 ;  /* 0x0000000500047310 */ /* 0x000e640000201800 */
[----:B-1----:R1:W-:Y:S01]  /*2ad0*/  STG.E.128 desc[UR36][R2.64], R4 ;  /* 0x0000000402007986 */ /* 0x0023e2000c101d24 */
[----:B------:R-:W-:Y:S05]  /*2ae0*/  BRA `(.L_x_42) ;  /* 0x0000000800587947 */ /* 0x000fea0003800000 */
.L_x_50:
[----:B------:R-:W-:-:S09]  /*2af0*/  UISETP.NE.AND UP0, UPT, UR4, 0xf, UPT ;  /* 0x0000000f0400788c */ /* 0x000fd2000bf05270 */
[----:B------:R-:W-:Y:S05]  /*2b00*/  BRA.U !UP0, `(.L_x_52) ;  /* 0x0000000108a07547 */ /* 0x000fea000b800000 */
[----:B------:R-:W-:-:S09]  /*2b10*/  UISETP.NE.AND UP0, UPT, UR4, 0x17, UPT ;  /* 0x000000170400788c */ /* 0x000fd2000bf05270 */
[----:B------:R-:W-:Y:S05]  /*2b20*/  BRA.U !UP0, `(.L_x_53) ;  /* 0x00000001084c7547 */ /* 0x000fea000b800000 */
[----:B------:R-:W-:-:S09]  /*2b30*/  UISETP.NE.AND UP0, UPT, UR4, 0x18, UPT ;  /* 0x000000180400788c */ /* 0x000fd2000bf05270 */
[----:B------:R-:W-:Y:S05]  /*2b40*/  BRA.U UP0, `(.L_x_41) ;  /* 0x0000000500a07547 */ /* 0x000fea000b800000 */
[----:B-1----:R-:W-:Y:S01]  /*2b50*/  SHF.L.U32 R7, R5, 0x10, RZ ;  /* 0x0000001005077819 */ /* 0x002fe200000006ff */
[----:B------:R-:W-:Y:S01]  /*2b60*/  BSSY.RECONVERGENT B0, `(.L_x_54) ;  /* 0x000000c000007945 */ /* 0x000fe20003800200 */
[----:B0-----:R-:W-:Y:S02]  /*2b70*/  IMAD.MOV.U32 R0, RZ, RZ, 0x7f ;  /* 0x0000007fff007424 */ /* 0x001fe400078e00ff */
[----:B------:R-:W-:Y:S02]  /*2b80*/  LOP3.LUT R6, R7, 0x7fffffff, RZ, 0xc0, !PT ;  /* 0x7fffffff07067812 */ /* 0x000fe400078ec0ff */
[----:B------:R-:W-:Y:S02]  /*2b90*/  SHF.R.U32.HI R5, RZ, 0x18, R7 ;  /* 0x00000018ff057819 */ /* 0x000fe40000011607 */
[----:B------:R-:W-:-:S13]  /*2ba0*/  ISETP.GT.U32.AND P0, PT, R6, 0x43efffff, PT ;  /* 0x43efffff0600780c */ /* 0x000fda0003f04070 */
[----:B------:R-:W-:Y:S05]  /*2bb0*/  @P0 BRA `(.L_x_55) ;  /* 0x0000000000180947 */ /* 0x000fea0003800000 */
[----:B------:R-:W-:-:S13]  /*2bc0*/  ISETP.GT.U32.AND P0, PT, R6, 0x3c7fffff, PT ;  /* 0x3c7fffff0600780c */ /* 0x000fda0003f04070 */
[----:B------:R-:W-:-:S04]  /*2bd0*/  @P0 SHF.R.U32.HI R0, RZ, 0x14, R7 ;  /* 0x00000014ff000819 */ /* 0x000fc80000011607 */
[----:B------:R-:W-:Y:S01]  /*2be0*/  @P0 LOP3.LUT R4, R0, 0x1, RZ, 0xc0, !PT ;  /* 0x0000000100040812 */ /* 0x000fe200078ec0ff */
[----:B------:R-:W-:-:S03]  /*2bf0*/  @!P0 FADD.FTZ R0, R6, 16384 ;  /* 0x4680000006008421 */ /* 0x000fc60000010000 */
[----:B------:R-:W-:-:S04]  /*2c00*/  @P0 IADD3 R4, PT, PT, R7, 0x407ffff, R4 ;  /* 0x0407ffff07040810 */ /* 0x000fc80007ffe004 */
[----:B------:R-:W-:-:S07]  /*2c10*/  @P0 SHF.R.U32.HI R0, RZ, 0x14, R4 ;  /* 0x00000014ff000819 */ /* 0x000fce0000011604 */
.L_x_55:
[----:B------:R-:W-:Y:S05]  /*2c20*/  BSYNC.RECONVERGENT B0 ;  /* 0x0000000000007941 */ /* 0x000fea0003800200 */
.L_x_54:
[----:B------:R-:W-:-:S05]  /*2c30*/  LOP3.LUT R5, R0, 0x80, R5, 0xf8, !PT ;  /* 0x0000008000057812 */ /* 0x000fca00078ef805 */
[----:B------:R0:W-:Y:S01]  /*2c40*/  STG.E.U8 desc[UR36][R2.64], R5 ;  /* 0x0000000502007986 */ /* 0x0001e2000c101124 */
[----:B------:R-:W-:Y:S05]  /*2c50*/  BRA `(.L_x_42) ;  /* 0x0000000400fc7947 */ /* 0x000fea0003800000 */
.L_x_53:
[----:B-1----:R-:W-:Y:S01]  /*2c60*/  IMAD.U32 R7, R5, 0x10000, RZ ;  /* 0x0001000005077824 */ /* 0x002fe200078e00ff */
[----:B------:R-:W-:Y:S04]  /*2c70*/  BSSY.RECONVERGENT B0, `(.L_x_56) ;  /* 0x000000e000007945 */ /* 0x000fe80003800200 */
[----:B------:R-:W-:Y:S02]  /*2c80*/  LOP3.LUT R6, R7, 0x7fffffff, RZ, 0xc0, !PT ;  /* 0x7fffffff07067812 */ /* 0x000fe400078ec0ff */
[----:B------:R-:W-:Y:S02]  /*2c90*/  SHF.R.U32.HI R5, RZ, 0x18, R7 ;  /* 0x00000018ff057819 */ /* 0x000fe40000011607 */
[----:B------:R-:W-:-:S13]  /*2ca0*/  ISETP.GE.U32.AND P1, PT, R6, 0x47800000, PT ;  /* 0x478000000600780c */ /* 0x000fda0003f26070 */
[----:B------:R-:W-:Y:S02]  /*2cb0*/  @P1 ISETP.GT.U32.AND P0, PT, R6, 0x7f800000, PT ;  /* 0x7f8000000600180c */ /* 0x000fe40003f04070 */
[----:B0-----:R-:W-:-:S04]  /*2cc0*/  @P1 MOV R0, 0x7f ;  /* 0x0000007f00001802 */ /* 0x001fc80000000f00 */
[----:B------:R-:W-:Y:S01]  /*2cd0*/  @P1 SEL R0, R0, 0x7c, P0 ;  /* 0x0000007c00001807 */ /* 0x000fe20000000000 */
[----:B------:R-:W-:Y:S06]  /*2ce0*/  @P1 BRA `(.L_x_57) ;  /* 0x0000000000181947 */ /* 0x000fec0003800000 */
[----:B------:R-:W-:-:S13]  /*2cf0*/  ISETP.GT.U32.AND P0, PT, R6, 0x387fffff, PT ;  /* 0x387fffff0600780c */ /* 0x000fda0003f04070 */
[----:B------:R-:W-:-:S04]  /*2d00*/  @P0 SHF.R.U32.HI R0, RZ, 0x15, R7 ;  /* 0x00000015ff000819 */ /* 0x000fc80000011607 */
[----:B------:R-:W-:Y:S01]  /*2d10*/  @P0 LOP3.LUT R4, R0, 0x1, RZ, 0xc0, !PT ;  /* 0x0000000100040812 */ /* 0x000fe200078ec0ff */
[----:B------:R-:W-:-:S03]  /*2d20*/  @!P0 FADD.FTZ R0, R6, 128 ;  /* 0x4300000006008421 */ /* 0x000fc60000010000 */
[----:B------:R-:W-:-:S04]  /*2d30*/  @P0 IADD3 R4, PT, PT, R7, 0x80fffff, R4 ;  /* 0x080fffff07040810 */ /* 0x000fc80007ffe004 */
[----:B------:R-:W-:-:S07]  /*2d40*/  @P0 SHF.R.U32.HI R0, RZ, 0x15, R4 ;  /* 0x00000015ff000819 */ /* 0x000fce0000011604 */
.L_x_57:
[----:B------:R-:W-:Y:S05]  /*2d50*/  BSYNC.RECONVERGENT B0 ;  /* 0x0000000000007941 */ /* 0x000fea0003800200 */
.L_x_56:
[----:B------:R-:W-:-:S05]  /*2d60*/  LOP3.LUT R5, R0, 0x80, R5, 0xf8, !PT ;  /* 0x0000008000057812 */ /* 0x000fca00078ef805 */
[----:B------:R0:W-:Y:S01]  /*2d70*/  STG.E.U8 desc[UR36][R2.64], R5 ;  /* 0x0000000502007986 */ /* 0x0001e2000c101124 */
[----:B------:R-:W-:Y:S05]  /*2d80*/  BRA `(.L_x_42) ;  /* 0x0000000400b07947 */ /* 0x000fea0003800000 */
.L_x_52:
[----:B-1----:R1:W-:Y:S01]  /*2d90*/  STG.E.U16 desc[UR36][R2.64], R5 ;  /* 0x0000000502007986 */ /* 0x0023e2000c101524 */
[----:B------:R-:W-:Y:S05]  /*2da0*/  BRA `(.L_x_42) ;  /* 0x0000000400a87947 */ /* 0x000fea0003800000 */
.L_x_49:
        /* <DEDUP_REMOVED lines=8> */
[----:B-1----:R-:W-:-:S06]  /*2e30*/  IMAD.U32 R5, R5, 0x10000, RZ ;  /* 0x0001000005057824 */ /* 0x002fcc00078e00ff */
[----:B------:R-:W1:Y:S02]  /*2e40*/  F2I.FTZ.U32.TRUNC.NTZ R5, R5 ;  /* 0x0000000500057305 */ /* 0x000e64000021f000 */
[----:B-1----:R1:W-:Y:S01]  /*2e50*/  STG.E.U16 desc[UR36][R2.64], R5 ;  /* 0x0000000502007986 */ /* 0x0023e2000c101524 */
[----:B------:R-:W-:Y:S05]  /*2e60*/  BRA `(.L_x_42) ;  /* 0x0000000400787947 */ /* 0x000fea0003800000 */
.L_x_60:
[----:B-1----:R-:W-:Y:S01]  /*2e70*/  IMAD.U32 R5, R5, 0x10000, RZ ;  /* 0x0001000005057824 */ /* 0x002fe200078e00ff */
[----:B------:R-:W-:Y:S01]  /*2e80*/  BSSY.RECONVERGENT B0, `(.L_x_61) ;  /* 0x0000014000007945 */ /* 0x000fe20003800200 */
[----:B0-----:R-:W-:-:S03]  /*2e90*/  HFMA2 R0, -RZ, RZ, 0, 7.62939453125e-06 ;  /* 0x00000080ff007431 */ /* 0x001fc600000001ff */
[----:B------:R-:W-:-:S04]  /*2ea0*/  LOP3.LUT R4, R5, 0x7fffffff, RZ, 0xc0, !PT ;  /* 0x7fffffff05047812 */ /* 0x000fc800078ec0ff */
[----:B------:R-:W-:-:S13]  /*2eb0*/  ISETP.GT.U32.AND P0, PT, R4, 0x437fffff, PT ;  /* 0x437fffff0400780c */ /* 0x000fda0003f04070 */
[----:B------:R-:W-:Y:S05]  /*2ec0*/  @P0 BRA `(.L_x_62) ;  /* 0x00000000003c0947 */ /* 0x000fea0003800000 */
[----:B------:R-:W-:-:S13]  /*2ed0*/  ISETP.GT.U32.AND P0, PT, R4, 0x3bffffff, PT ;  /* 0x3bffffff0400780c */ /* 0x000fda0003f04070 */
[----:B------:R-:W-:Y:S05]  /*2ee0*/  @P0 BRA `(.L_x_63) ;  /* 0x0000000000140947 */ /* 0x000fea0003800000 */
[----:B------:R-:W-:-:S05]  /*2ef0*/  FADD.FTZ R0, R4, 8192 ;  /* 0x4600000004007421 */ /* 0x000fca0000010000 */
[----:B------:R-:W-:Y:S02]  /*2f00*/  LOP3.LUT P0, R4, R0, 0xff, RZ, 0xc0, !PT ;  /* 0x000000ff00047812 */ /* 0x000fe4000780c0ff */
[----:B------:R-:W-:-:S11]  /*2f10*/  PRMT R0, RZ, 0x7610, R0 ;  /* 0x00007610ff007816 */ /* 0x000fd60000000000 */
[----:B------:R-:W-:Y:S05]  /*2f20*/  @!P0 BRA `(.L_x_62) ;  /* 0x0000000000248947 */ /* 0x000fea0003800000 */
[----:B------:R-:W-:Y:S05]  /*2f30*/  BRA `(.L_x_64) ;  /* 0x0000000000147947 */ /* 0x000fea0003800000 */
.L_x_63:
[----:B------:R-:W-:-:S04]  /*2f40*/  SHF.R.U32.HI R0, RZ, 0x14, R5 ;  /* 0x00000014ff007819 */ /* 0x000fc80000011605 */
[----:B------:R-:W-:-:S04]  /*2f50*/  LOP3.LUT R0, R0, 0x1, RZ, 0xc0, !PT ;  /* 0x0000000100007812 */ /* 0x000fc800078ec0ff */
[----:B------:R-:W-:-:S04]  /*2f60*/  IADD3 R0, PT, PT, R5, 0x487ffff, R0 ;  /* 0x0487ffff05007810 */ /* 0x000fc80007ffe000 */
[----:B------:R-:W-:-:S04]  /*2f70*/  SHF.R.U32.HI R0, RZ, 0x14, R0 ;  /* 0x00000014ff007819 */ /* 0x000fc80000011600 */
[----:B------:R-:W-:-:S07]  /*2f80*/  LOP3.LUT R4, R0, 0xff, RZ, 0xc0, !PT ;  /* 0x000000ff00047812 */ /* 0x000fce00078ec0ff */
.L_x_64:
[----:B------:R-:W-:-:S04]  /*2f90*/  SHF.R.U32.HI R5, RZ, 0x18, R5 ;  /* 0x00000018ff057819 */ /* 0x000fc80000011605 */
[----:B------:R-:W-:-:S04]  /*2fa0*/  LOP3.LUT R4, R4, 0x80, R5, 0xf8, !PT ;  /* 0x0000008004047812 */ /* 0x000fc800078ef805 */
[----:B------:R-:W-:-:S07]  /*2fb0*/  PRMT R0, R4, 0x7610, R0 ;  /* 0x0000761004007816 */ /* 0x000fce0000000000 */
.L_x_62:
[----:B------:R-:W-:Y:S05]  /*2fc0*/  BSYNC.RECONVERGENT B0 ;  /* 0x0000000000007941 */ /* 0x000fea0003800200 */
.L_x_61:
[----:B------:R0:W-:Y:S01]  /*2fd0*/  STG.E.U8 desc[UR36][R2.64], R0 ;  /* 0x0000000002007986 */ /* 0x0001e2000c101124 */
[----:B------:R-:W-:Y:S05]  /*2fe0*/  BRA `(.L_x_42) ;  /* 0x0000000400187947 */ /* 0x000fea0003800000 */
.L_x_59:
[----:B-1----:R-:W-:Y:S01]  /*2ff0*/  IMAD.U32 R5, R5, 0x10000, RZ ;  /* 0x0001000005057824 */ /* 0x002fe200078e00ff */
[----:B------:R-:W-:Y:S01]  /*3000*/  BSSY.RECONVERGENT B0, `(.L_x_65) ;  /* 0x0000014000007945 */ /* 0x000fe20003800200 */
[----:B0-----:R-:W-:-:S03]  /*3010*/  IMAD.MOV.U32 R0, RZ, RZ, 0x80 ;  /* 0x00000080ff007424 */ /* 0x001fc600078e00ff */
        /* <DEDUP_REMOVED lines=10> */
.L_x_67:
[----:B------:R-:W-:-:S04]  /*30c0*/  SHF.R.U32.HI R0, RZ, 0x15, R5 ;  /* 0x00000015ff007819 */ /* 0x000fc80000011605 */
[----:B------:R-:W-:-:S04]  /*30d0*/  LOP3.LUT R0, R0, 0x1, RZ, 0xc0, !PT ;  /* 0x0000000100007812 */ /* 0x000fc800078ec0ff */
[----:B------:R-:W-:-:S04]  /*30e0*/  IADD3 R0, PT, PT, R5, 0x88fffff, R0 ;  /* 0x088fffff05007810 */ /* 0x000fc80007ffe000 */
[----:B------:R-:W-:-:S04]  /*30f0*/  SHF.R.U32.HI R0, RZ, 0x15, R0 ;  /* 0x00000015ff007819 */ /* 0x000fc80000011600 */
[----:B------:R-:W-:-:S07]  /*3100*/  LOP3.LUT R4, R0, 0xff, RZ, 0xc0, !PT ;  /* 0x000000ff00047812 */ /* 0x000fce00078ec0ff */
.L_x_68:
[----:B------:R-:W-:-:S04]  /*3110*/  SHF.R.U32.HI R5, RZ, 0x18, R5 ;  /* 0x00000018ff057819 */ /* 0x000fc80000011605 */
[----:B------:R-:W-:-:S04]  /*3120*/  LOP3.LUT R4, R4, 0x80, R5, 0xf8, !PT ;  /* 0x0000008004047812 */ /* 0x000fc800078ef805 */
[----:B------:R-:W-:-:S07]  /*3130*/  PRMT R0, R4, 0x7610, R0 ;  /* 0x0000761004007816 */ /* 0x000fce0000000000 */
.L_x_66:
[----:B------:R-:W-:Y:S05]  /*3140*/  BSYNC.RECONVERGENT B0 ;  /* 0x0000000000007941 */ /* 0x000fea0003800200 */
.L_x_65:
[----:B------:R0:W-:Y:S01]  /*3150*/  STG.E.U8 desc[UR36][R2.64], R0 ;  /* 0x0000000002007986 */ /* 0x0001e2000c101124 */
[----:B------:R-:W-:Y:S05]  /*3160*/  BRA `(.L_x_42) ;  /* 0x0000000000b87947 */ /* 0x000fea0003800000 */
.L_x_58:
[----:B------:R-:W-:-:S09]  /*3170*/  UISETP.NE.AND UP0, UPT, UR4, 0x1c, UPT ;  /* 0x0000001c0400788c */ /* 0x000fd2000bf05270 */
[----:B------:R-:W-:Y:S05]  /*3180*/  BRA.U !UP0, `(.L_x_69) ;  /* 0x0000000108a47547 */ /* 0x000fea000b800000 */
[----:B------:R-:W-:-:S09]  /*3190*/  UISETP.NE.AND UP0, UPT, UR4, 0x1d, UPT ;  /* 0x0000001d0400788c */ /* 0x000fd2000bf05270 */
[----:B------:R-:W-:Y:S05]  /*31a0*/  BRA.U !UP0, `(.L_x_70) ;  /* 0x00000001088c7547 */ /* 0x000fea000b800000 */
[----:B------:R-:W-:-:S09]  /*31b0*/  UISETP.NE.AND UP0, UPT, UR4, 0x2c, UPT ;  /* 0x0000002c0400788c */ /* 0x000fd2000bf05270 */
[----:B------:R-:W-:Y:S05]  /*31c0*/  BRA.U !UP0, `(.L_x_71) ;  /* 0x0000000108447547 */ /* 0x000fea000b800000 */
.L_x_41:
[----:B0-----:R-:W-:Y:S01]  /*31d0*/  MOV R0, 0x0 ;  /* 0x0000000000007802 */ /* 0x001fe20000000f00 */
[----:B------:R-:W0:Y:S01]  /*31e0*/  LDCU.64 UR6, c[0x4][0x128] ;  /* 0x01002500ff0677ac */ /* 0x000e220008000a00 */
[----:B------:R-:W-:Y:S02]  /*31f0*/  HFMA2 R8, -RZ, RZ, 0, 6.020069122314453125e-06 ;  /* 0x00000065ff087431 */ /* 0x000fe400000001ff */
[----:B------:R-:W-:Y:S01]  /*3200*/  IMAD.MOV.U32 R12, RZ, RZ, 0x1 ;  /* 0x00000001ff0c7424 */ /* 0x000fe200078e00ff */
[----:B------:R2:W3:Y:S01]  /*3210*/  LDC.64 R2, c[0x4][R0] ;  /* 0x0100000000027b82 */ /* 0x0004e20000000a00 */
[----:B------:R-:W4:Y:S01]  /*3220*/  LDCU.64 UR8, c[0x4][0x130] ;  /* 0x01002600ff0877ac */ /* 0x000f220008000a00 */
[----:B------:R-:W-:Y:S01]  /*3230*/  IMAD.MOV.U32 R13, RZ, RZ, RZ ;  /* 0x000000ffff0d7224 */ /* 0x000fe200078e00ff */
[----:B------:R-:W5:Y:S01]  /*3240*/  LDCU.64 UR4, c[0x4][0x40] ;  /* 0x01000800ff0477ac */ /* 0x000f620008000a00 */
[----:B0-----:R-:W-:Y:S01]  /*3250*/  MOV R4, UR6 ;  /* 0x0000000600047c02 */ /* 0x001fe20008000f00 */
[----:B-1----:R-:W-:-:S02]  /*3260*/  IMAD.U32 R5, RZ, RZ, UR7 ;  /* 0x00000007ff057e24 */ /* 0x002fc4000f8e00ff */
[----:B----4-:R-:W-:Y:S01]  /*3270*/  IMAD.U32 R6, RZ, RZ, UR8 ;  /* 0x00000008ff067e24 */ /* 0x010fe2000f8e00ff */
[----:B------:R-:W-:Y:S01]  /*3280*/  MOV R7, UR9 ;  /* 0x0000000900077c02 */ /* 0x000fe20008000f00 */
[----:B-----5:R-:W-:Y:S02]  /*3290*/  IMAD.U32 R10, RZ, RZ, UR4 ;  /* 0x00000004ff0a7e24 */ /* 0x020fe4000f8e00ff */
[----:B--2---:R-:W-:-:S07]  /*32a0*/  IMAD.U32 R11, RZ, RZ, UR5 ;  /* 0x00000005ff0b7e24 */ /* 0x004fce000f8e00ff */
[----:B------:R-:W-:-:S07]  /*32b0*/  LEPC R20, `(.L_x_72) ;  /* 0x000000001014794e */ /* 0x000fce0000000000 */
[----:B---3--:R-:W-:Y:S05]  /*32c0*/  CALL.ABS.NOINC R2 ;  /* 0x0000000002007343 */ /* 0x008fea0003c00000 */
.L_x_72:
[----:B------:R-:W-:Y:S05]  /*32d0*/  BRA `(.L_x_42) ;  /* 0x00000000005c7947 */ /* 0x000fea0003800000 */
.L_x_71:
[----:B-1----:R-:W-:-:S04]  /*32e0*/  SHF.L.U32 R5, R5, 0x10, RZ ;  /* 0x0000001005057819 */ /* 0x002fc800000006ff */
[----:B------:R-:W-:-:S04]  /*32f0*/  SHF.R.U32.HI R6, RZ, 0x17, R5 ;  /* 0x00000017ff067819 */ /* 0x000fc80000011605 */
[----:B------:R-:W-:-:S04]  /*3300*/  LOP3.LUT R4, R6, 0xff, RZ, 0xc0, !PT ;  /* 0x000000ff06047812 */ /* 0x000fc800078ec0ff */
[----:B------:R-:W-:-:S13]  /*3310*/  ISETP.NE.AND P1, PT, R4, 0xff, PT ;  /* 0x000000ff0400780c */ /* 0x000fda0003f25270 */
[--C-:B0-----:R-:W-:Y:S02]  /*3320*/  @P1 SHF.R.U32.HI R0, RZ, 0x16, R5.reuse ;  /* 0x00000016ff001819 */ /* 0x101fe40000011605 */
[----:B------:R-:W-:Y:S01]  /*3330*/  @P1 LOP3.LUT P0, RZ, R4, 0x3fffff, R5, 0xf8, !PT ;  /* 0x003fffff04ff1812 */ /* 0x000fe2000780f805 */
[----:B------:R-:W-:Y:S01]  /*3340*/  IMAD.MOV.U32 R5, RZ, RZ, 0xff ;  /* 0x000000ffff057424 */ /* 0x000fe200078e00ff */
[----:B------:R-:W-:-:S04]  /*3350*/  @P1 LOP3.LUT R0, R0, 0x1, RZ, 0xc0, !PT ;  /* 0x0000000100001812 */ /* 0x000fc800078ec0ff */
[----:B------:R-:W-:Y:S01]  /*3360*/  @P1 ISETP.EQ.U32.AND P2, PT, R0, 0x1, P0 ;  /* 0x000000010000180c */ /* 0x000fe20000742070 */
[----:B------:R-:W-:Y:S01]  /*3370*/  @P1 VIADD R0, R6, 0x1 ;  /* 0x0000000106001836 */ /* 0x000fe20000000000 */
[----:B------:R-:W-:Y:S02]  /*3380*/  PLOP3.LUT P0, PT, PT, PT, PT, 0x80, 0x8 ;  /* 0x000000000008781c */ /* 0x000fe40003f0f070 */
[----:B------:R-:W-:-:S13]  /*3390*/  @P1 PLOP3.LUT P0, PT, P2, PT, PT, 0x80, 0x8 ;  /* 0x000000000008181c */ /* 0x000fda000170f070 */
[----:B------:R-:W-:-:S05]  /*33a0*/  @!P0 IADD3 R0, PT, PT, R6, RZ, RZ ;  /* 0x000000ff06008210 */ /* 0x000fca0007ffe0ff */
[----:B------:R-:W-:-:S05]  /*33b0*/  @P1 IMAD.MOV.U32 R5, RZ, RZ, R0 ;  /* 0x000000ffff051224 */ /* 0x000fca00078e0000 */
[----:B------:R0:W-:Y:S01]  /*33c0*/  STG.E.U8 desc[UR36][R2.64], R5 ;  /* 0x0000000502007986 */ /* 0x0001e2000c101124 */
[----:B------:R-:W-:Y:S05]  /*33d0*/  BRA `(.L_x_42) ;  /* 0x00000000001c7947 */ /* 0x000fea0003800000 */
.L_x_70:
[----:B-1----:R-:W-:-:S06]  /*33e0*/  IMAD.U32 R5, R5, 0x10000, RZ ;  /* 0x0001000005057824 */ /* 0x002fcc00078e00ff */
[----:B------:R-:W1:Y:S02]  /*33f0*/  F2I.U64.TRUNC R4, R5 ;  /* 0x0000000500047311 */ /* 0x000e64000020d800 */
[----:B-1----:R1:W-:Y:S01]  /*3400*/  STG.E.64 desc[UR36][R2.64], R4 ;  /* 0x0000000402007986 */ /* 0x0023e2000c101b24 */
[----:B------:R-:W-:Y:S05]  /*3410*/  BRA `(.L_x_42) ;  /* 0x00000000000c7947 */ /* 0x000fea0003800000 */
.L_x_69:
[----:B-1----:R-:W-:-:S06]  /*3420*/  SHF.L.U32 R5, R5, 0x10, RZ ;  /* 0x0000001005057819 */ /* 0x002fcc00000006ff */
[----:B------:R-:W1:Y:S02]  /*3430*/  F2I.FTZ.U32.TRUNC.NTZ R5, R5 ;  /* 0x0000000500057305 */ /* 0x000e64000021f000 */
[----:B-1----:R1:W-:Y:S02]  /*3440*/  STG.E desc[UR36][R2.64], R5 ;  /* 0x0000000502007986 */ /* 0x0023e4000c101924 */
.L_x_42:
[----:B------:R-:W-:-:S07]  /*3450*/  VIADD R17, R17, 0x80 ;  /* 0x0000008011117836 */ /* 0x000fce0000000000 */
.L_x_1:
[----:B------:R-:W-:Y:S05]  /*3460*/  BSYNC.RECONVERGENT B6 ;  /* 0x0000000000067941 */ /* 0x000fea0003800200 */
.L_x_0:
[----:B------:R-:W5:Y:S01]  /*3470*/  LDCU UR4, c[0x0][0x380] ;  /* 0x00007000ff0477ac */ /* 0x000f620008000800 */
[----:B------:R-:W-:Y:S01]  /*3480*/  BSSY.RECONVERGENT B6, `(.L_x_73) ;  /* 0x0000338000067945 */ /* 0x000fe20003800200 */
[----:B-----5:R-:W-:-:S13]  /*3490*/  ISETP.GE.AND P0, PT, R17, UR4, PT ;  /* 0x0000000411007c0c */ /* 0x020fda000bf06270 */
[----:B------:R-:W-:Y:S05]  /*34a0*/  @P0 BRA `(.L_x_74) ;  /* 0x0000003000d40947 */ /* 0x000fea0003800000 */
[----:B------:R-:W5:Y:S01]  /*34b0*/  LDCU UR4, c[0x0][0x388] ;  /* 0x00007100ff0477ac */ /* 0x000f620008000800 */
[----:B------:R-:W-:Y:S02]  /*34c0*/  HFMA2 R16, -RZ, RZ, 0, 0 ;  /* 0x00000000ff107431 */ /* 0x000fe400000001ff */
[----:B0-----:R-:W-:Y:S01]  /*34d0*/  IMAD.MOV.U32 R0, RZ, RZ, RZ ;  /* 0x000000ffff007224 */ /* 0x001fe200078e00ff */
[----:B-----5:R-:W-:-:S09]  /*34e0*/  UISETP.NE.AND UP0, UPT, UR4, URZ, UPT ;  /* 0x000000ff0400728c */ /* 0x020fd2000bf05270 */
[----:B------:R-:W-:Y:S05]  /*34f0*/  BRA.U !UP0, `(.L_x_75) ;  /* 0x0000001108a87547 */ /* 0x000fea000b800000 */
[----:B------:R-:W1:Y:S01]  /*3500*/  LDCU.64 UR4, c[0x0][0x390] ;  /* 0x00007200ff0477ac */ /* 0x000e620008000a00 */
[----:B------:R-:W-:Y:S01]  /*3510*/  IMAD.MOV.U32 R16, RZ, RZ, RZ ;  /* 0x000000ffff107224 */ /* 0x000fe200078e00ff */
[----:B------:R-:W0:Y:S01]  /*3520*/  LDCU UR6, c[0x0][0x38c] ;  /* 0x00007180ff0677ac */ /* 0x000e220008000800 */
[----:B------:R-:W5:Y:S01]  /*3530*/  LDCU.64 UR8, c[0x0][0x4b8] ;  /* 0x00009700ff0877ac */ /* 0x000f620008000a00 */
[----:B------:R-:W-:Y:S01]  /*3540*/  UISETP.NE.AND UP0, UPT, UR40, URZ, UPT ;  /* 0x000000ff2800728c */ /* 0x000fe2000bf05270 */
[----:B-1234-:R-:W-:-:S05]  /*3550*/  IMAD.HI.U32 R2, R17, UR4, R16 ;  /* 0x0000000411027c27 */ /* 0x01efca000f8e0010 */
[----:B------:R-:W-:-:S05]  /*3560*/  SHF.R.U32.HI R3, RZ, UR5, R2 ;  /* 0x00000005ff037c19 */ /* 0x000fca0008011602 */
[----:B------:R-:W-:-:S04]  /*3570*/  IMAD.MOV R0, RZ, RZ, -R3 ;  /* 0x000000ffff007224 */ /* 0x000fc800078e0a03 */
[----:B0-----:R-:W-:-:S04]  /*3580*/  IMAD R0, R0, UR6, R17 ;  /* 0x0000000600007c24 */ /* 0x001fc8000f8e0211 */
[C---:B-----5:R-:W-:Y:S02]  /*3590*/  IMAD R16, R0.reuse, UR8, RZ ;  /* 0x0000000800107c24 */ /* 0x060fe4000f8e02ff */
[----:B------:R-:W-:Y:S01]  /*35a0*/  IMAD R0, R0, UR9, RZ ;  /* 0x0000000900007c24 */ /* 0x000fe2000f8e02ff */
        /* <DEDUP_REMOVED lines=280> */
[----:B------:R-:W2:Y:S02]  /*4730*/  LDCU.64 UR8, c[0x0][0x578] ;  /* 0x0000af00ff0877ac */ /* 0x000ea40008000a00 */
[----:B0-----:R-:W-:-:S05]  /*4740*/  IMAD.HI.U32 R2, R5, UR4, R4 ;  /* 0x0000000405027c27 */ /* 0x001fca000f8e0004 */
[----:B------:R-:W-:-:S05]  /*4750*/  SHF.R.U32.HI R2, RZ, UR5, R2 ;  /* 0x00000005ff027c19 */ /* 0x000fca0008011602 */
[----:B------:R-:W-:-:S04]  /*4760*/  IMAD.MOV R3, RZ, RZ, -R2 ;  /* 0x000000ffff037224 */ /* 0x000fc800078e0a02 */
[----:B-1----:R-:W-:-:S04]  /*4770*/  IMAD R5, R3, UR6, R5 ;  /* 0x0000000603057c24 */ /* 0x002fc8000f8e0205 */
[C---:B--2---:R-:W-:Y:S02]  /*4780*/  IMAD R16, R5.reuse, UR8, R16 ;  /* 0x0000000805107c24 */ /* 0x044fe4000f8e0210 */
[----:B------:R-:W-:-:S07]  /*4790*/  IMAD R0, R5, UR9, R0 ;  /* 0x0000000905007c24 */ /* 0x000fce000f8e0200 */
.L_x_75:
[----:B------:R-:W1:Y:S01]  /*47a0*/  LDCU.64 UR6, c[0x0][0x588] ;  /* 0x0000b100ff0677ac */ /* 0x000e620008000a00 */
[----:B------:R-:W-:-:S04]  /*47b0*/  UPRMT UR4, UR41, 0x9910, URZ ;  /* 0x0000991029047896 */ /* 0x000fc800080000ff */
[----:B------:R-:W-:Y:S01]  /*47c0*/  UISETP.GT.AND UP0, UPT, UR4, 0x9, UPT ;  /* 0x000000090400788c */ /* 0x000fe2000bf04270 */
[----:B-1234-:R-:W-:-:S04]  /*47d0*/  IADD3 R2, P0, PT, R0, UR6, RZ ;  /* 0x0000000600027c10 */ /* 0x01efc8000ff1e0ff */
[----:B------:R-:W-:-:S04]  /*47e0*/  IADD3.X R3, PT, PT, RZ, UR7, RZ, P0, !PT ;  /* 0x00000007ff037c10 */ /* 0x000fc800087fe4ff */
        /* <DEDUP_REMOVED lines=13> */
.L_x_79:
[----:B------:R-:W2:Y:S02]  /*48c0*/  LDG.E.U8 R2, desc[UR36][R2.64] ;  /* 0x0000002402027981 */ /* 0x000ea4000c1e1100 */
[----:B--2---:R-:W-:-:S04]  /*48d0*/  I2FP.F32.U32 R0, R2 ;  /* 0x0000000200007245 */ /* 0x004fc80000201000 */
[----:B------:R-:W-:Y:S01]  /*48e0*/  F2FP.BF16.F32.PACK_AB R0, RZ, R0 ;  /* 0x00000000ff00723e */ /* 0x000fe200000010ff */
[----:B------:R-:W-:Y:S06]  /*48f0*/  BRA `(.L_x_81) ;  /* 0x0000000c00a47947 */ /* 0x000fec0003800000 */
.L_x_78:
        /* <DEDUP_REMOVED lines=10> */
.L_x_83:
[----:B------:R-:W2:Y:S02]  /*49a0*/  LDG.E R2, desc[UR36][R2.64] ;  /* 0x0000002402027981 */ /* 0x000ea4000c1e1900 */
[----:B--2---:R-:W-:-:S04]  /*49b0*/  I2FP.F32.S32 R0, R2 ;  /* 0x0000000200007245 */ /* 0x004fc80000201400 */
[----:B------:R-:W-:Y:S01]  /*49c0*/  F2FP.BF16.F32.PACK_AB R0, RZ, R0 ;  /* 0x00000000ff00723e */ /* 0x000fe200000010ff */
[----:B------:R-:W-:Y:S06]  /*49d0*/  BRA `(.L_x_81) ;  /* 0x0000000c006c7947 */ /* 0x000fec0003800000 */
.L_x_82:
[----:B------:R-:W2:Y:S02]  /*49e0*/  LDG.E.U16 R2, desc[UR36][R2.64] ;  /* 0x0000002402027981 */ /* 0x000ea4000c1e1500 */
[----:B--2---:R-:W0:Y:S02]  /*49f0*/  I2F.S16 R0, R2 ;  /* 0x0000000200007306 */ /* 0x004e240000101400 */
[----:B0-----:R-:W-:Y:S01]  /*4a00*/  F2FP.BF16.F32.PACK_AB R0, RZ, R0 ;  /* 0x00000000ff00723e */ /* 0x001fe200000010ff */
[----:B------:R-:W-:Y:S06]  /*4a10*/  BRA `(.L_x_81) ;  /* 0x0000000c005c7947 */ /* 0x000fec0003800000 */
.L_x_77:
        /* <DEDUP_REMOVED lines=9> */
.L_x_85:
[----:B------:R-:W2:Y:S02]  /*4ab0*/  LDG.E.U16 R0, desc[UR36][R2.64] ;  /* 0x0000002402007981 */ /* 0x000ea4000c1e1500 */
[----:B--2---:R-:W-:-:S05]  /*4ac0*/  HADD2.F32 R0, -RZ, R0.H0_H0 ;  /* 0x20000000ff007230 */ /* 0x004fca0000004100 */
[----:B------:R-:W-:Y:S01]  /*4ad0*/  F2FP.BF16.F32.PACK_AB R0, RZ, R0 ;  /* 0x00000000ff00723e */ /* 0x000fe200000010ff */
[----:B------:R-:W-:Y:S06]  /*4ae0*/  BRA `(.L_x_81) ;  /* 0x0000000c00287947 */ /* 0x000fec0003800000 */
.L_x_84:
        /* <DEDUP_REMOVED lines=9> */
.L_x_87:
[----:B------:R-:W2:Y:S02]  /*4b80*/  LDG.E.U16 R2, desc[UR36][R2.64] ;  /* 0x0000002402027981 */ /* 0x000ea4000c1e1500 */
[----:B--2---:R-:W-:-:S05]  /*4b90*/  HADD2.F32 R0, -RZ, R2.H0_H0 ;  /* 0x20000002ff007230 */ /* 0x004fca0000004100 */
[----:B------:R-:W-:Y:S01]  /*4ba0*/  F2FP.BF16.F32.PACK_AB R0, RZ, R0 ;  /* 0x00000000ff00723e */ /* 0x000fe200000010ff */
[----:B------:R-:W-:Y:S06]  /*4bb0*/  BRA `(.L_x_81) ;  /* 0x0000000800f47947 */ /* 0x000fec0003800000 */
.L_x_86:
        /* <DEDUP_REMOVED lines=12> */
.L_x_76:
        /* <DEDUP_REMOVED lines=13> */
.L_x_90:
        /* <DEDUP_REMOVED lines=12> */
.L_x_89:
[----:B------:R-:W-:-:S09]  /*4e10*/  UISETP.NE.AND UP0, UPT, UR4, 0xf, UPT ;  /* 0x0000000f0400788c */ /* 0x000fd2000bf05270 */
[----:B------:R-:W-:Y:S05]  /*4e20*/  BRA.U !UP0, `(.L_x_91) ;  /* 0x0000000108987547 */ /* 0x000fea000b800000 */
[----:B------:R-:W-:-:S09]  /*4e30*/  UISETP.NE.AND UP0, UPT, UR4, 0x17, UPT ;  /* 0x000000170400788c */ /* 0x000fd2000bf05270 */
[----:B------:R-:W-:Y:S05]  /*4e40*/  BRA.U !UP0, `(.L_x_92) ;  /* 0x00000001085c7547 */ /* 0x000fea000b800000 */
[----:B------:R-:W-:-:S09]  /*4e50*/  UISETP.NE.AND UP0, UPT, UR4, 0x18, UPT ;  /* 0x000000180400788c */ /* 0x000fd2000bf05270 */
[----:B------:R-:W-:Y:S05]  /*4e60*/  BRA.U UP0, `(.L_x_80) ;  /* 0x0000000500e47547 */ /* 0x000fea000b800000 */
[----:B------:R-:W2:Y:S01]  /*4e70*/  LDG.E.U8 R0, desc[UR36][R2.64] ;  /* 0x0000002402007981 */ /* 0x000ea2000c1e1100 */
[----:B------:R-:W-:Y:S02]  /*4e80*/  IMAD.MOV.U32 R6, RZ, RZ, 0x1f ;  /* 0x0000001fff067424 */ /* 0x000fe400078e00ff */
[----:B--2---:R-:W-:-:S05]  /*4e90*/  IMAD.SHL.U32 R0, R0, 0x1000000, RZ ;  /* 0x0100000000007824 */ /* 0x004fca00078e00ff */
[C---:B------:R-:W-:Y:S02]  /*4ea0*/  LOP3.LUT R4, R0.reuse, 0x7f000000, RZ, 0xc0, !PT ;  /* 0x7f00000000047812 */ /* 0x040fe400078ec0ff */
[----:B------:R-:W-:Y:S02]  /*4eb0*/  LOP3.LUT P0, RZ, R0, 0x7f000000, RZ, 0xc0, !PT ;  /* 0x7f00000000ff7812 */ /* 0x000fe4000780c0ff */
[----:B------:R-:W0:Y:S02]  /*4ec0*/  FLO.U32 R5, R4 ;  /* 0x0000000400057300 */ /* 0x000e2400000e0000 */
[----:B0-----:R-:W-:-:S04]  /*4ed0*/  IADD3 R5, PT, PT, -R5, RZ, RZ ;  /* 0x000000ff05057210 */ /* 0x001fc80007ffe1ff */
[----:B------:R-:W-:-:S05]  /*4ee0*/  VIADDMNMX.U32 R5, R5, R6, 0x4, !PT ;  /* 0x0000000405057446 */ /* 0x000fca0007800006 */
[----:B------:R-:W-:-:S04]  /*4ef0*/  VIADD R5, R5, 0xfffffffc ;  /* 0xfffffffc05057836 */ /* 0x000fc80000000000 */
[----:B------:R-:W-:Y:S01]  /*4f00*/  IMAD.SHL.U32 R7, R5, 0x800000, RZ ;  /* 0x0080000005077824 */ /* 0x000fe200078e00ff */
[C---:B------:R-:W-:Y:S02]  /*4f10*/  SHF.L.U32 R6, R4.reuse, R5, RZ ;  /* 0x0000000504067219 */ /* 0x040fe400000006ff */
[----:B------:R-:W-:Y:S02]  /*4f20*/  IADD3 R5, PT, PT, R4, 0x1000000, RZ ;  /* 0x0100000004057810 */ /* 0x000fe40007ffe0ff */
[----:B------:R-:W-:Y:S02]  /*4f30*/  LEA.HI R6, R6, -R7, RZ, 0x1c ;  /* 0x8000000706067211 */ /* 0x000fe400078fe0ff */
[----:B------:R-:W-:-:S03]  /*4f40*/  SHF.R.S32.HI R5, RZ, 0x8, R5 ;  /* 0x00000008ff057819 */ /* 0x000fc60000011405 */
[----:B------:R-:W-:-:S05]  /*4f50*/  VIADD R6, R6, 0x3c000000 ;  /* 0x3c00000006067836 */ /* 0x000fca0000000000 */
[----:B------:R-:W-:-:S04]  /*4f60*/  LOP3.LUT R5, R6, 0x7f800000, R5, 0xf8, !PT ;  /* 0x7f80000006057812 */ /* 0x000fc800078ef805 */
[----:B------:R-:W-:-:S04]  /*4f70*/  SEL R5, R5, RZ, P0 ;  /* 0x000000ff05057207 */ /* 0x000fc80000000000 */
[----:B------:R-:W-:-:S04]  /*4f80*/  LOP3.LUT R5, R5, 0x80000000, R0, 0xf8, !PT ;  /* 0x8000000005057812 */ /* 0x000fc800078ef800 */
[----:B------:R-:W-:-:S04]  /*4f90*/  F2FP.BF16.F32.PACK_AB R5, RZ, R5 ;  /* 0x00000005ff05723e */ /* 0x000fc800000010ff */
[----:B------:R-:W-:Y:S01]  /*4fa0*/  PRMT R0, R5, 0x7610, R0 ;  /* 0x0000761005007816 */ /* 0x000fe20000000000 */
[----:B------:R-:W-:Y:S06]  /*4fb0*/  BRA `(.L_x_81) ;  /* 0x0000000400f47947 */ /* 0x000fec0003800000 */
.L_x_92:
[----:B------:R-:W2:Y:S02]  /*4fc0*/  LDG.E.U8 R2, desc[UR36][R2.64] ;  /* 0x0000002402027981 */ /* 0x000ea4000c1e1100 */
[C---:B--2---:R-:W-:Y:S01]  /*4fd0*/  IMAD.SHL.U32 R0, R2.reuse, 0x2000000, RZ ;  /* 0x0200000002007824 */ /* 0x044fe200078e00ff */
[----:B------:R-:W-:-:S04]  /*4fe0*/  SHF.L.U32 R5, R2, 0x8, RZ ;  /* 0x0000000802057819 */ /* 0x000fc800000006ff */
[----:B------:R-:W-:-:S13]  /*4ff0*/  ISETP.GE.U32.AND P0, PT, R0, 0x8000000, PT ;  /* 0x080000000000780c */ /* 0x000fda0003f06070 */
[C---:B------:R-:W-:Y:S02]  /*5000*/  @!P0 LOP3.LUT R4, R5.reuse, 0x7f00, RZ, 0xc0, !PT ;  /* 0x00007f0005048812 */ /* 0x040fe400078ec0ff */
[----:B------:R-:W-:Y:S02]  /*5010*/  @P0 LEA.HI R0, R0, 0x70000000, RZ, 0x1c ;  /* 0x7000000000000811 */ /* 0x000fe400078fe0ff */
[----:B------:R-:W-:Y:S02]  /*5020*/  @!P0 LOP3.LUT R4, R4, 0x3f000000, RZ, 0xfc, !PT ;  /* 0x3f00000004048812 */ /* 0x000fe400078efcff */
[----:B------:R-:W-:Y:S01]  /*5030*/  PRMT R5, R5, 0x9910, RZ ;  /* 0x0000991005057816 */ /* 0x000fe200000000ff */
[----:B------:R-:W-:Y:S02]  /*5040*/  @P0 FMUL.FTZ R0, R0, 1.9259299443872358531e-34 ;  /* 0x0780000000000820 */ /* 0x000fe40000410000 */
[----:B------:R-:W-:-:S05]  /*5050*/  @!P0 FADD.FTZ R0, R4, -0.5 ;  /* 0xbf00000004008421 */ /* 0x000fca0000010000 */
[----:B------:R-:W-:-:S04]  /*5060*/  LOP3.LUT R0, R0, 0x80000000, R5, 0xf8, !PT ;  /* 0x8000000000007812 */ /* 0x000fc800078ef805 */
[----:B------:R-:W-:Y:S01]  /*5070*/  F2FP.BF16.F32.PACK_AB R0, RZ, R0 ;  /* 0x00000000ff00723e */ /* 0x000fe200000010ff */
[----:B------:R-:W-:Y:S06]  /*5080*/  BRA `(.L_x_81) ;  /* 0x0000000400c07947 */ /* 0x000fec0003800000 */
.L_x_91:
[----:B------:R0:W5:Y:S01]  /*5090*/  LDG.E.U16 R0, desc[UR36][R2.64] ;  /* 0x0000002402007981 */ /* 0x000162000c1e1500 */
[----:B------:R-:W-:Y:S05]  /*50a0*/  BRA `(.L_x_81) ;  /* 0x0000000400b87947 */ /* 0x000fea0003800000 */
.L_x_88:
        /* <DEDUP_REMOVED lines=12> */
.L_x_95:
[----:B------:R-:W2:Y:S01]  /*5170*/  LDG.E.U8 R3, desc[UR36][R2.64] ;  /* 0x0000002402037981 */ /* 0x000ea2000c1e1100 */
[----:B------:R-:W-:Y:S01]  /*5180*/  BSSY.RECONVERGENT B0, `(.L_x_96) ;  /* 0x0000018000007945 */ /* 0x000fe20003800200 */
[----:B------:R-:W-:Y:S01]  /*5190*/  IMAD.MOV.U32 R0, RZ, RZ, RZ ;  /* 0x000000ffff007224 */ /* 0x000fe200078e00ff */
        /* <DEDUP_REMOVED lines=8> */
[----:B------:R-:W-:-:S04]  /*5220*/  SHF.R.U32.HI R0, RZ, 0x7, R3 ;  /* 0x00000007ff007819 */ /* 0x000fc80000011603 */
[----:B------:R-:W-:Y:S02]  /*5230*/  SHF.L.U32 R7, R0, 0x1f, RZ ;  /* 0x0000001f00077819 */ /* 0x000fe400000006ff */
        /* <DEDUP_REMOVED lines=8> */
.L_x_99:
[----:B------:R-:W-:Y:S05]  /*52c0*/  BSYNC.RECONVERGENT B1 ;  /* 0x0000000000017941 */ /* 0x000fea0003800200 */
.L_x_98:
[----:B------:R-:W-:Y:S01]  /*52d0*/  IMAD.SHL.U32 R0, R0, 0x100000, RZ ;  /* 0x0010000000007824 */ /* 0x000fe200078e00ff */
[----:B------:R-:W-:-:S04]  /*52e0*/  LEA R2, R2, 0x3b800000, 0x17 ;  /* 0x3b80000002027811 */ /* 0x000fc800078eb8ff */
[----:B------:R-:W-:-:S07]  /*52f0*/  LOP3.LUT R0, R2, R0, R7, 0xfe, !PT ;  /* 0x0000000002007212 */ /* 0x000fce00078efe07 */
.L_x_97:
[----:B------:R-:W-:Y:S05]  /*5300*/  BSYNC.RECONVERGENT B0 ;  /* 0x0000000000007941 */ /* 0x000fea0003800200 */
.L_x_96:
[----:B------:R-:W-:Y:S01]  /*5310*/  F2FP.BF16.F32.PACK_AB R0, RZ, R0 ;  /* 0x00000000ff00723e */ /* 0x000fe200000010ff */
[----:B------:R-:W-:Y:S06]  /*5320*/  BRA `(.L_x_81) ;  /* 0x0000000400187947 */ /* 0x000fec0003800000 */
.L_x_94:
        /* <DEDUP_REMOVED lines=21> */
.L_x_103:
[----:B------:R-:W-:Y:S05]  /*5480*/  BSYNC.RECONVERGENT B1 ;  /* 0x0000000000017941 */ /* 0x000fea0003800200 */
.L_x_102:
[----:B------:R-:W-:Y:S01]  /*5490*/  IMAD.SHL.U32 R0, R0, 0x200000, RZ ;  /* 0x0020000000007824 */ /* 0x000fe200078e00ff */
[----:B------:R-:W-:-:S04]  /*54a0*/  LEA R2, R2, 0x37800000, 0x17 ;  /* 0x3780000002027811 */ /* 0x000fc800078eb8ff */
[----:B------:R-:W-:-:S07]  /*54b0*/  LOP3.LUT R0, R2, R0, R7, 0xfe, !PT ;  /* 0x0000000002007212 */ /* 0x000fce00078efe07 */
.L_x_101:
[----:B------:R-:W-:Y:S05]  /*54c0*/  BSYNC.RECONVERGENT B0 ;  /* 0x0000000000007941 */ /* 0x000fea0003800200 */
.L_x_100:
[----:B------:R-:W-:Y:S01]  /*54d0*/  F2FP.BF16.F32.PACK_AB R0, RZ, R0 ;  /* 0x00000000ff00723e */ /* 0x000fe200000010ff */
[----:B------:R-:W-:Y:S06]  /*54e0*/  BRA `(.L_x_81) ;  /* 0x0000000000a87947 */ /* 0x000fec0003800000 */
.L_x_93:
[----:B------:R-:W-:-:S09]  /*54f0*/  UISETP.NE.AND UP0, UPT, UR4, 0x1c, UPT ;  /* 0x0000001c0400788c */ /* 0x000fd2000bf05270 */
[----:B------:R-:W-:Y:S05]  /*5500*/  BRA.U !UP0, `(.L_x_104) ;  /* 0x0000000108947547 */ /* 0x000fea000b800000 */
[----:B------:R-:W-:-:S09]  /*5510*/  UISETP.NE.AND UP0, UPT, UR4, 0x1d, UPT ;  /* 0x0000001d0400788c */ /* 0x000fd2000bf05270 */
[----:B------:R-:W-:Y:S05]  /*5520*/  BRA.U !UP0, `(.L_x_105) ;  /* 0x00000001087c7547 */ /* 0x000fea000b800000 */
[----:B------:R-:W-:-:S09]  /*5530*/  UISETP.NE.AND UP0, UPT, UR4, 0x2c, UPT ;  /* 0x0000002c0400788c */ /* 0x000fd2000bf05270 */
[----:B------:R-:W-:Y:S05]  /*5540*/  BRA.U UP0, `(.L_x_80) ;  /* 0x00000001002c7547 */ /* 0x000fea000b800000 */
[----:B------:R-:W2:Y:S01]  /*5550*/  LDG.E.U8 R2, desc[UR36][R2.64] ;  /* 0x0000002402027981 */ /* 0x000ea2000c1e1100 */
[----:B------:R-:W-:Y:S01]  /*5560*/  BSSY.RECONVERGENT B0, `(.L_x_106) ;  /* 0x0000007000007945 */ /* 0x000fe20003800200 */
[----:B------:R-:W-:Y:S01]  /*5570*/  IMAD.MOV.U32 R0, RZ, RZ, 0x400000 ;  /* 0x00400000ff007424 */ /* 0x000fe200078e00ff */
[----:B--2---:R-:W-:-:S13]  /*5580*/  ISETP.NE.AND P0, PT, R2, RZ, PT ;  /* 0x000000ff0200720c */ /* 0x004fda0003f05270 */
[----:B------:R-:W-:Y:S05]  /*5590*/  @!P0 BRA `(.L_x_107) ;  /* 0x00000000000c8947 */ /* 0x000fea0003800000 */
[----:B------:R-:W-:-:S13]  /*55a0*/  ISETP.NE.AND P0, PT, R2, 0xff, PT ;  /* 0x000000ff0200780c */ /* 0x000fda0003f05270 */
[----:B------:R-:W-:Y:S01]  /*55b0*/  @!P0 MOV R0, 0x7f800001 ;  /* 0x7f80000100008802 */ /* 0x000fe20000000f00 */
[----:B------:R-:W-:-:S07]  /*55c0*/  @P0 IMAD.SHL.U32 R0, R2, 0x800000, RZ ;  /* 0x0080000002000824 */ /* 0x000fce00078e00ff */
.L_x_107:
[----:B------:R-:W-:Y:S05]  /*55d0*/  BSYNC.RECONVERGENT B0 ;  /* 0x0000000000007941 */ /* 0x000fea0003800200 */
.L_x_106:
[----:B------:R-:W-:Y:S01]  /*55e0*/  F2FP.BF16.F32.PACK_AB R0, RZ, R0 ;  /* 0x00000000ff00723e */ /* 0x000fe200000010ff */
[----:B------:R-:W-:Y:S06]  /*55f0*/  BRA `(.L_x_81) ;  /* 0x0000000000647947 */ /* 0x000fec0003800000 */
.L_x_80:
[----:B------:R-:W-:Y:S01]  /*5600*/  MOV R2, 0x0 ;  /* 0x0000000000027802 */ /* 0x000fe20000000f00 */
[----:B------:R-:W0:Y:S01]  /*5610*/  LDCU.64 UR4, c[0x4][0x128] ;  /* 0x01002500ff0477ac */ /* 0x000e220008000a00 */
[----:B------:R-:W-:Y:S02]  /*5620*/  HFMA2 R12, -RZ, RZ, 0, 5.9604644775390625e-08 ;  /* 0x00000001ff0c7431 */ /* 0x000fe400000001ff */
[----:B------:R-:W-:Y:S01]  /*5630*/  IMAD.MOV.U32 R8, RZ, RZ, 0x4e ;  /* 0x0000004eff087424 */ /* 0x000fe200078e00ff */
[----:B------:R-:W1:Y:S01]  /*5640*/  LDCU.64 UR6, c[0x4][0x130] ;  /* 0x01002600ff0677ac */ /* 0x000e620008000a00 */
[----:B------:R-:W2:Y:S01]  /*5650*/  LDC.64 R2, c[0x4][R2] ;  /* 0x0100000002027b82 */ /* 0x000ea20000000a00 */
[----:B------:R-:W-:Y:S01]  /*5660*/  IMAD.MOV.U32 R13, RZ, RZ, RZ ;  /* 0x000000ffff0d7224 */ /* 0x000fe200078e00ff */
[----:B------:R-:W3:Y:S01]  /*5670*/  LDCU.64 UR8, c[0x4][0x38] ;  /* 0x01000700ff0877ac */ /* 0x000ee20008000a00 */
[----:B0-----:R-:W-:Y:S01]  /*5680*/  IMAD.U32 R4, RZ, RZ, UR4 ;  /* 0x00000004ff047e24 */ /* 0x001fe2000f8e00ff */
[----:B------:R-:W-:Y:S01]  /*5690*/  MOV R5, UR5 ;  /* 0x0000000500057c02 */ /* 0x000fe20008000f00 */
[----:B-1----:R-:W-:-:S02]  /*56a0*/  IMAD.U32 R6, RZ, RZ, UR6 ;  /* 0x00000006ff067e24 */ /* 0x002fc4000f8e00ff */
[----:B------:R-:W-:Y:S01]  /*56b0*/  IMAD.U32 R7, RZ, RZ, UR7 ;  /* 0x00000007ff077e24 */ /* 0x000fe2000f8e00ff */
[----:B---3--:R-:W-:Y:S01]  /*56c0*/  MOV R10, UR8 ;  /* 0x00000008000a7c02 */ /* 0x008fe20008000f00 */
[----:B------:R-:W-:-:S07]  /*56d0*/  IMAD.U32 R11, RZ, RZ, UR9 ;  /* 0x00000009ff0b7e24 */ /* 0x000fce000f8e00ff */
[----:B------:R-:W-:-:S07]  /*56e0*/  LEPC R20, `(.L_x_108) ;  /* 0x000000001014794e */ /* 0x000fce0000000000 */
[----:B--2---:R-:W-:Y:S05]  /*56f0*/  CALL.ABS.NOINC R2 ;  /* 0x0000000002007343 */ /* 0x004fea0003c00000 */
.L_x_108:
[----:B------:R-:W-:Y:S01]  /*5700*/  PRMT R0, RZ, 0x7610, R0 ;  /* 0x00007610ff007816 */ /* 0x000fe20000000000 */
[----:B------:R-:W-:Y:S06]  /*5710*/  BRA `(.L_x_81) ;  /* 0x00000000001c7947 */ /* 0x000fec0003800000 */
.L_x_105:
[----:B------:R-:W2:Y:S02]  /*5720*/  LDG.E.64 R2, desc[UR36][R2.64] ;  /* 0x0000002402027981 */ /* 0x000ea4000c1e1b00 */
[----:B--2---:R-:W0:Y:S02]  /*5730*/  I2F.U64 R0, R2 ;  /* 0x0000000200007312 */ /* 0x004e240000301000 */
[----:B0-----:R-:W-:Y:S01]  /*5740*/  F2FP.BF16.F32.PACK_AB R0, RZ, R0 ;  /* 0x00000000ff00723e */ /* 0x001fe200000010ff */
[----:B------:R-:W-:Y:S06]  /*5750*/  BRA `(.L_x_81) ;  /* 0x00000000000c7947 */ /* 0x000fec0003800000 */
.L_x_104:
[----:B------:R-:W2:Y:S02]  /*5760*/  LDG.E R2, desc[UR36][R2.64] ;  /* 0x0000002402027981 */ /* 0x000ea4000c1e1900 */
[----:B--2---:R-:W-:-:S04]  /*5770*/  I2FP.F32.U32 R0, R2 ;  /* 0x0000000200007245 */ /* 0x004fc80000201000 */
[----:B------:R-:W-:-:S07]  /*5780*/  F2FP.BF16.F32.PACK_AB R0, RZ, R0 ;  /* 0x00000000ff00723e */ /* 0x000fce00000010ff */
.L_x_81:
[----:B-----5:R-:W-:Y:S01]  /*5790*/  IMAD.U32 R0, R0, 0x10000, RZ ;  /* 0x0001000000007824 */ /* 0x020fe200078e00ff */
[----:B------:R-:W-:Y:S01]  /*57a0*/  MOV R4, 0x3b2090aa ;  /* 0x3b2090aa00047802 */ /* 0x000fe20000000f00 */
[----:B------:R-:W1:Y:S02]  /*57b0*/  LDCU.64 UR6, c[0x0][0x580] ;  /* 0x0000b000ff0677ac */ /* 0x000e640008000a00 */
        /* <DEDUP_REMOVED lines=14> */
[----:B------:R-:W-:-:S03]  /*58a0*/  IMAD.MOV.U32 R4, RZ, RZ, 0x3fd774eb ;  /* 0x3fd774ebff047424 */ /* 0x000fc600078e00ff */
        /* <DEDUP_REMOVED lines=17> */
[----:B01----:R-:W-:-:S04]  /*59c0*/  SHF.L.U32 R0, R5, 0x10, RZ ;  /* 0x0000001005007819 */ /* 0x003fc800000006ff */
[----:B------:R-:W0:Y:S02]  /*59d0*/  F2I.FTZ.TRUNC.NTZ R5, R0 ;  /* 0x0000000000057305 */ /* 0x000e24000021f100 */
[----:B0-----:R0:W-:Y:S01]  /*59e0*/  STG.E.U8 desc[UR36][R2.64], R5 ;  /* 0x0000000502007986 */ /* 0x0011e2000c101124 */
[----:B------:R-:W-:Y:S05]  /*59f0*/  BRA `(.L_x_114) ;  /* 0x0000000c007c7947 */ /* 0x000fea0003800000 */
.L_x_112:
[----:B-1----:R-:W-:-:S06]  /*5a00*/  IMAD.U32 R5, R5, 0x10000, RZ ;  /* 0x0001000005057824 */ /* 0x002fcc00078e00ff */
[----:B------:R-:W1:Y:S02]  /*5a10*/  F2I.S64.TRUNC R4, R5 ;  /* 0x0000000500047311 */ /* 0x000e64000020d900 */
[----:B-1----:R1:W-:Y:S01]  /*5a20*/  STG.E.U8 desc[UR36][R2.64], R4 ;  /* 0x0000000402007986 */ /* 0x0023e2000c101124 */
[----:B------:R-:W-:Y:S05]  /*5a30*/  BRA `(.L_x_114) ;  /* 0x0000000c006c7947 */ /* 0x000fea0003800000 */
.L_x_111:
        /* <DEDUP_REMOVED lines=10> */
.L_x_116:
[----:B-1----:R-:W-:-:S06]  /*5ae0*/  SHF.L.U32 R5, R5, 0x10, RZ ;  /* 0x0000001005057819 */ /* 0x002fcc00000006ff */
[----:B------:R-:W1:Y:S02]  /*5af0*/  F2I.FTZ.TRUNC.NTZ R5, R5 ;  /* 0x0000000500057305 */ /* 0x000e64000021f100 */
[----:B-1----:R1:W-:Y:S01]  /*5b00*/  STG.E desc[UR36][R2.64], R5 ;  /* 0x0000000502007986 */ /* 0x0023e2000c101924 */
[----:B------:R-:W-:Y:S05]  /*5b10*/  BRA `(.L_x_114) ;  /* 0x0000000c00347947 */ /* 0x000fea0003800000 */
.L_x_115:
[----:B-1----:R-:W-:-:S06]  /*5b20*/  IMAD.U32 R5, R5, 0x10000, RZ ;  /* 0x0001000005057824 */ /* 0x002fcc00078e00ff */
[----:B------:R-:W1:Y:S02]  /*5b30*/  F2I.FTZ.TRUNC.NTZ R5, R5 ;  /* 0x0000000500057305 */ /* 0x000e64000021f100 */
[----:B-1----:R1:W-:Y:S01]  /*5b40*/  STG.E.U16 desc[UR36][R2.64], R5 ;  /* 0x0000000502007986 */ /* 0x0023e2000c101524 */
[----:B------:R-:W-:Y:S05]  /*5b50*/  BRA `(.L_x_114) ;  /* 0x0000000c00247947 */ /* 0x000fea0003800000 */
.L_x_110:
        /* <DEDUP_REMOVED lines=9> */
.L_x_118:
[----:B01----:R-:W-:-:S04]  /*5bf0*/  SHF.L.U32 R0, R5, 0x10, RZ ;  /* 0x0000001005007819 */ /* 0x003fc800000006ff */
[----:B------:R-:W-:-:S05]  /*5c00*/  F2FP.F16.F32.PACK_AB R0, RZ, R0 ;  /* 0x00000000ff00723e */ /* 0x000fca00000000ff */
[----:B------:R0:W-:Y:S01]  /*5c10*/  STG.E.U16 desc[UR36][R2.64], R0 ;  /* 0x0000000002007986 */ /* 0x0001e2000c101524 */
[----:B------:R-:W-:Y:S05]  /*5c20*/  BRA `(.L_x_114) ;  /* 0x0000000800f07947 */ /* 0x000fea0003800000 */
.L_x_117:
[----:B------:R-:W-:-:S09]  /*5c30*/  UISETP.NE.AND UP0, UPT, UR4, 0x7, UPT ;  /* 0x000000070400788c */ /* 0x000fd2000bf05270 */
[----:B------:R-:W-:Y:S05]  /*5c40*/  BRA.U !UP0, `(.L_x_119) ;  /* 0x0000000108347547 */ /* 0x000fea000b800000 */
[----:B------:R-:W-:-:S09]  /*5c50*/  UISETP.NE.AND UP0, UPT, UR4, 0x8, UPT ;  /* 0x000000080400788c */ /* 0x000fd2000bf05270 */
[----:B------:R-:W-:Y:S05]  /*5c60*/  BRA.U !UP0, `(.L_x_120) ;  /* 0x0000000108187547 */ /* 0x000fea000b800000 */
[----:B------:R-:W-:-:S09]  /*5c70*/  UISETP.NE.AND UP0, UPT, UR4, 0x9, UPT ;  /* 0x000000090400788c */ /* 0x000fd2000bf05270 */
[----:B------:R-:W-:Y:S05]  /*5c80*/  BRA.U UP0, `(.L_x_113) ;  /* 0x0000000500fc7547 */ /* 0x000fea000b800000 */
[----:B-1----:R-:W-:Y:S02]  /*5c90*/  IMAD.U32 R4, R5, 0x10000, RZ ;  /* 0x0001000005047824 */ /* 0x002fe400078e00ff */
[----:B------:R-:W-:-:S05]  /*5ca0*/  IMAD.MOV.U32 R5, RZ, RZ, RZ ;  /* 0x000000ffff057224 */ /* 0x000fca00078e00ff */
[----:B------:R1:W-:Y:S01]  /*5cb0*/  STG.E.64 desc[UR36][R2.64], R4 ;  /* 0x0000000402007986 */ /* 0x0003e2000c101b24 */
[----:B------:R-:W-:Y:S05]  /*5cc0*/  BRA `(.L_x_114) ;  /* 0x0000000800c87947 */ /* 0x000fea0003800000 */
.L_x_120:
[----:B-1----:R-:W-:-:S04]  /*5cd0*/  SHF.L.U32 R5, R5, 0x10, RZ ;  /* 0x0000001005057819 */ /* 0x002fc800000006ff */
[----:B------:R-:W-:-:S04]  /*5ce0*/  F2FP.F16.F32.PACK_AB R5, RZ, R5 ;  /* 0x00000005ff05723e */ /* 0x000fc800000000ff */
[----:B------:R-:W-:-:S05]  /*5cf0*/  PRMT R5, R5, 0x5410, RZ ;  /* 0x0000541005057816 */ /* 0x000fca00000000ff */
[----:B------:R1:W-:Y:S01]  /*5d00*/  STG.E desc[UR36][R2.64], R5 ;  /* 0x0000000502007986 */ /* 0x0003e2000c101924 */
[----:B------:R-:W-:Y:S05]  /*5d10*/  BRA `(.L_x_114) ;  /* 0x0000000800b47947 */ /* 0x000fea0003800000 */
.L_x_119:
[----:B-1----:R-:W-:-:S04]  /*5d20*/  IMAD.U32 R4, R5, 0x10000, RZ ;  /* 0x0001000005047824 */ /* 0x002fc800078e00ff */
[----:B------:R-:W-:-:S06]  /*5d30*/  FMUL.FTZ R4, R4, 1 ;  /* 0x3f80000004047820 */ /* 0x000fcc0000410000 */
[----:B------:R-:W1:Y:S02]  /*5d40*/  F2F.F64.F32 R4, R4 ;  /* 0x0000000400047310 */ /* 0x000e640000201800 */
[----:B-1----:R1:W-:Y:S01]  /*5d50*/  STG.E.64 desc[UR36][R2.64], R4 ;  /* 0x0000000402007986 */ /* 0x0023e2000c101b24 */
[----:B------:R-:W-:Y:S05]  /*5d60*/  BRA `(.L_x_114) ;  /* 0x0000000800a07947 */ /* 0x000fea0003800000 */
.L_x_109:
[----:B------:R-:W-:-:S09]  /*5d70*/  UISETP.GT.AND UP0, UPT, UR4, 0x18, UPT ;  /* 0x000000180400788c */ /* 0x000fd2000bf04270 */
[----:B------:R-:W-:Y:S05]  /*5d80*/  BRA.U !UP0, `(.L_x_121) ;  /* 0x0000000508607547 */ /* 0x000fea000b800000 */
        /* <DEDUP_REMOVED lines=12> */
.L_x_124:
[----:B-1----:R-:W-:Y:S01]  /*5e50*/  SHF.L.U32 R5, R5, 0x10, RZ ;  /* 0x0000001005057819 */ /* 0x002fe200000006ff */
[----:B------:R-:W-:Y:S01]  /*5e60*/  BSSY.RECONVERGENT B0, `(.L_x_125) ;  /* 0x0000013000007945 */ /* 0x000fe20003800200 */
[----:B0-----:R-:W-:Y:S02]  /*5e70*/  IMAD.MOV.U32 R0, RZ, RZ, 0x80 ;  /* 0x00000080ff007424 */ /* 0x001fe400078e00ff */
[----:B------:R-:W-:-:S04]  /*5e80*/  LOP3.LUT R4, R5, 0x7fffffff, RZ, 0xc0, !PT ;  /* 0x7fffffff05047812 */ /* 0x000fc800078ec0ff */
[----:B------:R-:W-:-:S13]  /*5e90*/  ISETP.GT.U32.AND P0, PT, R4, 0x437fffff, PT ;  /* 0x437fffff0400780c */ /* 0x000fda0003f04070 */
[----:B------:R-:W-:Y:S05]  /*5ea0*/  @P0 BRA `(.L_x_126) ;  /* 0x0000000000380947 */ /* 0x000fea0003800000 */
[----:B------:R-:W-:-:S13]  /*5eb0*/  ISETP.GE.U32.AND P0, PT, R4, 0x3c000000, PT ;  /* 0x3c0000000400780c */ /* 0x000fda0003f06070 */
[----:B------:R-:W-:-:S04]  /*5ec0*/  @P0 SHF.R.U32.HI R0, RZ, 0x14, R5 ;  /* 0x00000014ff000819 */ /* 0x000fc80000011605 */
[----:B------:R-:W-:-:S04]  /*5ed0*/  @P0 LOP3.LUT R0, R0, 0x1, RZ, 0xc0, !PT ;  /* 0x0000000100000812 */ /* 0x000fc800078ec0ff */
[----:B------:R-:W-:-:S04]  /*5ee0*/  @P0 IADD3 R0, PT, PT, R5, 0x487ffff, R0 ;  /* 0x0487ffff05000810 */ /* 0x000fc80007ffe000 */
[----:B------:R-:W-:-:S04]  /*5ef0*/  @P0 SHF.R.U32.HI R0, RZ, 0x14, R0 ;  /* 0x00000014ff000819 */ /* 0x000fc80000011600 */
[----:B------:R-:W-:Y:S01]  /*5f00*/  @P0 LOP3.LUT R0, R0, 0xff, RZ, 0xc0, !PT ;  /* 0x000000ff00000812 */ /* 0x000fe200078ec0ff */
[----:B------:R-:W-:Y:S06]  /*5f10*/  @P0 BRA `(.L_x_127) ;  /* 0x0000000000140947 */ /* 0x000fec0003800000 */
[----:B------:R-:W-:-:S05]  /*5f20*/  FADD.FTZ R0, R4, 8192 ;  /* 0x4600000004007421 */ /* 0x000fca0000010000 */
[----:B------:R-:W-:Y:S02]  /*5f30*/  LOP3.LUT P0, R4, R0, 0xff, RZ, 0xc0, !PT ;  /* 0x000000ff00047812 */ /* 0x000fe4000780c0ff */
[----:B------:R-:W-:-:S11]  /*5f40*/  PRMT R0, RZ, 0x7610, R0 ;  /* 0x00007610ff007816 */ /* 0x000fd60000000000 */
[----:B------:R-:W-:Y:S05]  /*5f50*/  @!P0 BRA `(.L_x_126) ;  /* 0x00000000000c8947 */ /* 0x000fea0003800000 */
[----:B------:R-:W-:-:S07]  /*5f60*/  IMAD.MOV.U32 R0, RZ, RZ, R4 ;  /* 0x000000ffff007224 */ /* 0x000fce00078e0004 */
.L_x_127:
[----:B------:R-:W-:-:S04]  /*5f70*/  SHF.R.U32.HI R5, RZ, 0x18, R5 ;  /* 0x00000018ff057819 */ /* 0x000fc80000011605 */
[----:B------:R-:W-:-:S07]  /*5f80*/  LOP3.LUT R0, R0, 0x80, R5, 0xf8, !PT ;  /* 0x0000008000007812 */ /* 0x000fce00078ef805 */
.L_x_126:
[----:B------:R-:W-:Y:S05]  /*5f90*/  BSYNC.RECONVERGENT B0 ;  /* 0x0000000000007941 */ /* 0x000fea0003800200 */
.L_x_125:
[----:B------:R0:W-:Y:S01]  /*5fa0*/  STG.E.U8 desc[UR36][R2.64], R0 ;  /* 0x0000000002007986 */ /* 0x0001e2000c101124 */
[----:B------:R-:W-:Y:S05]  /*5fb0*/  BRA `(.L_x_114) ;  /* 0x00000008000c7947 */ /* 0x000fea0003800000 */
.L_x_123:
        /* <DEDUP_REMOVED lines=18> */
.L_x_130:
[----:B------:R-:W-:-:S04]  /*60e0*/  SHF.R.U32.HI R5, RZ, 0x18, R5 ;  /* 0x00000018ff057819 */ /* 0x000fc80000011605 */
[----:B------:R-:W-:-:S07]  /*60f0*/  LOP3.LUT R0, R0, 0x80, R5, 0xf8, !PT ;  /* 0x0000008000007812 */ /* 0x000fce00078ef805 */
.L_x_129:
[----:B------:R-:W-:Y:S05]  /*6100*/  BSYNC.RECONVERGENT B0 ;  /* 0x0000000000007941 */ /* 0x000fea0003800200 */
.L_x_128:
[----:B------:R0:W-:Y:S01]  /*6110*/  STG.E.U8 desc[UR36][R2.64], R0 ;  /* 0x0000000002007986 */ /* 0x0001e2000c101124 */
[----:B------:R-:W-:Y:S05]  /*6120*/  BRA `(.L_x_114) ;  /* 0x0000000400b07947 */ /* 0x000fea0003800000 */
.L_x_122:
[----:B------:R-:W-:-:S09]  /*6130*/  UISETP.NE.AND UP0, UPT, UR4, 0x1c, UPT ;  /* 0x0000001c0400788c */ /* 0x000fd2000bf05270 */
[----:B------:R-:W-:Y:S05]  /*6140*/  BRA.U !UP0, `(.L_x_131) ;  /* 0x0000000108607547 */ /* 0x000fea000b800000 */
[----:B------:R-:W-:-:S09]  /*6150*/  UISETP.NE.AND UP0, UPT, UR4, 0x1d, UPT ;  /* 0x0000001d0400788c */ /* 0x000fd2000bf05270 */
[----:B------:R-:W-:Y:S05]  /*6160*/  BRA.U !UP0, `(.L_x_132) ;  /* 0x0000000108487547 */ /* 0x000fea000b800000 */
[----:B------:R-:W-:-:S09]  /*6170*/  UISETP.NE.AND UP0, UPT, UR4, 0x2c, UPT ;  /* 0x0000002c0400788c */ /* 0x000fd2000bf05270 */
[----:B------:R-:W-:Y:S05]  /*6180*/  BRA.U UP0, `(.L_x_113) ;  /* 0x0000000100bc7547 */ /* 0x000fea000b800000 */
        /* <DEDUP_REMOVED lines=16> */
.L_x_132:
[----:B-1----:R-:W-:-:S06]  /*6290*/  IMAD.U32 R5, R5, 0x10000, RZ ;  /* 0x0001000005057824 */ /* 0x002fcc00078e00ff */
[----:B------:R-:W1:Y:S02]  /*62a0*/  F2I.U64.TRUNC R4, R5 ;  /* 0x0000000500047311 */ /* 0x000e64000020d800 */
[----:B-1----:R1:W-:Y:S01]  /*62b0*/  STG.E.64 desc[UR36][R2.64], R4 ;  /* 0x0000000402007986 */ /* 0x0023e2000c101b24 */
[----:B------:R-:W-:Y:S05]  /*62c0*/  BRA `(.L_x_114) ;  /* 0x0000000400487947 */ /* 0x000fea0003800000 */
.L_x_131:
[----:B-1----:R-:W-:-:S06]  /*62d0*/  SHF.L.U32 R5, R5, 0x10, RZ ;  /* 0x0000001005057819 */ /* 0x002fcc00000006ff */
[----:B------:R-:W1:Y:S02]  /*62e0*/  F2I.FTZ.U32.TRUNC.NTZ R5, R5 ;  /* 0x0000000500057305 */ /* 0x000e64000021f000 */
[----:B-1----:R1:W-:Y:S01]  /*62f0*/  STG.E desc[UR36][R2.64], R5 ;  /* 0x0000000502007986 */ /* 0x0023e2000c101924 */
[----:B------:R-:W-:Y:S05]  /*6300*/  BRA `(.L_x_114) ;  /* 0x0000000400387947 */ /* 0x000fea0003800000 */
.L_x_121:
        /* <DEDUP_REMOVED lines=11> */
.L_x_134:
[----:B-1----:R-:W-:Y:S01]  /*63c0*/  IMAD.U32 R5, R5, 0x10000, RZ ;  /* 0x0001000005057824 */ /* 0x002fe200078e00ff */
[----:B------:R-:W-:-:S03]  /*63d0*/  CS2R R6, SRZ ;  /* 0x0000000000067805 */ /* 0x000fc6000001ff00 */
[----:B------:R-:W-:-:S06]  /*63e0*/  FMUL.FTZ R5, R5, 1 ;  /* 0x3f80000005057820 */ /* 0x000fcc0000410000 */
[----:B------:R-:W1:Y:S02]  /*63f0*/  F2F.F64.F32 R4, R5 ;  /* 0x0000000500047310 */ /* 0x000e640000201800 */
[----:B-1----:R1:W-:Y:S01]  /*6400*/  STG.E.128 desc[UR36][R2.64], R4 ;  /* 0x0000000402007986 */ /* 0x0023e2000c101d24 */
[----:B------:R-:W-:Y:S05]  /*6410*/  BRA `(.L_x_114) ;  /* 0x0000000000f47947 */ /* 0x000fea0003800000 */
.L_x_133:
[----:B------:R-:W-:-:S09]  /*6420*/  UISETP.NE.AND UP0, UPT, UR4, 0xf, UPT ;  /* 0x0000000f0400788c */ /* 0x000fd2000bf05270 */
[----:B------:R-:W-:Y:S05]  /*6430*/  BRA.U !UP0, `(.L_x_135) ;  /* 0x0000000108e87547 */ /* 0x000fea000b800000 */
[----:B------:R-:W-:-:S09]  /*6440*/  UISETP.NE.AND UP0, UPT, UR4, 0x17, UPT ;  /* 0x000000170400788c */ /* 0x000fd2000bf05270 */
[----:B------:R-:W-:Y:S05]  /*6450*/  BRA.U !UP0, `(.L_x_136) ;  /* 0x0000000108907547 */ /* 0x000fea000b800000 */
[----:B------:R-:W-:-:S09]  /*6460*/  UISETP.NE.AND UP0, UPT, UR4, 0x18, UPT ;  /* 0x000000180400788c */ /* 0x000fd2000bf05270 */
[----:B------:R-:W-:Y:S05]  /*6470*/  BRA.U !UP0, `(.L_x_137) ;  /* 0x0000000108447547 */ /* 0x000fea000b800000 */
.L_x_113:
        /* <DEDUP_REMOVED lines=16> */
.L_x_138:
[----:B------:R-:W-:Y:S05]  /*6580*/  BRA `(.L_x_114) ;  /* 0x0000000000987947 */ /* 0x000fea0003800000 */
.L_x_137:
[----:B-1----:R-:W-:Y:S01]  /*6590*/  SHF.L.U32 R7, R5, 0x10, RZ ;  /* 0x0000001005077819 */ /* 0x002fe200000006ff */
[----:B------:R-:W-:Y:S01]  /*65a0*/  BSSY.RECONVERGENT B0, `(.L_x_139) ;  /* 0x000000c000007945 */ /* 0x000fe20003800200 */
[----:B0-----:R-:W-:Y:S02]  /*65b0*/  IMAD.MOV.U32 R0, RZ, RZ, 0x7f ;  /* 0x0000007fff007424 */ /* 0x001fe400078e00ff */
[----:B------:R-:W-:Y:S02]  /*65c0*/  LOP3.LUT R4, R7, 0x7fffffff, RZ, 0xc0, !PT ;  /* 0x7fffffff07047812 */ /* 0x000fe400078ec0ff */
[----:B------:R-:W-:Y:S02]  /*65d0*/  SHF.R.U32.HI R5, RZ, 0x18, R7 ;  /* 0x00000018ff057819 */ /* 0x000fe40000011607 */
[----:B------:R-:W-:-:S13]  /*65e0*/  ISETP.GT.U32.AND P0, PT, R4, 0x43efffff, PT ;  /* 0x43efffff0400780c */ /* 0x000fda0003f04070 */
[----:B------:R-:W-:Y:S05]  /*65f0*/  @P0 BRA `(.L_x_140) ;  /* 0x0000000000180947 */ /* 0x000fea0003800000 */
[----:B------:R-:W-:-:S13]  /*6600*/  ISETP.GE.U32.AND P0, PT, R4, 0x3c800000, PT ;  /* 0x3c8000000400780c */ /* 0x000fda0003f06070 */
[----:B------:R-:W-:-:S04]  /*6610*/  @P0 SHF.R.U32.HI R0, RZ, 0x14, R7 ;  /* 0x00000014ff000819 */ /* 0x000fc80000011607 */
[----:B------:R-:W-:-:S04]  /*6620*/  @P0 LOP3.LUT R0, R0, 0x1, RZ, 0xc0, !PT ;  /* 0x0000000100000812 */ /* 0x000fc800078ec0ff */
[----:B------:R-:W-:-:S04]  /*6630*/  @P0 IADD3 R0, PT, PT, R7, 0x407ffff, R0 ;  /* 0x0407ffff07000810 */ /* 0x000fc80007ffe000 */
[----:B------:R-:W-:Y:S01]  /*6640*/  @P0 SHF.R.U32.HI R0, RZ, 0x14, R0 ;  /* 0x00000014ff000819 */ /* 0x000fe20000011600 */
[----:B------:R-:W-:-:S07]  /*6650*/  @!P0 FADD.FTZ R0, R4, 16384 ;  /* 0x4680000004008421 */ /* 0x000fce0000010000 */
.L_x_140:
[----:B------:R-:W-:Y:S05]  /*6660*/  BSYNC.RECONVERGENT B0 ;  /* 0x0000000000007941 */ /* 0x000fea0003800200 */
.L_x_139:
[----:B------:R-:W-:-:S05]  /*6670*/  LOP3.LUT R5, R0, 0x80, R5, 0xf8, !PT ;  /* 0x0000008000057812 */ /* 0x000fca00078ef805 */
[----:B------:R3:W-:Y:S01]  /*6680*/  STG.E.U8 desc[UR36][R2.64], R5 ;  /* 0x0000000502007986 */ /* 0x0007e2000c101124 */
[----:B------:R-:W-:Y:S05]  /*6690*/  BRA `(.L_x_114) ;  /* 0x0000000000547947 */ /* 0x000fea0003800000 */
.L_x_136:
[----:B-1----:R-:W-:Y:S01]  /*66a0*/  IMAD.U32 R5, R5, 0x10000, RZ ;  /* 0x0001000005057824 */ /* 0x002fe200078e00ff */
[----:B------:R-:W-:Y:S04]  /*66b0*/  BSSY.RECONVERGENT B0, `(.L_x_141) ;  /* 0x000000e000007945 */ /* 0x000fe80003800200 */
[----:B------:R-:W-:-:S04]  /*66c0*/  LOP3.LUT R4, R5, 0x7fffffff, RZ, 0xc0, !PT ;  /* 0x7fffffff05047812 */ /* 0x000fc800078ec0ff */
[----:B------:R-:W-:-:S13]  /*66d0*/  ISETP.GT.U32.AND P0, PT, R4, 0x477fffff, PT ;  /* 0x477fffff0400780c */ /* 0x000fda0003f04070 */
[----:B------:R-:W-:Y:S05]  /*66e0*/  @P0 BRA `(.L_x_142) ;  /* 0x00000000001c0947 */ /* 0x000fea0003800000 */
[----:B------:R-:W-:-:S13]  /*66f0*/  ISETP.GE.U32.AND P0, PT, R4, 0x38800000, PT ;  /* 0x388000000400780c */ /* 0x000fda0003f06070 */
[----:B0-----:R-:W-:-:S04]  /*6700*/  @P0 SHF.R.U32.HI R0, RZ, 0x15, R5 ;  /* 0x00000015ff000819 */ /* 0x001fc80000011605 */
[----:B------:R-:W-:-:S04]  /*6710*/  @P0 LOP3.LUT R0, R0, 0x1, RZ, 0xc0, !PT ;  /* 0x0000000100000812 */ /* 0x000fc800078ec0ff */
[----:B------:R-:W-:-:S04]  /*6720*/  @P0 IADD3 R0, PT, PT, R5, 0x80fffff, R0 ;  /* 0x080fffff05000810 */ /* 0x000fc80007ffe000 */
[----:B------:R-:W-:Y:S01]  /*6730*/  @P0 SHF.R.U32.HI R0, RZ, 0x15, R0 ;  /* 0x00000015ff000819 */ /* 0x000fe20000011600 */
[----:B------:R-:W-:Y:S01]  /*6740*/  @!P0 FADD.FTZ R0, R4, 128 ;  /* 0x4300000004008421 */ /* 0x000fe20000010000 */
[----:B------:R-:W-:Y:S06]  /*6750*/  BRA `(.L_x_143) ;  /* 0x00000000000c7947 */ /* 0x000fec0003800000 */
.L_x_142:
[----:B------:R-:W-:Y:S02]  /*6760*/  ISETP.GT.U32.AND P0, PT, R4, 0x7f800000, PT ;  /* 0x7f8000000400780c */ /* 0x000fe40003f04070 */
[----:B0-----:R-:W-:-:S04]  /*6770*/  MOV R0, 0x7f ;  /* 0x0000007f00007802 */ /* 0x001fc80000000f00 */
[----:B------:R-:W-:-:S07]  /*6780*/  SEL R0, R0, 0x7c, P0 ;  /* 0x0000007c00007807 */ /* 0x000fce0000000000 */
.L_x_143:
[----:B------:R-:W-:Y:S05]  /*6790*/  BSYNC.RECONVERGENT B0 ;  /* 0x0000000000007941 */ /* 0x000fea0003800200 */
.L_x_141:
[----:B------:R-:W-:-:S04]  /*67a0*/  SHF.R.U32.HI R5, RZ, 0x18, R5 ;  /* 0x00000018ff057819 */ /* 0x000fc80000011605 */
[----:B------:R-:W-:-:S05]  /*67b0*/  LOP3.LUT R5, R0, 0x80, R5, 0xf8, !PT ;  /* 0x0000008000057812 */ /* 0x000fca00078ef805 */
[----:B------:R2:W-:Y:S01]  /*67c0*/  STG.E.U8 desc[UR36][R2.64], R5 ;  /* 0x0000000502007986 */ /* 0x0005e2000c101124 */
[----:B------:R-:W-:Y:S05]  /*67d0*/  BRA `(.L_x_114) ;  /* 0x0000000000047947 */ /* 0x000fea0003800000 */
.L_x_135:
[----:B-1----:R1:W-:Y:S02]  /*67e0*/  STG.E.U16 desc[UR36][R2.64], R5 ;  /* 0x0000000502007986 */ /* 0x0023e4000c101524 */
.L_x_114:
[----:B------:R-:W-:-:S07]  /*67f0*/  VIADD R17, R17, 0x80 ;  /* 0x0000008011117836 */ /* 0x000fce0000000000 */
.L_x_74:
[----:B------:R-:W-:Y:S05]  /*6800*/  BSYNC.RECONVERGENT B6 ;  /* 0x0000000000067941 */ /* 0x000fea0003800200 */
.L_x_73:
        /* <DEDUP_REMOVED lines=307> */
.L_x_146:
        /* <DEDUP_REMOVED lines=18> */
.L_x_150:
[----:B------:R-:W2:Y:S02]  /*7c60*/  LDG.E.U8 R2, desc[UR36][R2.64] ;  /* 0x0000002402027981 */ /* 0x000ea4000c1e1100 */
[----:B--2---:R-:W-:-:S04]  /*7c70*/  I2FP.F32.U32 R0, R2 ;  /* 0x0000000200007245 */ /* 0x004fc80000201000 */
[----:B------:R-:W-:Y:S01]  /*7c80*/  F2FP.BF16.F32.PACK_AB R0, RZ, R0 ;  /* 0x00000000ff00723e */ /* 0x000fe200000010ff */
[----:B------:R-:W-:Y:S06]  /*7c90*/  BRA `(.L_x_152) ;  /* 0x0000000c00a47947 */ /* 0x000fec0003800000 */
.L_x_149:
        /* <DEDUP_REMOVED lines=10> */
.L_x_154:
[----:B------:R-:W2:Y:S02]  /*7d40*/  LDG.E R2, desc[UR36][R2.64] ;  /* 0x0000002402027981 */ /* 0x000ea4000c1e1900 */
[----:B--2---:R-:W-:-:S04]  /*7d50*/  I2FP.F32.S32 R0, R2 ;  /* 0x0000000200007245 */ /* 0x004fc80000201400 */
[----:B------:R-:W-:Y:S01]  /*7d60*/  F2FP.BF16.F32.PACK_AB R0, RZ, R0 ;  /* 0x00000000ff00723e */ /* 0x000fe200000010ff */
[----:B------:R-:W-:Y:S06]  /*7d70*/  BRA `(.L_x_152) ;  /* 0x0000000c006c7947 */ /* 0x000fec0003800000 */
.L_x_153:
[----:B------:R-:W2:Y:S02]  /*7d80*/  LDG.E.U16 R2, desc[UR36][R2.64] ;  /* 0x0000002402027981 */ /* 0x000ea4000c1e1500 */
[----:B--2---:R-:W0:Y:S02]  /*7d90*/  I2F.S16 R0, R2 ;  /* 0x0000000200007306 */ /* 0x004e240000101400 */
[----:B0-----:R-:W-:Y:S01]  /*7da0*/  F2FP.BF16.F32.PACK_AB R0, RZ, R0 ;  /* 0x00000000ff00723e */ /* 0x001fe200000010ff */
[----:B------:R-:W-:Y:S06]  /*7db0*/  BRA `(.L_x_152) ;  /* 0x0000000c005c7947 */ /* 0x000fec0003800000 */
.L_x_148:
        /* <DEDUP_REMOVED lines=9> */
.L_x_156:
[----:B------:R-:W2:Y:S02]  /*7e50*/  LDG.E.U16 R0, desc[UR36][R2.64] ;  /* 0x0000002402007981 */ /* 0x000ea4000c1e1500 */
[----:B--2---:R-:W-:-:S05]  /*7e60*/  HADD2.F32 R0, -RZ, R0.H0_H0 ;  /* 0x20000000ff007230 */ /* 0x004fca0000004100 */
[----:B------:R-:W-:Y:S01]  /*7e70*/  F2FP.BF16.F32.PACK_AB R0, RZ, R0 ;  /* 0x00000000ff00723e */ /* 0x000fe200000010ff */
[----:B------:R-:W-:Y:S06]  /*7e80*/  BRA `(.L_x_152) ;  /* 0x0000000c00287947 */ /* 0x000fec0003800000 */
.L_x_155:
        /* <DEDUP_REMOVED lines=9> */
.L_x_158:
[----:B------:R-:W2:Y:S02]  /*7f20*/  LDG.E.U16 R2, desc[UR36][R2.64] ;  /* 0x0000002402027981 */ /* 0x000ea4000c1e1500 */
[----:B--2---:R-:W-:-:S05]  /*7f30*/  HADD2.F32 R0, -RZ, R2.H0_H0 ;  /* 0x20000002ff007230 */ /* 0x004fca0000004100 */
[----:B------:R-:W-:Y:S01]  /*7f40*/  F2FP.BF16.F32.PACK_AB R0, RZ, R0 ;  /* 0x00000000ff00723e */ /* 0x000fe200000010ff */
[----:B------:R-:W-:Y:S06]  /*7f50*/  BRA `(.L_x_152) ;  /* 0x0000000800f47947 */ /* 0x000fec0003800000 */
.L_x_157:
        /* <DEDUP_REMOVED lines=12> */
.L_x_147:
        /* <DEDUP_REMOVED lines=13> */
.L_x_161:
        /* <DEDUP_REMOVED lines=12> */
.L_x_160:
        /* <DEDUP_REMOVED lines=27> */
.L_x_163:
        /* <DEDUP_REMOVED lines=13> */
.L_x_162:
[----:B------:R0:W5:Y:S01]  /*8430*/  LDG.E.U16 R0, desc[UR36][R2.64] ;  /* 0x0000002402007981 */ /* 0x000162000c1e1500 */
[----:B------:R-:W-:Y:S05]  /*8440*/  BRA `(.L_x_152) ;  /* 0x0000000400b87947 */ /* 0x000fea0003800000 */
.L_x_159:
        /* <DEDUP_REMOVED lines=12> */
.L_x_166:
        /* <DEDUP_REMOVED lines=21> */
.L_x_170:
[----:B------:R-:W-:Y:S05]  /*8660*/  BSYNC.RECONVERGENT B1 ;  /* 0x0000000000017941 */ /* 0x000fea0003800200 */
.L_x_169:
[----:B------:R-:W-:Y:S01]  /*8670*/  IMAD.SHL.U32 R0, R0, 0x100000, RZ ;  /* 0x0010000000007824 */ /* 0x000fe200078e00ff */
[----:B------:R-:W-:-:S04]  /*8680*/  LEA R2, R2, 0x3b800000, 0x17 ;  /* 0x3b80000002027811 */ /* 0x000fc800078eb8ff */
[----:B------:R-:W-:-:S07]  /*8690*/  LOP3.LUT R0, R2, R0, R7, 0xfe, !PT ;  /* 0x0000000002007212 */ /* 0x000fce00078efe07 */
.L_x_168:
[----:B------:R-:W-:Y:S05]  /*86a0*/  BSYNC.RECONVERGENT B0 ;  /* 0x0000000000007941 */ /* 0x000fea0003800200 */
.L_x_167:
[----:B------:R-:W-:Y:S01]  /*86b0*/  F2FP.BF16.F32.PACK_AB R0, RZ, R0 ;  /* 0x00000000ff00723e */ /* 0x000fe200000010ff */
[----:B------:R-:W-:Y:S06]  /*86c0*/  BRA `(.L_x_152) ;  /* 0x0000000400187947 */ /* 0x000fec0003800000 */
.L_x_165:
        /* <DEDUP_REMOVED lines=21> */
.L_x_174:
[----:B------:R-:W-:Y:S05]  /*8820*/  BSYNC.RECONVERGENT B1 ;  /* 0x0000000000017941 */ /* 0x000fea0003800200 */
.L_x_173:
[----:B------:R-:W-:Y:S01]  /*8830*/  IMAD.SHL.U32 R0, R0, 0x200000, RZ ;  /* 0x0020000000007824 */ /* 0x000fe200078e00ff */
[----:B------:R-:W-:-:S04]  /*8840*/  LEA R2, R2, 0x37800000, 0x17 ;  /* 0x3780000002027811 */ /* 0x000fc800078eb8ff */
[----:B------:R-:W-:-:S07]  /*8850*/  LOP3.LUT R0, R2, R0, R7, 0xfe, !PT ;  /* 0x0000000002007212 */ /* 0x000fce00078efe07 */
.L_x_172:
[----:B------:R-:W-:Y:S05]  /*8860*/  BSYNC.RECONVERGENT B0 ;  /* 0x0000000000007941 */ /* 0x000fea0003800200 */
.L_x_171:
[----:B------:R-:W-:Y:S01]  /*8870*/  F2FP.BF16.F32.PACK_AB R0, RZ, R0 ;  /* 0x00000000ff00723e */ /* 0x000fe200000010ff */
[----:B------:R-:W-:Y:S06]  /*8880*/  BRA `(.L_x_152) ;  /* 0x0000000000a87947 */ /* 0x000fec0003800000 */
.L_x_164:
        /* <DEDUP_REMOVED lines=14> */
.L_x_178:
[----:B------:R-:W-:Y:S05]  /*8970*/  BSYNC.RECONVERGENT B0 ;  /* 0x0000000000007941 */ /* 0x000fea0003800200 */
.L_x_177:
[----:B------:R-:W-:Y:S01]  /*8980*/  F2FP.BF16.F32.PACK_AB R0, RZ, R0 ;  /* 0x00000000ff00723e */ /* 0x000fe200000010ff */
[----:B------:R-:W-:Y:S06]  /*8990*/  BRA `(.L_x_152) ;  /* 0x0000000000647947 */ /* 0x000fec0003800000 */
.L_x_151:
        /* <DEDUP_REMOVED lines=16> */
.L_x_179:
[----:B------:R-:W-:Y:S01]  /*8aa0*/  PRMT R0, RZ, 0x7610, R0 ;  /* 0x00007610ff007816 */ /* 0x000fe20000000000 */
[----:B------:R-:W-:Y:S06]  /*8ab0*/  BRA `(.L_x_152) ;  /* 0x00000000001c7947 */ /* 0x000fec0003800000 */
.L_x_176:
[----:B------:R-:W2:Y:S02]  /*8ac0*/  LDG.E.64 R2, desc[UR36][R2.64] ;  /* 0x0000002402027981 */ /* 0x000ea4000c1e1b00 */
[----:B--2---:R-:W0:Y:S02]  /*8ad0*/  I2F.U64 R0, R2 ;  /* 0x0000000200007312 */ /* 0x004e240000301000 */
[----:B0-----:R-:W-:Y:S01]  /*8ae0*/  F2FP.BF16.F32.PACK_AB R0, RZ, R0 ;  /* 0x00000000ff00723e */ /* 0x001fe200000010ff */
[----:B------:R-:W-:Y:S06]  /*8af0*/  BRA `(.L_x_152) ;  /* 0x00000000000c7947 */ /* 0x000fec0003800000 */
.L_x_175:
[----:B------:R-:W2:Y:S02]  /*8b00*/  LDG.E R2, desc[UR36][R2.64] ;  /* 0x0000002402027981 */ /* 0x000ea4000c1e1900 */
[----:B--2---:R-:W-:-:S04]  /*8b10*/  I2FP.F32.U32 R0, R2 ;  /* 0x0000000200007245 */ /* 0x004fc80000201000 */
[----:B------:R-:W-:-:S07]  /*8b20*/  F2FP.BF16.F32.PACK_AB R0, RZ, R0 ;  /* 0x00000000ff00723e */ /* 0x000fce00000010ff */
.L_x_152:
        /* <DEDUP_REMOVED lines=39> */
.L_x_183:
[----:B-1----:R-:W-:-:S06]  /*8da0*/  IMAD.U32 R5, R5, 0x10000, RZ ;  /* 0x0001000005057824 */ /* 0x002fcc00078e00ff */
[----:B------:R-:W1:Y:S02]  /*8db0*/  F2I.S64.TRUNC R4, R5 ;  /* 0x0000000500047311 */ /* 0x000e64000020d900 */
[----:B-1----:R1:W-:Y:S01]  /*8dc0*/  STG.E.U8 desc[UR36][R2.64], R4 ;  /* 0x0000000402007986 */ /* 0x0023e2000c101124 */
[----:B------:R-:W-:Y:S05]  /*8dd0*/  BRA `(.L_x_185) ;  /* 0x0000000c006c7947 */ /* 0x000fea0003800000 */
.L_x_182:
        /* <DEDUP_REMOVED lines=10> */
.L_x_187:
[----:B-1----:R-:W-:-:S06]  /*8e80*/  SHF.L.U32 R5, R5, 0x10, RZ ;  /* 0x0000001005057819 */ /* 0x002fcc00000006ff */
[----:B------:R-:W1:Y:S02]  /*8e90*/  F2I.FTZ.TRUNC.NTZ R5, R5 ;  /* 0x0000000500057305 */ /* 0x000e64000021f100 */
[----:B-1----:R3:W-:Y:S01]  /*8ea0*/  STG.E desc[UR36][R2.64], R5 ;  /* 0x0000000502007986 */ /* 0x0027e2000c101924 */
[----:B------:R-:W-:Y:S05]  /*8eb0*/  BRA `(.L_x_185) ;  /* 0x0000000c00347947 */ /* 0x000fea0003800000 */
.L_x_186:
[----:B-1----:R-:W-:-:S06]  /*8ec0*/  IMAD.U32 R5, R5, 0x10000, RZ ;  /* 0x0001000005057824 */ /* 0x002fcc00078e00ff */
[----:B------:R-:W1:Y:S02]  /*8ed0*/  F2I.FTZ.TRUNC.NTZ R5, R5 ;  /* 0x0000000500057305 */ /* 0x000e64000021f100 */
[----:B-1----:R1:W-:Y:S01]  /*8ee0*/  STG.E.U16 desc[UR36][R2.64], R5 ;  /* 0x0000000502007986 */ /* 0x0023e2000c101524 */
[----:B------:R-:W-:Y:S05]  /*8ef0*/  BRA `(.L_x_185) ;  /* 0x0000000c00247947 */ /* 0x000fea0003800000 */
.L_x_181:
        /* <DEDUP_REMOVED lines=9> */
.L_x_189:
[----:B01----:R-:W-:-:S04]  /*8f90*/  SHF.L.U32 R0, R5, 0x10, RZ ;  /* 0x0000001005007819 */ /* 0x003fc800000006ff */
[----:B------:R-:W-:-:S05]  /*8fa0*/  F2FP.F16.F32.PACK_AB R0, RZ, R0 ;  /* 0x00000000ff00723e */ /* 0x000fca00000000ff */
[----:B------:R0:W-:Y:S01]  /*8fb0*/  STG.E.U16 desc[UR36][R2.64], R0 ;  /* 0x0000000002007986 */ /* 0x0001e2000c101524 */
[----:B------:R-:W-:Y:S05]  /*8fc0*/  BRA `(.L_x_185) ;  /* 0x0000000800f07947 */ /* 0x000fea0003800000 */
.L_x_188:
        /* <DEDUP_REMOVED lines=10> */
.L_x_191:
[----:B-1----:R-:W-:-:S04]  /*9070*/  SHF.L.U32 R5, R5, 0x10, RZ ;  /* 0x0000001005057819 */ /* 0x002fc800000006ff */
[----:B------:R-:W-:-:S04]  /*9080*/  F2FP.F16.F32.PACK_AB R5, RZ, R5 ;  /* 0x00000005ff05723e */ /* 0x000fc800000000ff */
[----:B------:R-:W-:-:S05]  /*9090*/  PRMT R5, R5, 0x5410, RZ ;  /* 0x0000541005057816 */ /* 0x000fca00000000ff */
[----:B------:R1:W-:Y:S01]  /*90a0*/  STG.E desc[UR36][R2.64], R5 ;  /* 0x0000000502007986 */ /* 0x0003e2000c101924 */
[----:B------:R-:W-:Y:S05]  /*90b0*/  BRA `(.L_x_185) ;  /* 0x0000000800b47947 */ /* 0x000fea0003800000 */
.L_x_190:
[----:B-1----:R-:W-:-:S04]  /*90c0*/  IMAD.U32 R4, R5, 0x10000, RZ ;  /* 0x0001000005047824 */ /* 0x002fc800078e00ff */
[----:B------:R-:W-:-:S06]  /*90d0*/  FMUL.FTZ R4, R4, 1 ;  /* 0x3f80000004047820 */ /* 0x000fcc0000410000 */
[----:B------:R-:W1:Y:S02]  /*90e0*/  F2F.F64.F32 R4, R4 ;  /* 0x0000000400047310 */ /* 0x000e640000201800 */
[----:B-1----:R1:W-:Y:S01]  /*90f0*/  STG.E.64 desc[UR36][R2.64], R4 ;  /* 0x0000000402007986 */ /* 0x0023e2000c101b24 */
[----:B------:R-:W-:Y:S05]  /*9100*/  BRA `(.L_x_185) ;  /* 0x0000000800a07947 */ /* 0x000fea0003800000 */
.L_x_180:
        /* <DEDUP_REMOVED lines=14> */
.L_x_195:
        /* <DEDUP_REMOVED lines=18> */
.L_x_198:
[----:B------:R-:W-:-:S04]  /*9310*/  SHF.R.U32.HI R5, RZ, 0x18, R5 ;  /* 0x00000018ff057819 */ /* 0x000fc80000011605 */
[----:B------:R-:W-:-:S07]  /*9320*/  LOP3.LUT R0, R0, 0x80, R5, 0xf8, !PT ;  /* 0x0000008000007812 */ /* 0x000fce00078ef805 */
.L_x_197:
[----:B------:R-:W-:Y:S05]  /*9330*/  BSYNC.RECONVERGENT B0 ;  /* 0x0000000000007941 */ /* 0x000fea0003800200 */
.L_x_196:
[----:B------:R0:W-:Y:S01]  /*9340*/  STG.E.U8 desc[UR36][R2.64], R0 ;  /* 0x0000000002007986 */ /* 0x0001e2000c101124 */
[----:B------:R-:W-:Y:S05]  /*9350*/  BRA `(.L_x_185) ;  /* 0x00000008000c7947 */ /* 0x000fea0003800000 */
.L_x_194:
        /* <DEDUP_REMOVED lines=18> */
.L_x_201:
[----:B------:R-:W-:-:S04]  /*9480*/  SHF.R.U32.HI R5, RZ, 0x18, R5 ;  /* 0x00000018ff057819 */ /* 0x000fc80000011605 */
[----:B------:R-:W-:-:S07]  /*9490*/  LOP3.LUT R0, R0, 0x80, R5, 0xf8, !PT ;  /* 0x0000008000007812 */ /* 0x000fce00078ef805 */
.L_x_200:
[----:B------:R-:W-:Y:S05]  /*94a0*/  BSYNC.RECONVERGENT B0 ;  /* 0x0000000000007941 */ /* 0x000fea0003800200 */
.L_x_199:
[----:B------:R0:W-:Y:S01]  /*94b0*/  STG.E.U8 desc[UR36][R2.64], R0 ;  /* 0x0000000002007986 */ /* 0x0001e2000c101124 */
[----:B------:R-:W-:Y:S05]  /*94c0*/  BRA `(.L_x_185) ;  /* 0x0000000400b07947 */ /* 0x000fea0003800000 */
.L_x_193:
        /* <DEDUP_REMOVED lines=22> */
.L_x_203:
[----:B-1----:R-:W-:-:S06]  /*9630*/  IMAD.U32 R5, R5, 0x10000, RZ ;  /* 0x0001000005057824 */ /* 0x002fcc00078e00ff */
[----:B------:R-:W1:Y:S02]  /*9640*/  F2I.U64.TRUNC R4, R5 ;  /* 0x0000000500047311 */ /* 0x000e64000020d800 */
[----:B-1----:R1:W-:Y:S01]  /*9650*/  STG.E.64 desc[UR36][R2.64], R4 ;  /* 0x0000000402007986 */ /* 0x0023e2000c101b24 */
[----:B------:R-:W-:Y:S05]  /*9660*/  BRA `(.L_x_185) ;  /* 0x0000000400487947 */ /* 0x000fea0003800000 */
.L_x_202:
[----:B-1----:R-:W-:-:S06]  /*9670*/  SHF.L.U32 R5, R5, 0x10, RZ ;  /* 0x0000001005057819 */ /* 0x002fcc00000006ff */
[----:B------:R-:W1:Y:S02]  /*9680*/  F2I.FTZ.U32.TRUNC.NTZ R5, R5 ;  /* 0x0000000500057305 */ /* 0x000e64000021f000 */
[----:B-1----:R1:W-:Y:S01]  /*9690*/  STG.E desc[UR36][R2.64], R5 ;  /* 0x0000000502007986 */ /* 0x0023e2000c101924 */
[----:B------:R-:W-:Y:S05]  /*96a0*/  BRA `(.L_x_185) ;  /* 0x0000000400387947 */ /* 0x000fea0003800000 */
.L_x_192:
        /* <DEDUP_REMOVED lines=11> */
.L_x_205:
[----:B-1----:R-:W-:Y:S01]  /*9760*/  IMAD.U32 R5, R5, 0x10000, RZ ;  /* 0x0001000005057824 */ /* 0x002fe200078e00ff */
[----:B------:R-:W-:-:S03]  /*9770*/  CS2R R6, SRZ ;  /* 0x0000000000067805 */ /* 0x000fc6000001ff00 */
[----:B------:R-:W-:-:S06]  /*9780*/  FMUL.FTZ R5, R5, 1 ;  /* 0x3f80000005057820 */ /* 0x000fcc0000410000 */
[----:B------:R-:W1:Y:S02]  /*9790*/  F2F.F64.F32 R4, R5 ;  /* 0x0000000500047310 */ /* 0x000e640000201800 */
[----:B-1----:R1:W-:Y:S01]  /*97a0*/  STG.E.128 desc[UR36][R2.64], R4 ;  /* 0x0000000402007986 */ /* 0x0023e2000c101d24 */
[----:B------:R-:W-:Y:S05]  /*97b0*/  BRA `(.L_x_185) ;  /* 0x0000000000f47947 */ /* 0x000fea0003800000 */
.L_x_204:
[----:B------:R-:W-:-:S09]  /*97c0*/  UISETP.NE.AND UP0, UPT, UR4, 0xf, UPT ;  /* 0x0000000f0400788c */ /* 0x000fd2000bf05270 */
[----:B------:R-:W-:Y:S05]  /*97d0*/  BRA.U !UP0, `(.L_x_206) ;  /* 0x0000000108e87547 */ /* 0x000fea000b800000 */
[----:B------:R-:W-:-:S09]  /*97e0*/  UISETP.NE.AND UP0, UPT, UR4, 0x17, UPT ;  /* 0x000000170400788c */ /* 0x000fd2000bf05270 */
[----:B------:R-:W-:Y:S05]  /*97f0*/  BRA.U !UP0, `(.L_x_207) ;  /* 0x0000000108907547 */ /* 0x000fea000b800000 */
[----:B------:R-:W-:-:S09]  /*9800*/  UISETP.NE.AND UP0, UPT, UR4, 0x18, UPT ;  /* 0x000000180400788c */ /* 0x000fd2000bf05270 */
[----:B------:R-:W-:Y:S05]  /*9810*/  BRA.U !UP0, `(.L_x_208) ;  /* 0x0000000108447547 */ /* 0x000fea000b800000 */
.L_x_184:
        /* <DEDUP_REMOVED lines=16> */
.L_x_209:
[----:B------:R-:W-:Y:S05]  /*9920*/  BRA `(.L_x_185) ;  /* 0x0000000000987947 */ /* 0x000fea0003800000 */
.L_x_208:
        /* <DEDUP_REMOVED lines=13> */
.L_x_211:
[----:B------:R-:W-:Y:S05]  /*9a00*/  BSYNC.RECONVERGENT B0 ;  /* 0x0000000000007941 */ /* 0x000fea0003800200 */
.L_x_210:
[----:B------:R-:W-:-:S05]  /*9a10*/  LOP3.LUT R5, R0, 0x80, R5, 0xf8, !PT ;  /* 0x0000008000057812 */ /* 0x000fca00078ef805 */
[----:B------:R0:W-:Y:S01]  /*9a20*/  STG.E.U8 desc[UR36][R2.64], R5 ;  /* 0x0000000502007986 */ /* 0x0001e2000c101124 */
[----:B------:R-:W-:Y:S05]  /*9a30*/  BRA `(.L_x_185) ;  /* 0x0000000000547947 */ /* 0x000fea0003800000 */
.L_x_207:
        /* <DEDUP_REMOVED lines=12> */
.L_x_213:
[----:B------:R-:W-:Y:S02]  /*9b00*/  ISETP.GT.U32.AND P0, PT, R4, 0x7f800000, PT ;  /* 0x7f8000000400780c */ /* 0x000fe40003f04070 */
[----:B0-----:R-:W-:-:S04]  /*9b10*/  MOV R0, 0x7f ;  /* 0x0000007f00007802 */ /* 0x001fc80000000f00 */
[----:B------:R-:W-:-:S07]  /*9b20*/  SEL R0, R0, 0x7c, P0 ;  /* 0x0000007c00007807 */ /* 0x000fce0000000000 */
.L_x_214:
[----:B------:R-:W-:Y:S05]  /*9b30*/  BSYNC.RECONVERGENT B0 ;  /* 0x0000000000007941 */ /* 0x000fea0003800200 */
.L_x_212:
[----:B------:R-:W-:-:S04]  /*9b40*/  SHF.R.U32.HI R5, RZ, 0x18, R5 ;  /* 0x00000018ff057819 */ /* 0x000fc80000011605 */
[----:B------:R-:W-:-:S05]  /*9b50*/  LOP3.LUT R5, R0, 0x80, R5, 0xf8, !PT ;  /* 0x0000008000057812 */ /* 0x000fca00078ef805 */
[----:B------:R0:W-:Y:S01]  /*9b60*/  STG.E.U8 desc[UR36][R2.64], R5 ;  /* 0x0000000502007986 */ /* 0x0001e2000c101124 */
[----:B------:R-:W-:Y:S05]  /*9b70*/  BRA `(.L_x_185) ;  /* 0x0000000000047947 */ /* 0x000fea0003800000 */
.L_x_206:
[----:B-1----:R1:W-:Y:S02]  /*9b80*/  STG.E.U16 desc[UR36][R2.64], R5 ;  /* 0x0000000502007986 */ /* 0x0023e4000c101524 */
.L_x_185:
[----:B------:R-:W-:-:S07]  /*9b90*/  VIADD R17, R17, 0x80 ;  /* 0x0000008011117836 */ /* 0x000fce0000000000 */
.L_x_145:
[----:B------:R-:W-:Y:S05]  /*9ba0*/  BSYNC.RECONVERGENT B6 ;  /* 0x0000000000067941 */ /* 0x000fea0003800200 */
.L_x_144:
[----:B------:R-:W5:Y:S02]  /*9bb0*/  LDCU UR4, c[0x0][0x380] ;  /* 0x00007000ff0477ac */ /* 0x000f640008000800 */
[----:B-----5:R-:W-:-:S13]  /*9bc0*/  ISETP.GE.AND P0, PT, R17, UR4, PT ;  /* 0x0000000411007c0c */ /* 0x020fda000bf06270 */
[----:B------:R-:W-:Y:S05]  /*9bd0*/  @P0 EXIT ;  /* 0x000000000000094d */ /* 0x000fea0003800000 */
        /* <DEDUP_REMOVED lines=303> */
.L_x_215:
[----:B------:R-:W1:Y:S01]  /*aed0*/  LDCU.128 UR8, c[0x0][0x580] ;  /* 0x0000b000ff0877ac */ /* 0x000e620008000c00 */
[----:B------:R-:W-:-:S04]  /*aee0*/  UPRMT UR4, UR41, 0x9910, URZ ;  /* 0x0000991029047896 */ /* 0x000fc800080000ff */
[----:B------:R-:W-:Y:S01]  /*aef0*/  UISETP.GT.AND UP0, UPT, UR4, 0x9, UPT ;  /* 0x000000090400788c */ /* 0x000fe2000bf04270 */
[----:B-1234-:R-:W-:Y:S02]  /*af00*/  IADD3 R2, P1, PT, R0, UR10, RZ ;  /* 0x0000000a00027c10 */ /* 0x01efe4000ff3e0ff */
[----:B------:R-:W-:-:S03]  /*af10*/  IADD3 R16, P0, PT, R16, UR8, RZ ;  /* 0x0000000810107c10 */ /* 0x000fc6000ff1e0ff */
[----:B------:R-:W-:Y:S01]  /*af20*/  IMAD.X R3, RZ, RZ, UR11, P1 ;  /* 0x0000000bff037e24 */ /* 0x000fe200088e06ff */
[----:B------:R-:W-:Y:S02]  /*af30*/  IADD3.X R17, PT, PT, RZ, UR9, RZ, P0, !PT ;  /* 0x00000009ff117c10 */ /* 0x000fe400087fe4ff */
        /* <DEDUP_REMOVED lines=13> */
.L_x_219:
[----:B------:R-:W2:Y:S02]  /*b010*/  LDG.E.U8 R2, desc[UR36][R2.64] ;  /* 0x0000002402027981 */ /* 0x000ea4000c1e1100 */
[----:B--2---:R-:W-:-:S04]  /*b020*/  I2FP.F32.U32 R0, R2 ;  /* 0x0000000200007245 */ /* 0x004fc80000201000 */
[----:B------:R-:W-:Y:S01]  /*b030*/  F2FP.BF16.F32.PACK_AB R0, RZ, R0 ;  /* 0x00000000ff00723e */ /* 0x000fe200000010ff */
[----:B------:R-:W-:Y:S06]  /*b040*/  BRA `(.L_x_221) ;  /* 0x0000000c00a47947 */ /* 0x000fec0003800000 */
.L_x_218:
        /* <DEDUP_REMOVED lines=10> */
.L_x_223:
[----:B------:R-:W2:Y:S02]  /*b0f0*/  LDG.E R2, desc[UR36][R2.64] ;  /* 0x0000002402027981 */ /* 0x000ea4000c1e1900 */
[----:B--2---:R-:W-:-:S04]  /*b100*/  I2FP.F32.S32 R0, R2 ;  /* 0x0000000200007245 */ /* 0x004fc80000201400 */
[----:B------:R-:W-:Y:S01]  /*b110*/  F2FP.BF16.F32.PACK_AB R0, RZ, R0 ;  /* 0x00000000ff00723e */ /* 0x000fe200000010ff */
[----:B------:R-:W-:Y:S06]  /*b120*/  BRA `(.L_x_221) ;  /* 0x0000000c006c7947 */ /* 0x000fec0003800000 */
.L_x_222:
[----:B------:R-:W2:Y:S02]  /*b130*/  LDG.E.U16 R2, desc[UR36][R2.64] ;  /* 0x0000002402027981 */ /* 0x000ea4000c1e1500 */
[----:B--2---:R-:W0:Y:S02]  /*b140*/  I2F.S16 R0, R2 ;  /* 0x0000000200007306 */ /* 0x004e240000101400 */
[----:B0-----:R-:W-:Y:S01]  /*b150*/  F2FP.BF16.F32.PACK_AB R0, RZ, R0 ;  /* 0x00000000ff00723e */ /* 0x001fe200000010ff */
[----:B------:R-:W-:Y:S06]  /*b160*/  BRA `(.L_x_221) ;  /* 0x0000000c005c7947 */ /* 0x000fec0003800000 */
.L_x_217:
        /* <DEDUP_REMOVED lines=9> */
.L_x_225:
[----:B------:R-:W2:Y:S02]  /*b200*/  LDG.E.U16 R0, desc[UR36][R2.64] ;  /* 0x0000002402007981 */ /* 0x000ea4000c1e1500 */
[----:B--2---:R-:W-:-:S05]  /*b210*/  HADD2.F32 R0, -RZ, R0.H0_H0 ;  /* 0x20000000ff007230 */ /* 0x004fca0000004100 */
[----:B------:R-:W-:Y:S01]  /*b220*/  F2FP.BF16.F32.PACK_AB R0, RZ, R0 ;  /* 0x00000000ff00723e */ /* 0x000fe200000010ff */
[----:B------:R-:W-:Y:S06]  /*b230*/  BRA `(.L_x_221) ;  /* 0x0000000c00287947 */ /* 0x000fec0003800000 */
.L_x_224:
        /* <DEDUP_REMOVED lines=9> */
.L_x_227:
[----:B------:R-:W2:Y:S02]  /*b2d0*/  LDG.E.U16 R2, desc[UR36][R2.64] ;  /* 0x0000002402027981 */ /* 0x000ea4000c1e1500 */
[----:B--2---:R-:W-:-:S05]  /*b2e0*/  HADD2.F32 R0, -RZ, R2.H0_H0 ;  /* 0x20000002ff007230 */ /* 0x004fca0000004100 */
[----:B------:R-:W-:Y:S01]  /*b2f0*/  F2FP.BF16.F32.PACK_AB R0, RZ, R0 ;  /* 0x00000000ff00723e */ /* 0x000fe200000010ff */
[----:B------:R-:W-:Y:S06]  /*b300*/  BRA `(.L_x_221) ;  /* 0x0000000800f47947 */ /* 0x000fec0003800000 */
.L_x_226:
        /* <DEDUP_REMOVED lines=12> */
.L_x_216:
        /* <DEDUP_REMOVED lines=13> */
.L_x_230:
        /* <DEDUP_REMOVED lines=12> */
.L_x_229:
[----:B------:R-:W-:-:S09]  /*b560*/  UISETP.NE.AND UP0, UPT, UR4, 0xf, UPT ;  /* 0x0000000f0400788c */ /* 0x000fd2000bf05270 */
[----:B------:R-:W-:Y:S05]  /*b570*/  BRA.U !UP0, `(.L_x_231) ;  /* 0x0000000108987547 */ /* 0x000fea000b800000 */
[----:B------:R-:W-:-:S09]  /*b580*/  UISETP.NE.AND UP0, UPT, UR4, 0x17, UPT ;  /* 0x000000170400788c */ /* 0x000fd2000bf05270 */
[----:B------:R-:W-:Y:S05]  /*b590*/  BRA.U !UP0, `(.L_x_232) ;  /* 0x00000001085c7547 */ /* 0x000fea000b800000 */
[----:B------:R-:W-:-:S09]  /*b5a0*/  UISETP.NE.AND UP0, UPT, UR4, 0x18, UPT ;  /* 0x000000180400788c */ /* 0x000fd2000bf05270 */
[----:B------:R-:W-:Y:S05]  /*b5b0*/  BRA.U UP0, `(.L_x_220) ;  /* 0x0000000500e47547 */ /* 0x000fea000b800000 */
[----:B------:R-:W2:Y:S01]  /*b5c0*/  LDG.E.U8 R0, desc[UR36][R2.64] ;  /* 0x0000002402007981 */ /* 0x000ea2000c1e1100 */
[----:B------:R-:W-:Y:S01]  /*b5d0*/  MOV R6, 0x1f ;  /* 0x0000001f00067802 */ /* 0x000fe20000000f00 */
[----:B--2---:R-:W-:-:S05]  /*b5e0*/  IMAD.SHL.U32 R0, R0, 0x1000000, RZ ;  /* 0x0100000000007824 */ /* 0x004fca00078e00ff */
[C---:B------:R-:W-:Y:S02]  /*b5f0*/  LOP3.LUT R4, R0.reuse, 0x7f000000, RZ, 0xc0, !PT ;  /* 0x7f00000000047812 */ /* 0x040fe400078ec0ff */
[----:B------:R-:W-:Y:S02]  /*b600*/  LOP3.LUT P0, RZ, R0, 0x7f000000, RZ, 0xc0, !PT ;  /* 0x7f00000000ff7812 */ /* 0x000fe4000780c0ff */
[----:B------:R-:W0:Y:S02]  /*b610*/  FLO.U32 R5, R4 ;  /* 0x0000000400057300 */ /* 0x000e2400000e0000 */
[----:B0-----:R-:W-:-:S05]  /*b620*/  IMAD.MOV R5, RZ, RZ, -R5 ;  /* 0x000000ffff057224 */ /* 0x001fca00078e0a05 */
[----:B------:R-:W-:-:S05]  /*b630*/  VIADDMNMX.U32 R5, R5, R6, 0x4, !PT ;  /* 0x0000000405057446 */ /* 0x000fca0007800006 */
[----:B------:R-:W-:-:S05]  /*b640*/  VIADD R5, R5, 0xfffffffc ;  /* 0xfffffffc05057836 */ /* 0x000fca0000000000 */
[C---:B------:R-:W-:Y:S02]  /*b650*/  SHF.L.U32 R6, R4.reuse, R5, RZ ;  /* 0x0000000504067219 */ /* 0x040fe400000006ff */
[----:B------:R-:W-:Y:S01]  /*b660*/  SHF.L.U32 R7, R5, 0x17, RZ ;  /* 0x0000001705077819 */ /* 0x000fe200000006ff */
[----:B------:R-:W-:-:S03]  /*b670*/  VIADD R5, R4, 0x1000000 ;  /* 0x0100000004057836 */ /* 0x000fc60000000000 */
        /* <DEDUP_REMOVED lines=9> */
.L_x_232:
[----:B------:R-:W2:Y:S02]  /*b710*/  LDG.E.U8 R2, desc[UR36][R2.64] ;  /* 0x0000002402027981 */ /* 0x000ea4000c1e1100 */
[C---:B--2---:R-:W-:Y:S01]  /*b720*/  SHF.L.U32 R0, R2.reuse, 0x19, RZ ;  /* 0x0000001902007819 */ /* 0x044fe200000006ff */
[----:B------:R-:W-:-:S03]  /*b730*/  IMAD.SHL.U32 R5, R2, 0x100, RZ ;  /* 0x0000010002057824 */ /* 0x000fc600078e00ff */
        /* <DEDUP_REMOVED lines=10> */
.L_x_231:
[----:B------:R0:W5:Y:S01]  /*b7e0*/  LDG.E.U16 R0, desc[UR36][R2.64] ;  /* 0x0000002402007981 */ /* 0x000162000c1e1500 */
[----:B------:R-:W-:Y:S05]  /*b7f0*/  BRA `(.L_x_221) ;  /* 0x0000000400b87947 */ /* 0x000fea0003800000 */
.L_x_228:
        /* <DEDUP_REMOVED lines=12> */
.L_x_235:
        /* <DEDUP_REMOVED lines=21> */
.L_x_239:
[----:B------:R-:W-:Y:S05]  /*ba10*/  BSYNC.RECONVERGENT B1 ;  /* 0x0000000000017941 */ /* 0x000fea0003800200 */
.L_x_238:
[----:B------:R-:W-:Y:S02]  /*ba20*/  SHF.L.U32 R0, R0, 0x14, RZ ;  /* 0x0000001400007819 */ /* 0x000fe400000006ff */
[----:B------:R-:W-:-:S04]  /*ba30*/  LEA R2, R2, 0x3b800000, 0x17 ;  /* 0x3b80000002027811 */ /* 0x000fc800078eb8ff */
[----:B------:R-:W-:-:S07]  /*ba40*/  LOP3.LUT R0, R2, R0, R7, 0xfe, !PT ;  /* 0x0000000002007212 */ /* 0x000fce00078efe07 */
.L_x_237:
[----:B------:R-:W-:Y:S05]  /*ba50*/  BSYNC.RECONVERGENT B0 ;  /* 0x0000000000007941 */ /* 0x000fea0003800200 */
.L_x_236:
[----:B------:R-:W-:Y:S01]  /*ba60*/  F2FP.BF16.F32.PACK_AB R0, RZ, R0 ;  /* 0x00000000ff00723e */ /* 0x000fe200000010ff */
[----:B------:R-:W-:Y:S06]  /*ba70*/  BRA `(.L_x_221) ;  /* 0x0000000400187947 */ /* 0x000fec0003800000 */
.L_x_234:
        /* <DEDUP_REMOVED lines=21> */
.L_x_243:
[----:B------:R-:W-:Y:S05]  /*bbd0*/  BSYNC.RECONVERGENT B1 ;  /* 0x0000000000017941 */ /* 0x000fea0003800200 */
.L_x_242:
[----:B------:R-:W-:Y:S01]  /*bbe0*/  IMAD.SHL.U32 R0, R0, 0x200000, RZ ;  /* 0x0020000000007824 */ /* 0x000fe200078e00ff */
[----:B------:R-:W-:-:S04]  /*bbf0*/  LEA R2, R2, 0x37800000, 0x17 ;  /* 0x3780000002027811 */ /* 0x000fc800078eb8ff */
[----:B------:R-:W-:-:S07]  /*bc00*/  LOP3.LUT R0, R2, R0, R7, 0xfe, !PT ;  /* 0x0000000002007212 */ /* 0x000fce00078efe07 */
.L_x_241:
[----:B------:R-:W-:Y:S05]  /*bc10*/  BSYNC.RECONVERGENT B0 ;  /* 0x0000000000007941 */ /* 0x000fea0003800200 */
.L_x_240:
[----:B------:R-:W-:Y:S01]  /*bc20*/  F2FP.BF16.F32.PACK_AB R0, RZ, R0 ;  /* 0x00000000ff00723e */ /* 0x000fe200000010ff */
[----:B------:R-:W-:Y:S06]  /*bc30*/  BRA `(.L_x_221) ;  /* 0x0000000000a87947 */ /* 0x000fec0003800000 */
.L_x_233:
        /* <DEDUP_REMOVED lines=8> */
[----:B------:R-:W-:Y:S01]  /*bcc0*/  HFMA2 R0, -RZ, RZ, 3.814697265625e-06, 0 ;  /* 0x00400000ff007431 */ /* 0x000fe200000001ff */
[----:B--2---:R-:W-:-:S13]  /*bcd0*/  ISETP.NE.AND P0, PT, R2, RZ, PT ;  /* 0x000000ff0200720c */ /* 0x004fda0003f05270 */
[----:B------:R-:W-:Y:S05]  /*bce0*/  @!P0 BRA `(.L_x_247) ;  /* 0x00000000000c8947 */ /* 0x000fea0003800000 */
[----:B------:R-:W-:-:S13]  /*bcf0*/  ISETP.NE.AND P0, PT, R2, 0xff, PT ;  /* 0x000000ff0200780c */ /* 0x000fda0003f05270 */
[----:B------:R-:W-:Y:S02]  /*bd00*/  @!P0 IMAD.MOV.U32 R0, RZ, RZ, 0x7f800001 ;  /* 0x7f800001ff008424 */ /* 0x000fe400078e00ff */
[----:B------:R-:W-:-:S07]  /*bd10*/  @P0 IMAD.SHL.U32 R0, R2, 0x800000, RZ ;  /* 0x0080000002000824 */ /* 0x000fce00078e00ff */
.L_x_247:
[----:B------:R-:W-:Y:S05]  /*bd20*/  BSYNC.RECONVERGENT B0 ;  /* 0x0000000000007941 */ /* 0x000fea0003800200 */
.L_x_246:
[----:B------:R-:W-:Y:S01]  /*bd30*/  F2FP.BF16.F32.PACK_AB R0, RZ, R0 ;  /* 0x00000000ff00723e */ /* 0x000fe200000010ff */
[----:B------:R-:W-:Y:S06]  /*bd40*/  BRA `(.L_x_221) ;  /* 0x0000000000647947 */ /* 0x000fec0003800000 */
.L_x_220:
[----:B------:R-:W-:Y:S01]  /*bd50*/  MOV R0, 0x0 ;  /* 0x0000000000007802 */ /* 0x000fe20000000f00 */
[----:B------:R-:W0:Y:S01]  /*bd60*/  LDCU.64 UR4, c[0x4][0x128] ;  /* 0x01002500ff0477ac */ /* 0x000e220008000a00 */
[----:B------:R-:W-:Y:S02]  /*bd70*/  HFMA2 R8, -RZ, RZ, 0, 4.64916229248046875e-06 ;  /* 0x0000004eff087431 */ /* 0x000fe400000001ff */
[----:B------:R-:W-:Y:S01]  /*bd80*/  IMAD.MOV.U32 R12, RZ, RZ, 0x1 ;  /* 0x00000001ff0c7424 */ /* 0x000fe200078e00ff */
[----:B------:R1:W2:Y:S01]  /*bd90*/  LDC.64 R2, c[0x4][R0] ;  /* 0x0100000000027b82 */ /* 0x0002a20000000a00 */
[----:B------:R-:W3:Y:S01]  /*bda0*/  LDCU.64 UR6, c[0x4][0x130] ;  /* 0x01002600ff0677ac */ /* 0x000ee20008000a00 */
[----:B------:R-:W-:Y:S01]  /*bdb0*/  IMAD.MOV.U32 R13, RZ, RZ, RZ ;  /* 0x000000ffff0d7224 */ /* 0x000fe200078e00ff */
[----:B------:R-:W4:Y:S01]  /*bdc0*/  LDCU.64 UR8, c[0x4][0x38] ;  /* 0x01000700ff0877ac */ /* 0x000f220008000a00 */
[----:B0-----:R-:W-:Y:S01]  /*bdd0*/  MOV R4, UR4 ;  /* 0x0000000400047c02 */ /* 0x001fe20008000f00 */
[----:B------:R-:W-:-:S02]  /*bde0*/  IMAD.U32 R5, RZ, RZ, UR5 ;  /* 0x00000005ff057e24 */ /* 0x000fc4000f8e00ff */
[----:B---3--:R-:W-:Y:S01]  /*bdf0*/  IMAD.U32 R6, RZ, RZ, UR6 ;  /* 0x00000006ff067e24 */ /* 0x008fe2000f8e00ff */
[----:B------:R-:W-:Y:S01]  /*be00*/  MOV R7, UR7 ;  /* 0x0000000700077c02 */ /* 0x000fe20008000f00 */
[----:B----4-:R-:W-:Y:S02]  /*be10*/  IMAD.U32 R10, RZ, RZ, UR8 ;  /* 0x00000008ff0a7e24 */ /* 0x010fe4000f8e00ff */
[----:B-1----:R-:W-:-:S07]  /*be20*/  IMAD.U32 R11, RZ, RZ, UR9 ;  /* 0x00000009ff0b7e24 */ /* 0x002fce000f8e00ff */
[----:B------:R-:W-:-:S07]  /*be30*/  LEPC R20, `(.L_x_248) ;  /* 0x000000001014794e */ /* 0x000fce0000000000 */
[----:B--2---:R-:W-:Y:S05]  /*be40*/  CALL.ABS.NOINC R2 ;  /* 0x0000000002007343 */ /* 0x004fea0003c00000 */
.L_x_248:
[----:B------:R-:W-:Y:S01]  /*be50*/  PRMT R0, RZ, 0x7610, R0 ;  /* 0x00007610ff007816 */ /* 0x000fe20000000000 */
[----:B------:R-:W-:Y:S06]  /*be60*/  BRA `(.L_x_221) ;  /* 0x00000000001c7947 */ /* 0x000fec0003800000 */
.L_x_245:
[----:B------:R-:W2:Y:S02]  /*be70*/  LDG.E.64 R2, desc[UR36][R2.64] ;  /* 0x0000002402027981 */ /* 0x000ea4000c1e1b00 */
[----:B--2---:R-:W0:Y:S02]  /*be80*/  I2F.U64 R0, R2 ;  /* 0x0000000200007312 */ /* 0x004e240000301000 */
[----:B0-----:R-:W-:Y:S01]  /*be90*/  F2FP.BF16.F32.PACK_AB R0, RZ, R0 ;  /* 0x00000000ff00723e */ /* 0x001fe200000010ff */
[----:B------:R-:W-:Y:S06]  /*bea0*/  BRA `(.L_x_221) ;  /* 0x00000000000c7947 */ /* 0x000fec0003800000 */
.L_x_244:
[----:B------:R-:W2:Y:S02]  /*beb0*/  LDG.E R2, desc[UR36][R2.64] ;  /* 0x0000002402027981 */ /* 0x000ea4000c1e1900 */
[----:B--2---:R-:W-:-:S04]  /*bec0*/  I2FP.F32.U32 R0, R2 ;  /* 0x0000000200007245 */ /* 0x004fc80000201000 */
[----:B------:R-:W-:-:S07]  /*bed0*/  F2FP.BF16.F32.PACK_AB R0, RZ, R0 ;  /* 0x00000000ff00723e */ /* 0x000fce00000010ff */
.L_x_221:
[----:B-----5:R-:W-:Y:S01]  /*bee0*/  SHF.L.U32 R0, R0, 0x10, RZ ;  /* 0x0000001000007819 */ /* 0x020fe200000006ff */
[----:B------:R-:W-:Y:S01]  /*bef0*/  IMAD.MOV.U32 R4, RZ, RZ, 0x3b2090aa ;  /* 0x3b2090aaff047424 */ /* 0x000fe200078e00ff */
[----:B------:R-:W-:Y:S02]  /*bf00*/  UPRMT UR4, UR42, 0x9910, URZ ;  /* 0x000099102a047896 */ /* 0x000fe400080000ff */
[C---:B------:R-:W-:Y:S01]  /*bf10*/  FSETP.GT.FTZ.AND P0, PT, |R0|.reuse, 1, PT ;  /* 0x3f8000000000780b */ /* 0x040fe20003f14200 */
[----:B0-----:R-:W-:Y:S01]  /*bf20*/  FADD.FTZ R2, |R0|, -RZ ;  /* 0x800000ff00027221 */ /* 0x001fe20000010200 */
[----:B------:R-:W-:-:S11]  /*bf30*/  UISETP.GT.AND UP0, UPT, UR4, 0x9, UPT ;  /* 0x000000090400788c */ /* 0x000fd6000bf04270 */
        /* <DEDUP_REMOVED lines=15> */
[----:B------:R-:W-:-:S04]  /*c030*/  FSEL R0, R0, R3, !P0 ;  /* 0x0000000300007208 */ /* 0x000fc80004000000 */
[----:B------:R0:W1:Y:S01]  /*c040*/  F2F.BF16.F32 R3, R0 ;  /* 0x0000000000037304 */ /* 0x0000620000202000 */
        /* <DEDUP_REMOVED lines=11> */
[----:B0-----:R-:W-:Y:S01]  /*c100*/  STG.E.U8 desc[UR36][R16.64], R3 ;  /* 0x0000000310007986 */ /* 0x001fe2000c101124 */
[----:B------:R-:W-:Y:S05]  /*c110*/  EXIT ;  /* 0x000000000000794d */ /* 0x000fea0003800000 */
.L_x_252:
[----:B-1----:R-:W-:-:S06]  /*c120*/  IMAD.U32 R3, R3, 0x10000, RZ ;  /* 0x0001000003037824 */ /* 0x002fcc00078e00ff */
[----:B------:R-:W1:Y:S02]  /*c130*/  F2I.S64.TRUNC R2, R3 ;  /* 0x0000000300027311 */ /* 0x000e64000020d900 */
[----:B-1----:R-:W-:Y:S01]  /*c140*/  STG.E.U8 desc[UR36][R16.64], R2 ;  /* 0x0000000210007986 */ /* 0x002fe2000c101124 */
[----:B------:R-:W-:Y:S05]  /*c150*/  EXIT ;  /* 0x000000000000794d */ /* 0x000fea0003800000 */
.L_x_251:
        /* <DEDUP_REMOVED lines=8> */
[----:B-1----:R-:W-:Y:S01]  /*c1e0*/  STG.E.64 desc[UR36][R16.64], R2 ;  /* 0x0000000210007986 */ /* 0x002fe2000c101b24 */
[----:B------:R-:W-:Y:S05]  /*c1f0*/  EXIT ;  /* 0x000000000000794d */ /* 0x000fea0003800000 */
.L_x_255:
[----:B-1----:R-:W-:-:S06]  /*c200*/  SHF.L.U32 R3, R3, 0x10, RZ ;  /* 0x0000001003037819 */ /* 0x002fcc00000006ff */
[----:B------:R-:W1:Y:S02]  /*c210*/  F2I.FTZ.TRUNC.NTZ R3, R3 ;  /* 0x0000000300037305 */ /* 0x000e64000021f100 */
[----:B-1----:R-:W-:Y:S01]  /*c220*/  STG.E desc[UR36][R16.64], R3 ;  /* 0x0000000310007986 */ /* 0x002fe2000c101924 */
[----:B------:R-:W-:Y:S05]  /*c230*/  EXIT ;  /* 0x000000000000794d */ /* 0x000fea0003800000 */
.L_x_254:
[----:B-1----:R-:W-:-:S06]  /*c240*/  IMAD.U32 R3, R3, 0x10000, RZ ;  /* 0x0001000003037824 */ /* 0x002fcc00078e00ff */
[----:B------:R-:W1:Y:S02]  /*c250*/  F2I.FTZ.TRUNC.NTZ R3, R3 ;  /* 0x0000000300037305 */ /* 0x000e64000021f100 */
[----:B-1----:R-:W-:Y:S01]  /*c260*/  STG.E.U16 desc[UR36][R16.64], R3 ;  /* 0x0000000310007986 */ /* 0x002fe2000c101524 */
[----:B------:R-:W-:Y:S05]  /*c270*/  EXIT ;  /* 0x000000000000794d */ /* 0x000fea0003800000 */
.L_x_250:
[----:B------:R-:W-:-:S09]  /*c280*/  UISETP.GT.AND UP0, UPT, UR4, 0x6, UPT ;  /* 0x000000060400788c */ /* 0x000fd2000bf04270 */
[----:B------:R-:W-:Y:S05]  /*c290*/  BRA.U UP0, `(.L_x_256) ;  /* 0x00000001002c7547 */ /* 0x000fea000b800000 */
[----:B------:R-:W-:-:S09]  /*c2a0*/  UISETP.NE.AND UP0, UPT, UR4, 0x5, UPT ;  /* 0x000000050400788c */ /* 0x000fd2000bf05270 */
[----:B------:R-:W-:Y:S05]  /*c2b0*/  BRA.U !UP0, `(.L_x_257) ;  /* 0x0000000108147547 */ /* 0x000fea000b800000 */
[----:B------:R-:W-:-:S09]  /*c2c0*/  UISETP.NE.AND UP0, UPT, UR4, 0x6, UPT ;  /* 0x000000060400788c */ /* 0x000fd2000bf05270 */
[----:B------:R-:W-:Y:S05]  /*c2d0*/  BRA.U UP0, `(.L_x_253) ;  /* 0x0000000900307547 */ /* 0x000fea000b800000 */
[----:B-1----:R-:W-:-:S05]  /*c2e0*/  IMAD.U32 R3, R3, 0x10000, RZ ;  /* 0x0001000003037824 */ /* 0x002fca00078e00ff */
[----:B------:R-:W-:Y:S01]  /*c2f0*/  STG.E desc[UR36][R16.64], R3 ;  /* 0x0000000310007986 */ /* 0x000fe2000c101924 */
[----:B------:R-:W-:Y:S05]  /*c300*/  EXIT ;  /* 0x000000000000794d */ /* 0x000fea0003800000 */
.L_x_257:
[----:B01----:R-:W-:-:S04]  /*c310*/  SHF.L.U32 R0, R3, 0x10, RZ ;  /* 0x0000001003007819 */ /* 0x003fc800000006ff */
[----:B------:R-:W-:-:S05]  /*c320*/  F2FP.F16.F32.PACK_AB R0, RZ, R0 ;  /* 0x00000000ff00723e */ /* 0x000fca00000000ff */
[----:B------:R-:W-:Y:S01]  /*c330*/  STG.E.U16 desc[UR36][R16.64], R0 ;  /* 0x0000000010007986 */ /* 0x000fe2000c101524 */
[----:B------:R-:W-:Y:S05]  /*c340*/  EXIT ;  /* 0x000000000000794d */ /* 0x000fea0003800000 */
.L_x_256:
        /* <DEDUP_REMOVED lines=8> */
[----:B------:R-:W-:Y:S01]  /*c3d0*/  STG.E.64 desc[UR36][R16.64], R2 ;  /* 0x0000000210007986 */ /* 0x000fe2000c101b24 */
[----:B------:R-:W-:Y:S05]  /*c3e0*/  EXIT ;  /* 0x000000000000794d */ /* 0x000fea0003800000 */
.L_x_259:
[----:B-1----:R-:W-:-:S04]  /*c3f0*/  SHF.L.U32 R3, R3, 0x10, RZ ;  /* 0x0000001003037819 */ /* 0x002fc800000006ff */
[----:B------:R-:W-:-:S04]  /*c400*/  F2FP.F16.F32.PACK_AB R3, RZ, R3 ;  /* 0x00000003ff03723e */ /* 0x000fc800000000ff */
[----:B------:R-:W-:-:S05]  /*c410*/  PRMT R3, R3, 0x5410, RZ ;  /* 0x0000541003037816 */ /* 0x000fca00000000ff */
[----:B------:R-:W-:Y:S01]  /*c420*/  STG.E desc[UR36][R16.64], R3 ;  /* 0x0000000310007986 */ /* 0x000fe2000c101924 */
[----:B------:R-:W-:Y:S05]  /*c430*/  EXIT ;  /* 0x000000000000794d */ /* 0x000fea0003800000 */
.L_x_258:
[----:B-1----:R-:W-:-:S04]  /*c440*/  IMAD.U32 R2, R3, 0x10000, RZ ;  /* 0x0001000003027824 */ /* 0x002fc800078e00ff */
[----:B------:R-:W-:-:S06]  /*c450*/  FMUL.FTZ R2, R2, 1 ;  /* 0x3f80000002027820 */ /* 0x000fcc0000410000 */
[----:B------:R-:W1:Y:S02]  /*c460*/  F2F.F64.F32 R2, R2 ;  /* 0x0000000200027310 */ /* 0x000e640000201800 */
[----:B-1----:R-:W-:Y:S01]  /*c470*/  STG.E.64 desc[UR36][R16.64], R2 ;  /* 0x0000000210007986 */ /* 0x002fe2000c101b24 */
[----:B------:R-:W-:Y:S05]  /*c480*/  EXIT ;  /* 0x000000000000794d */ /* 0x000fea0003800000 */
.L_x_249:
        /* <DEDUP_REMOVED lines=12> */
[----:B-1----:R-:W-:Y:S01]  /*c550*/  STG.E.U16 desc[UR36][R16.64], R3 ;  /* 0x0000000310007986 */ /* 0x002fe2000c101524 */
[----:B------:R-:W-:Y:S05]  /*c560*/  EXIT ;  /* 0x000000000000794d */ /* 0x000fea0003800000 */
.L_x_263:
[----:B-1----:R-:W-:Y:S01]  /*c570*/  SHF.L.U32 R3, R3, 0x10, RZ ;  /* 0x0000001003037819 */ /* 0x002fe200000006ff */
[----:B------:R-:W-:Y:S01]  /*c580*/  BSSY.RECONVERGENT B0, `(.L_x_264) ;  /* 0x0000013000007945 */ /* 0x000fe20003800200 */
[----:B------:R-:W-:Y:S02]  /*c590*/  IMAD.MOV.U32 R8, RZ, RZ, 0x80 ;  /* 0x00000080ff087424 */ /* 0x000fe400078e00ff */
[----:B------:R-:W-:-:S04]  /*c5a0*/  LOP3.LUT R2, R3, 0x7fffffff, RZ, 0xc0, !PT ;  /* 0x7fffffff03027812 */ /* 0x000fc800078ec0ff */
[----:B------:R-:W-:-:S13]  /*c5b0*/  ISETP.GT.U32.AND P0, PT, R2, 0x437fffff, PT ;  /* 0x437fffff0200780c */ /* 0x000fda0003f04070 */
[----:B------:R-:W-:Y:S05]  /*c5c0*/  @P0 BRA `(.L_x_265) ;  /* 0x0000000000380947 */ /* 0x000fea0003800000 */
[----:B------:R-:W-:-:S13]  /*c5d0*/  ISETP.GE.U32.AND P0, PT, R2, 0x3c000000, PT ;  /* 0x3c0000000200780c */ /* 0x000fda0003f06070 */
[----:B0-----:R-:W-:-:S04]  /*c5e0*/  @P0 SHF.R.U32.HI R0, RZ, 0x14, R3 ;  /* 0x00000014ff000819 */ /* 0x001fc80000011603 */
[----:B------:R-:W-:-:S04]  /*c5f0*/  @P0 LOP3.LUT R0, R0, 0x1, RZ, 0xc0, !PT ;  /* 0x0000000100000812 */ /* 0x000fc800078ec0ff */
[----:B------:R-:W-:-:S04]  /*c600*/  @P0 IADD3 R0, PT, PT, R3, 0x487ffff, R0 ;  /* 0x0487ffff03000810 */ /* 0x000fc80007ffe000 */
[----:B------:R-:W-:-:S04]  /*c610*/  @P0 SHF.R.U32.HI R0, RZ, 0x14, R0 ;  /* 0x00000014ff000819 */ /* 0x000fc80000011600 */
[----:B------:R-:W-:Y:S01]  /*c620*/  @P0 LOP3.LUT R0, R0, 0xff, RZ, 0xc0, !PT ;  /* 0x000000ff00000812 */ /* 0x000fe200078ec0ff */
[----:B------:R-:W-:Y:S06]  /*c630*/  @P0 BRA `(.L_x_266) ;  /* 0x0000000000100947 */ /* 0x000fec0003800000 */
[----:B------:R-:W-:Y:S01]  /*c640*/  FADD.FTZ R0, R2, 8192 ;  /* 0x4600000002007421 */ /* 0x000fe20000010000 */
[----:B------:R-:W-:-:S04]  /*c650*/  PRMT R8, RZ, 0x7610, R8 ;  /* 0x00007610ff087816 */ /* 0x000fc80000000008 */
[----:B------:R-:W-:-:S13]  /*c660*/  LOP3.LUT P0, R0, R0, 0xff, RZ, 0xc0, !PT ;  /* 0x000000ff00007812 */ /* 0x000fda000780c0ff */
[----:B------:R-:W-:Y:S05]  /*c670*/  @!P0 BRA `(.L_x_265) ;  /* 0x00000000000c8947 */ /* 0x000fea0003800000 */
.L_x_266:
[----:B------:R-:W-:-:S04]  /*c680*/  SHF.R.U32.HI R3, RZ, 0x18, R3 ;  /* 0x00000018ff037819 */ /* 0x000fc80000011603 */
[----:B------:R-:W-:-:S04]  /*c690*/  LOP3.LUT R0, R0, 0x80, R3, 0xf8, !PT ;  /* 0x0000008000007812 */ /* 0x000fc800078ef803 */
[----:B------:R-:W-:-:S07]  /*c6a0*/  PRMT R8, R0, 0x7610, R8 ;  /* 0x0000761000087816 */ /* 0x000fce0000000008 */
.L_x_265:
[----:B------:R-:W-:Y:S05]  /*c6b0*/  BSYNC.RECONVERGENT B0 ;  /* 0x0000000000007941 */ /* 0x000fea0003800200 */
.L_x_264:
[----:B------:R-:W-:Y:S01]  /*c6c0*/  STG.E.U8 desc[UR36][R16.64], R8 ;  /* 0x0000000810007986 */ /* 0x000fe2000c101124 */
[----:B------:R-:W-:Y:S05]  /*c6d0*/  EXIT ;  /* 0x000000000000794d */ /* 0x000fea0003800000 */
.L_x_262:
[----:B-1----:R-:W-:Y:S01]  /*c6e0*/  IMAD.U32 R3, R3, 0x10000, RZ ;  /* 0x0001000003037824 */ /* 0x002fe200078e00ff */
[----:B------:R-:W-:Y:S01]  /*c6f0*/  BSSY.RECONVERGENT B0, `(.L_x_267) ;  /* 0x0000013000007945 */ /* 0x000fe20003800200 */
[----:B------:R-:W-:-:S03]  /*c700*/  MOV R8, 0x80 ;  /* 0x0000008000087802 */ /* 0x000fc60000000f00 */
        /* <DEDUP_REMOVED lines=14> */
.L_x_269:
[----:B------:R-:W-:-:S04]  /*c7f0*/  SHF.R.U32.HI R3, RZ, 0x18, R3 ;  /* 0x00000018ff037819 */ /* 0x000fc80000011603 */
[----:B------:R-:W-:-:S04]  /*c800*/  LOP3.LUT R0, R0, 0x80, R3, 0xf8, !PT ;  /* 0x0000008000007812 */ /* 0x000fc800078ef803 */
[----:B------:R-:W-:-:S07]  /*c810*/  PRMT R8, R0, 0x7610, R8 ;  /* 0x0000761000087816 */ /* 0x000fce0000000008 */
.L_x_268:
[----:B------:R-:W-:Y:S05]  /*c820*/  BSYNC.RECONVERGENT B0 ;  /* 0x0000000000007941 */ /* 0x000fea0003800200 */
.L_x_267:
[----:B------:R-:W-:Y:S01]  /*c830*/  STG.E.U8 desc[UR36][R16.64], R8 ;  /* 0x0000000810007986 */ /* 0x000fe2000c101124 */
[----:B------:R-:W-:Y:S05]  /*c840*/  EXIT ;  /* 0x000000000000794d */ /* 0x000fea0003800000 */
.L_x_261:
[----:B------:R-:W-:-:S09]  /*c850*/  UISETP.NE.AND UP0, UPT, UR4, 0x1c, UPT ;  /* 0x0000001c0400788c */ /* 0x000fd2000bf05270 */
[----:B------:R-:W-:Y:S05]  /*c860*/  BRA.U !UP0, `(.L_x_270) ;  /* 0x0000000108607547 */ /* 0x000fea000b800000 */
[----:B------:R-:W-:-:S09]  /*c870*/  UISETP.NE.AND UP0, UPT, UR4, 0x1d, UPT ;  /* 0x0000001d0400788c */ /* 0x000fd2000bf05270 */
[----:B------:R-:W-:Y:S05]  /*c880*/  BRA.U !UP0, `(.L_x_271) ;  /* 0x0000000108487547 */ /* 0x000fea000b800000 */
[----:B------:R-:W-:-:S09]  /*c890*/  UISETP.NE.AND UP0, UPT, UR4, 0x2c, UPT ;  /* 0x0000002c0400788c */ /* 0x000fd2000bf05270 */
[----:B------:R-:W-:Y:S05]  /*c8a0*/  BRA.U UP0, `(.L_x_253) ;  /* 0x0000000100bc7547 */ /* 0x000fea000b800000 */
[----:B-1----:R-:W-:-:S05]  /*c8b0*/  IMAD.U32 R3, R3, 0x10000, RZ ;  /* 0x0001000003037824 */ /* 0x002fca00078e00ff */
[----:B------:R-:W-:-:S04]  /*c8c0*/  SHF.R.U32.HI R4, RZ, 0x17, R3 ;  /* 0x00000017ff047819 */ /* 0x000fc80000011603 */
[----:B------:R-:W-:-:S04]  /*c8d0*/  LOP3.LUT R2, R4, 0xff, RZ, 0xc0, !PT ;  /* 0x000000ff04027812 */ /* 0x000fc800078ec0ff */
[----:B------:R-:W-:-:S13]  /*c8e0*/  ISETP.NE.AND P1, PT, R2, 0xff, PT ;  /* 0x000000ff0200780c */ /* 0x000fda0003f25270 */
[--C-:B0-----:R-:W-:Y:S02]  /*c8f0*/  @P1 SHF.R.U32.HI R0, RZ, 0x16, R3.reuse ;  /* 0x00000016ff001819 */ /* 0x101fe40000011603 */
[----:B------:R-:W-:Y:S01]  /*c900*/  @P1 LOP3.LUT P0, RZ, R2, 0x3fffff, R3, 0xf8, !PT ;  /* 0x003fffff02ff1812 */ /* 0x000fe2000780f803 */
[----:B------:R-:W-:Y:S01]  /*c910*/  HFMA2 R3, -RZ, RZ, 0, 1.5199184417724609375e-05 ;  /* 0x000000ffff037431 */ /* 0x000fe200000001ff */
[----:B------:R-:W-:-:S04]  /*c920*/  @P1 LOP3.LUT R0, R0, 0x1, RZ, 0xc0, !PT ;  /* 0x0000000100001812 */ /* 0x000fc800078ec0ff */
[----:B------:R-:W-:Y:S01]  /*c930*/  @P1 ISETP.EQ.U32.AND P2, PT, R0, 0x1, P0 ;  /* 0x000000010000180c */ /* 0x000fe20000742070 */
[----:B------:R-:W-:Y:S01]  /*c940*/  @P1 VIADD R0, R4, 0x1 ;  /* 0x0000000104001836 */ /* 0x000fe20000000000 */
[----:B------:R-:W-:Y:S02]  /*c950*/  PLOP3.LUT P0, PT, PT, PT, PT, 0x80, 0x8 ;  /* 0x000000000008781c */ /* 0x000fe40003f0f070 */
[----:B------:R-:W-:-:S13]  /*c960*/  @P1 PLOP3.LUT P0, PT, P2, PT, PT, 0x80, 0x8 ;  /* 0x000000000008181c */ /* 0x000fda000170f070 */
[----:B------:R-:W-:-:S05]  /*c970*/  @!P0 IADD3 R0, PT, PT, R4, RZ, RZ ;  /* 0x000000ff04008210 */ /* 0x000fca0007ffe0ff */
[----:B------:R-:W-:-:S05]  /*c980*/  @P1 IMAD.MOV.U32 R3, RZ, RZ, R0 ;  /* 0x000000ffff031224 */ /* 0x000fca00078e0000 */
[----:B------:R-:W-:Y:S01]  /*c990*/  STG.E.U8 desc[UR36][R16.64], R3 ;  /* 0x0000000310007986 */ /* 0x000fe2000c101124 */
[----:B------:R-:W-:Y:S05]  /*c9a0*/  EXIT ;  /* 0x000000000000794d */ /* 0x000fea0003800000 */
.L_x_271:
[----:B-1----:R-:W-:-:S06]  /*c9b0*/  SHF.L.U32 R3, R3, 0x10, RZ ;  /* 0x0000001003037819 */ /* 0x002fcc00000006ff */
[----:B------:R-:W1:Y:S02]  /*c9c0*/  F2I.U64.TRUNC R2, R3 ;  /* 0x0000000300027311 */ /* 0x000e64000020d800 */
[----:B-1----:R-:W-:Y:S01]  /*c9d0*/  STG.E.64 desc[UR36][R16.64], R2 ;  /* 0x0000000210007986 */ /* 0x002fe2000c101b24 */
[----:B------:R-:W-:Y:S05]  /*c9e0*/  EXIT ;  /* 0x000000000000794d */ /* 0x000fea0003800000 */
.L_x_270:
[----:B-1----:R-:W-:-:S06]  /*c9f0*/  IMAD.U32 R3, R3, 0x10000, RZ ;  /* 0x0001000003037824 */ /* 0x002fcc00078e00ff */
[----:B------:R-:W1:Y:S02]  /*ca00*/  F2I.FTZ.U32.TRUNC.NTZ R3, R3 ;  /* 0x0000000300037305 */ /* 0x000e64000021f000 */
[----:B-1----:R-:W-:Y:S01]  /*ca10*/  STG.E desc[UR36][R16.64], R3 ;  /* 0x0000000310007986 */ /* 0x002fe2000c101924 */
[----:B------:R-:W-:Y:S05]  /*ca20*/  EXIT ;  /* 0x000000000000794d */ /* 0x000fea0003800000 */
.L_x_260:
[----:B------:R-:W-:-:S09]  /*ca30*/  UISETP.GT.AND UP0, UPT, UR4, 0xe, UPT ;  /* 0x0000000e0400788c */ /* 0x000fd2000bf04270 */
[----:B------:R-:W-:Y:S05]  /*ca40*/  BRA.U UP0, `(.L_x_272) ;  /* 0x00000001003c7547 */ /* 0x000fea000b800000 */
[----:B------:R-:W-:-:S09]  /*ca50*/  UISETP.NE.AND UP0, UPT, UR4, 0xa, UPT ;  /* 0x0000000a0400788c */ /* 0x000fd2000bf05270 */
[----:B------:R-:W-:Y:S05]  /*ca60*/  BRA.U !UP0, `(.L_x_273) ;  /* 0x00000001081c7547 */ /* 0x000fea000b800000 */
[----:B------:R-:W-:-:S09]  /*ca70*/  UISETP.NE.AND UP0, UPT, UR4, 0xb, UPT ;  /* 0x0000000b0400788c */ /* 0x000fd2000bf05270 */
[----:B------:R-:W-:Y:S05]  /*ca80*/  BRA.U UP0, `(.L_x_253) ;  /* 0x0000000100447547 */ /* 0x000fea000b800000 */
[----:B-1----:R-:W-:-:S04]  /*ca90*/  SHF.L.U32 R3, R3, 0x10, RZ ;  /* 0x0000001003037819 */ /* 0x002fc800000006ff */
[----:B------:R-:W-:-:S04]  /*caa0*/  FSETP.NEU.FTZ.AND P0, PT, R3, RZ, PT ;  /* 0x000000ff0300720b */ /* 0x000fc80003f1d000 */
[----:B------:R-:W-:-:S05]  /*cab0*/  SEL R3, RZ, 0x1, !P0 ;  /* 0x00000001ff037807 */ /* 0x000fca0004000000 */
[----:B------:R-:W-:Y:S01]  /*cac0*/  STG.E.U8 desc[UR36][R16.64], R3 ;  /* 0x0000000310007986 */ /* 0x000fe2000c101124 */
[----:B------:R-:W-:Y:S05]  /*cad0*/  EXIT ;  /* 0x000000000000794d */ /* 0x000fea0003800000 */
.L_x_273:
[----:B-1----:R-:W-:Y:S01]  /*cae0*/  IMAD.U32 R3, R3, 0x10000, RZ ;  /* 0x0001000003037824 */ /* 0x002fe200078e00ff */
[----:B------:R-:W-:-:S03]  /*caf0*/  CS2R R6, SRZ ;  /* 0x0000000000067805 */ /* 0x000fc6000001ff00 */
[----:B------:R-:W-:-:S04]  /*cb00*/  FMUL.FTZ R3, R3, 1 ;  /* 0x3f80000003037820 */ /* 0x000fc80000410000 */
[----:B------:R-:W1:Y:S02]  /*cb10*/  F2F.F64.F32 R4, R3 ;  /* 0x0000000300047310 */ /* 0x000e640000201800 */
[----:B-1----:R-:W-:Y:S01]  /*cb20*/  STG.E.128 desc[UR36][R16.64], R4 ;  /* 0x0000000410007986 */ /* 0x002fe2000c101d24 */
[----:B------:R-:W-:Y:S05]  /*cb30*/  EXIT ;  /* 0x000000000000794d */ /* 0x000fea0003800000 */
.L_x_272:
[----:B------:R-:W-:-:S09]  /*cb40*/  UISETP.NE.AND UP0, UPT, UR4, 0xf, UPT ;  /* 0x0000000f0400788c */ /* 0x000fd2000bf05270 */
[----:B------:R-:W-:Y:S05]  /*cb50*/  BRA.U !UP0, `(.L_x_274) ;  /* 0x0000000108e87547 */ /* 0x000fea000b800000 */
[----:B------:R-:W-:-:S09]  /*cb60*/  UISETP.NE.AND UP0, UPT, UR4, 0x17, UPT ;  /* 0x000000170400788c */ /* 0x000fd2000bf05270 */
[----:B------:R-:W-:Y:S05]  /*cb70*/  BRA.U !UP0, `(.L_x_275) ;  /* 0x0000000108907547 */ /* 0x000fea000b800000 */
[----:B------:R-:W-:-:S09]  /*cb80*/  UISETP.NE.AND UP0, UPT, UR4, 0x18, UPT ;  /* 0x000000180400788c */ /* 0x000fd2000bf05270 */
[----:B------:R-:W-:Y:S05]  /*cb90*/  BRA.U !UP0, `(.L_x_276) ;  /* 0x0000000108447547 */ /* 0x000fea000b800000 */
.L_x_253:
[----:B0-----:R-:W-:Y:S01]  /*cba0*/  MOV R0, 0x0 ;  /* 0x0000000000007802 */ /* 0x001fe20000000f00 */
[----:B------:R-:W0:Y:S01]  /*cbb0*/  LDCU.64 UR4, c[0x4][0x128] ;  /* 0x01002500ff0477ac */ /* 0x000e220008000a00 */
[----:B------:R-:W-:Y:S02]  /*cbc0*/  HFMA2 R8, -RZ, RZ, 0, 6.020069122314453125e-06 ;  /* 0x00000065ff087431 */ /* 0x000fe400000001ff */
[----:B------:R-:W-:Y:S01]  /*cbd0*/  IMAD.MOV.U32 R12, RZ, RZ, 0x1 ;  /* 0x00000001ff0c7424 */ /* 0x000fe200078e00ff */
[----:B-1----:R1:W2:Y:S01]  /*cbe0*/  LDC.64 R2, c[0x4][R0] ;  /* 0x0100000000027b82 */ /* 0x0022a20000000a00 */
[----:B------:R-:W3:Y:S01]  /*cbf0*/  LDCU.64 UR6, c[0x4][0x130] ;  /* 0x01002600ff0677ac */ /* 0x000ee20008000a00 */
[----:B------:R-:W-:Y:S01]  /*cc00*/  MOV R13, RZ ;  /* 0x000000ff000d7202 */ /* 0x000fe20000000f00 */
[----:B------:R-:W4:Y:S01]  /*cc10*/  LDCU.64 UR8, c[0x4][0x40] ;  /* 0x01000800ff0877ac */ /* 0x000f220008000a00 */
[----:B0-----:R-:W-:Y:S01]  /*cc20*/  MOV R4, UR4 ;  /* 0x0000000400047c02 */ /* 0x001fe20008000f00 */
[----:B------:R-:W-:Y:S01]  /*cc30*/  IMAD.U32 R5, RZ, RZ, UR5 ;  /* 0x00000005ff057e24 */ /* 0x000fe2000f8e00ff */
[----:B---3--:R-:W-:Y:S01]  /*cc40*/  MOV R6, UR6 ;  /* 0x0000000600067c02 */ /* 0x008fe20008000f00 */
[----:B------:R-:W-:Y:S01]  /*cc50*/  IMAD.U32 R7, RZ, RZ, UR7 ;  /* 0x00000007ff077e24 */ /* 0x000fe2000f8e00ff */
[----:B----4-:R-:W-:Y:S01]  /*cc60*/  MOV R10, UR8 ;  /* 0x00000008000a7c02 */ /* 0x010fe20008000f00 */
[----:B-1----:R-:W-:-:S07]  /*cc70*/  IMAD.U32 R11, RZ, RZ, UR9 ;  /* 0x00000009ff0b7e24 */ /* 0x002fce000f8e00ff */
[----:B------:R-:W-:-:S07]  /*cc80*/  LEPC R20, `(.L_x_277) ;  /* 0x000000001014794e */ /* 0x000fce0000000000 */
[----:B--2---:R-:W-:Y:S05]  /*cc90*/  CALL.ABS.NOINC R2 ;  /* 0x0000000002007343 */ /* 0x004fea0003c00000 */
.L_x_277:
[----:B------:R-:W-:Y:S05]  /*cca0*/  EXIT ;  /* 0x000000000000794d */ /* 0x000fea0003800000 */
.L_x_276:
[----:B-1----:R-:W-:Y:S01]  /*ccb0*/  IMAD.U32 R5, R3, 0x10000, RZ ;  /* 0x0001000003057824 */ /* 0x002fe200078e00ff */
[----:B------:R-:W-:Y:S01]  /*ccc0*/  BSSY.RECONVERGENT B0, `(.L_x_278) ;  /* 0x000000c000007945 */ /* 0x000fe20003800200 */
[----:B0-----:R-:W-:-:S03]  /*ccd0*/  HFMA2 R0, -RZ, RZ, 0, 7.569789886474609375e-06 ;  /* 0x0000007fff007431 */ /* 0x001fc600000001ff */
        /* <DEDUP_REMOVED lines=10> */
.L_x_279:
[----:B------:R-:W-:Y:S05]  /*cd80*/  BSYNC.RECONVERGENT B0 ;  /* 0x0000000000007941 */ /* 0x000fea0003800200 */
.L_x_278:
[----:B------:R-:W-:-:S05]  /*cd90*/  LOP3.LUT R3, R0, 0x80, R3, 0xf8, !PT ;  /* 0x0000008000037812 */ /* 0x000fca00078ef803 */
[----:B------:R-:W-:Y:S01]  /*cda0*/  STG.E.U8 desc[UR36][R16.64], R3 ;  /* 0x0000000310007986 */ /* 0x000fe2000c101124 */
[----:B------:R-:W-:Y:S05]  /*cdb0*/  EXIT ;  /* 0x000000000000794d */ /* 0x000fea0003800000 */
.L_x_275:
        /* <DEDUP_REMOVED lines=12> */
.L_x_281:
[----:B------:R-:W-:Y:S02]  /*ce80*/  ISETP.GT.U32.AND P0, PT, R2, 0x7f800000, PT ;  /* 0x7f8000000200780c */ /* 0x000fe40003f04070 */
[----:B0-----:R-:W-:-:S04]  /*ce90*/  MOV R0, 0x7f ;  /* 0x0000007f00007802 */ /* 0x001fc80000000f00 */
[----:B------:R-:W-:-:S07]  /*cea0*/  SEL R0, R0, 0x7c, P0 ;  /* 0x0000007c00007807 */ /* 0x000fce0000000000 */
.L_x_282:
[----:B------:R-:W-:Y:S05]  /*ceb0*/  BSYNC.RECONVERGENT B0 ;  /* 0x0000000000007941 */ /* 0x000fea0003800200 */
.L_x_280:
[----:B------:R-:W-:-:S04]  /*cec0*/  SHF.R.U32.HI R3, RZ, 0x18, R3 ;  /* 0x00000018ff037819 */ /* 0x000fc80000011603 */
[----:B------:R-:W-:-:S05]  /*ced0*/  LOP3.LUT R3, R0, 0x80, R3, 0xf8, !PT ;  /* 0x0000008000037812 */ /* 0x000fca00078ef803 */
[----:B------:R-:W-:Y:S01]  /*cee0*/  STG.E.U8 desc[UR36][R16.64], R3 ;  /* 0x0000000310007986 */ /* 0x000fe2000c101124 */
[----:B------:R-:W-:Y:S05]  /*cef0*/  EXIT ;  /* 0x000000000000794d */ /* 0x000fea0003800000 */
.L_x_274:
[----:B-1----:R-:W-:Y:S01]  /*cf00*/  STG.E.U16 desc[UR36][R16.64], R3 ;  /* 0x0000000310007986 */ /* 0x002fe2000c101524 */
[----:B------:R-:W-:Y:S05]  /*cf10*/  EXIT ;  /* 0x000000000000794d */ /* 0x000fea0003800000 */
.L_x_283:
[----:B------:R-:W-:-:S00]  /*cf20*/  BRA `(.L_x_283) ;  /* 0xfffffffc00fc7947 */ /* 0x000fc0000383ffff */
[----:B------:R-:W-:-:S00]  /*cf30*/  NOP ;  /* 0x0000000000007918 */ /* 0x000fc00000000000 */
        /* <DEDUP_REMOVED lines=12> */
.L_x_2604:


//--------------------- .text._ZN2at6native27unrolled_elementwise_kernelIZZZNS0_16atan_kernel_cudaERNS_18TensorIteratorBaseEENKUlvE0_clEvENKUlvE2_clEvEUlN3c108BFloat16EE_St5arrayIPcLm2EELi4E23TrivialOffsetCalculatorILi1EjESD_NS0_6memory12LoadWithCastILi1EEENSE_13StoreWithCastILi1EEEEEviT_T0_T2_T3_T4_T5_ --------------------------
	.section	.text._ZN2at6native27unrolled_elementwise_kernelIZZZNS0_16atan_kernel_cudaERNS_18TensorIteratorBaseEENKUlvE0_clEvENKUlvE2_clEvEUlN3c108BFloat16EE_St5arrayIPcLm2EELi4E23TrivialOffsetCalculatorILi1EjESD_NS0_6memory12LoadWithCastILi1EEENSE_13StoreWithCastILi1EEEEEviT_T0_T2_T3_T4_T5_,"ax",@progbits
	.align	128
        .global         _ZN2at6native27unrolled_elementwise_kernelIZZZNS0_16atan_kernel_cudaERNS_18TensorIteratorBaseEENKUlvE0_clEvENKUlvE2_clEvEUlN3c108BFloat16EE_St5arrayIPcLm2EELi4E23TrivialOffsetCalculatorILi1EjESD_NS0_6memory12LoadWithCastILi1EEENSE_13StoreWithCastILi1EEEEEviT_T0_T2_T3_T4_T5_
        .type           _ZN2at6native27unrolled_elementwise_kernelIZZZNS0_16atan_kernel_cudaERNS_18TensorIteratorBaseEENKUlvE0_clEvENKUlvE2_clEvEUlN3c108BFloat16EE_St5arrayIPcLm2EELi4E23TrivialOffsetCalculatorILi1EjESD_NS0_6memory12LoadWithCastILi1EEENSE_13StoreWithCastILi1EEEEEviT_T0_T2_T3_T4_T5_,@function
        .size           _ZN2at6native27unrolled_elementwise_kernelIZZZNS0_16atan_kernel_cudaERNS_18TensorIteratorBaseEENKUlvE0_clEvENKUlvE2_clEvEUlN3c108BFloat16EE_St5arrayIPcLm2EELi4E23TrivialOffsetCalculatorILi1EjESD_NS0_6memory12LoadWithCastILi1EEENSE_13StoreWithCastILi1EEEEEviT_T0_T2_T3_T4_T5_,(.L_x_2605 - _ZN2at6native27unrolled_elementwise_kernelIZZZNS0_16atan_kernel_cudaERNS_18TensorIteratorBaseEENKUlvE0_clEvENKUlvE2_clEvEUlN3c108BFloat16EE_St5arrayIPcLm2EELi4E23TrivialOffsetCalculatorILi1EjESD_NS0_6memory12LoadWithCastILi1EEENSE_13StoreWithCastILi1EEEEEviT_T0_T2_T3_T4_T5_)
        .other          _ZN2at6native27unrolled_elementwise_kernelIZZZNS0_16atan_kernel_cudaERNS_18TensorIteratorBaseEENKUlvE0_clEvENKUlvE2_clEvEUlN3c108BFloat16EE_St5arrayIPcLm2EELi4E23TrivialOffsetCalculatorILi1EjESD_NS0_6memory12LoadWithCastILi1EEENSE_13StoreWithCastILi1EEEEEviT_T0_T2_T3_T4_T5_,@"STO_CUDA_ENTRY STV_DEFAULT"
_ZN2at6native27unrolled_elementwise_kernelIZZZNS0_16atan_kernel_cudaERNS_18TensorIteratorBaseEENKUlvE0_clEvENKUlvE2_clEvEUlN3c108BFloat16EE_St5arrayIPcLm2EELi4E23TrivialOffsetCalculatorILi1EjESD_NS0_6memory12LoadWithCastILi1EEENSE_13StoreWithCastILi1EEEEEviT_T0_T2_T3_T4_T5_:
.text._ZN2at6native27unrolled_elementwise_kernelIZZZNS0_16atan_kernel_cudaERNS_18TensorIteratorBaseEENKUlvE0_clEvENKUlvE2_clEvEUlN3c108BFloat16EE_St5arrayIPcLm2EELi4E23TrivialOffsetCalculatorILi1EjESD_NS0_6memory12LoadWithCastILi1EEENSE_13StoreWithCastILi1EEEEEviT_T0_T2_T3_T4_T5_:
[----:B------:R-:W0:Y:S01]  /*0000*/  LDC R1, c[0x0][0x37c] ;  /* 0x0000df00ff017b82 */ /* 0x000e220000000800 */
[----:B------:R-:W1:Y:S07]  /*0010*/  S2R R2, SR_CTAID.X ;  /* 0x0000000000027919 */ /* 0x000e6e0000002500 */
[----:B------:R-:W1:Y:S01]  /*0020*/  LDC R3, c[0x0][0x380] ;  /* 0x0000e000ff037b82 */ /* 0x000e620000000800 */
[----:B------:R-:W2:Y:S01]  /*0030*/  LDCU.64 UR36, c[0x0][0x358] ;  /* 0x00006b00ff2477ac */ /* 0x000ea20008000a00 */
[----:B------:R-:W-:Y:S01]  /*0040*/  BSSY.RECONVERGENT B6, `(.L_x_284) ;  /* 0x000011d000067945 */ /* 0x000fe20003800200 */
[----:B------:R-:W3:Y:S01]  /*0050*/  S2R R17, SR_TID.X ;  /* 0x0000000000117919 */ /* 0x000ee20000002100 */
[----:B------:R-:W-:Y:S01]  /*0060*/  PRMT R19, RZ, 0x7610, R19 ;  /* 0x00007610ff137816 */ /* 0x000fe20000000013 */
[----:B------:R-:W4:Y:S01]  /*0070*/  LDCU.U8 UR38, c[0x0][0x39c] ;  /* 0x00007380ff2677ac */ /* 0x000f220008000000 */
[----:B-1----:R-:W-:-:S02]  /*0080*/  IMAD R16, R2, -0x200, R3 ;  /* 0xfffffe0002107824 */ /* 0x002fc400078e0203 */
[----:B---3--:R-:W-:-:S03]  /*0090*/  IMAD.MOV.U32 R25, RZ, RZ, R17 ;  /* 0x000000ffff197224 */ /* 0x008fc600078e0011 */
[----:B------:R-:W-:-:S13]  /*00a0*/  ISETP.GE.AND P0, PT, R17, R16, PT ;  /* 0x000000101100720c */ /* 0x000fda0003f06270 */
[----:B0-2-4-:R-:W-:Y:S05]  /*00b0*/  @P0 BRA `(.L_x_285) ;  /* 0x0000001000540947 */ /* 0x015fea0003800000 */
[----:B------:R-:W0:Y:S01]  /*00c0*/  LDC.64 R4, c[0x0][0x390] ;  /* 0x0000e400ff047b82 */ /* 0x000e220000000a00 */
[----:B------:R-:W1:Y:S01]  /*00d0*/  LDCU UR5, c[0x0][0x3a0] ;  /* 0x00007400ff0577ac */ /* 0x000e620008000800 */
[----:B------:R-:W-:Y:S01]  /*00e0*/  IMAD R0, R2, 0x200, R25 ;  /* 0x0000020002007824 */ /* 0x000fe200078e0219 */
[----:B------:R-:W-:-:S04]  /*00f0*/  UPRMT UR4, UR38, 0x9910, URZ ;  /* 0x0000991026047896 */ /* 0x000fc800080000ff */
[----:B------:R-:W-:Y:S01]  /*0100*/  UISETP.GT.AND UP0, UPT, UR4, 0x9, UPT ;  /* 0x000000090400788c */ /* 0x000fe2000bf04270 */
[----:B-1----:R-:W-:-:S05]  /*0110*/  IMAD R3, R0, UR5, RZ ;  /* 0x0000000500037c24 */ /* 0x002fca000f8e02ff */
[----:B0-----:R-:W-:-:S05]  /*0120*/  IADD3 R4, P0, PT, R3, R4, RZ ;  /* 0x0000000403047210 */ /* 0x001fca0007f1e0ff */
[----:B------:R-:W-:Y:S01]  /*0130*/  IMAD.X R5, RZ, RZ, R5, P0 ;  /* 0x000000ffff057224 */ /* 0x000fe200000e0605 */
        /* <DEDUP_REMOVED lines=11> */
[----:B0-----:R-:W-:-:S04]  /*01f0*/  F2FP.BF16.F32.PACK_AB R0, RZ, R0 ;  /* 0x00000000ff00723e */ /* 0x001fc800000010ff */
[----:B------:R-:W-:Y:S01]  /*0200*/  PRMT R19, R0, 0x7610, R19 ;  /* 0x0000761000137816 */ /* 0x000fe20000000013 */
[----:B------:R-:W-:Y:S06]  /*0210*/  BRA `(.L_x_291) ;  /* 0x0000000c00f87947 */ /* 0x000fec0003800000 */
.L_x_289:
[----:B------:R-:W2:Y:S02]  /*0220*/  LDG.E.U8 R4, desc[UR36][R4.64] ;  /* 0x0000002404047981 */ /* 0x000ea4000c1e1100 */
[----:B--2---:R-:W-:-:S04]  /*0230*/  I2FP.F32.U32 R0, R4 ;  /* 0x0000000400007245 */ /* 0x004fc80000201000 */
[----:B------:R-:W-:-:S04]  /*0240*/  F2FP.BF16.F32.PACK_AB R0, RZ, R0 ;  /* 0x00000000ff00723e */ /* 0x000fc800000010ff */
[----:B------:R-:W-:Y:S01]  /*0250*/  PRMT R19, R0, 0x7610, R19 ;  /* 0x0000761000137816 */ /* 0x000fe20000000013 */
[----:B------:R-:W-:Y:S06]  /*0260*/  BRA `(.L_x_291) ;  /* 0x0000000c00e47947 */ /* 0x000fec0003800000 */
.L_x_288:
        /* <DEDUP_REMOVED lines=8> */
[----:B0-----:R-:W-:-:S04]  /*02f0*/  F2FP.BF16.F32.PACK_AB R0, RZ, R0 ;  /* 0x00000000ff00723e */ /* 0x001fc800000010ff */
[----:B------:R-:W-:Y:S01]  /*0300*/  PRMT R19, R0, 0x7610, R19 ;  /* 0x0000761000137816 */ /* 0x000fe20000000013 */
[----:B------:R-:W-:Y:S06]  /*0310*/  BRA `(.L_x_291) ;  /* 0x0000000c00b87947 */ /* 0x000fec0003800000 */
.L_x_293:
[----:B------:R-:W2:Y:S02]  /*0320*/  LDG.E R4, desc[UR36][R4.64] ;  /* 0x0000002404047981 */ /* 0x000ea4000c1e1900 */
[----:B--2---:R-:W-:-:S04]  /*0330*/  I2FP.F32.S32 R0, R4 ;  /* 0x0000000400007245 */ /* 0x004fc80000201400 */
[----:B------:R-:W-:-:S04]  /*0340*/  F2FP.BF16.F32.PACK_AB R0, RZ, R0 ;  /* 0x00000000ff00723e */ /* 0x000fc800000010ff */
[----:B------:R-:W-:Y:S01]  /*0350*/  PRMT R19, R0, 0x7610, R19 ;  /* 0x0000761000137816 */ /* 0x000fe20000000013 */
[----:B------:R-:W-:Y:S06]  /*0360*/  BRA `(.L_x_291) ;  /* 0x0000000c00a47947 */ /* 0x000fec0003800000 */
.L_x_292:
[----:B------:R-:W2:Y:S02]  /*0370*/  LDG.E.U16 R4, desc[UR36][R4.64] ;  /* 0x0000002404047981 */ /* 0x000ea4000c1e1500 */
[----:B--2---:R-:W0:Y:S02]  /*0380*/  I2F.S16 R0, R4 ;  /* 0x0000000400007306 */ /* 0x004e240000101400 */
[----:B0-----:R-:W-:-:S04]  /*0390*/  F2FP.BF16.F32.PACK_AB R0, RZ, R0 ;  /* 0x00000000ff00723e */ /* 0x001fc800000010ff */
[----:B------:R-:W-:Y:S01]  /*03a0*/  PRMT R19, R0, 0x7610, R19 ;  /* 0x0000761000137816 */ /* 0x000fe20000000013 */
[----:B------:R-:W-:Y:S06]  /*03b0*/  BRA `(.L_x_291) ;  /* 0x0000000c00907947 */ /* 0x000fec0003800000 */
.L_x_287:
        /* <DEDUP_REMOVED lines=9> */
.L_x_295:
[----:B------:R-:W2:Y:S02]  /*0450*/  LDG.E.U16 R0, desc[UR36][R4.64] ;  /* 0x0000002404007981 */ /* 0x000ea4000c1e1500 */
[----:B--2---:R-:W-:-:S05]  /*0460*/  HADD2.F32 R0, -RZ, R0.H0_H0 ;  /* 0x20000000ff007230 */ /* 0x004fca0000004100 */
[----:B------:R-:W-:-:S04]  /*0470*/  F2FP.BF16.F32.PACK_AB R0, RZ, R0 ;  /* 0x00000000ff00723e */ /* 0x000fc800000010ff */
[----:B------:R-:W-:Y:S01]  /*0480*/  PRMT R19, R0, 0x7610, R19 ;  /* 0x0000761000137816 */ /* 0x000fe20000000013 */
[----:B------:R-:W-:Y:S06]  /*0490*/  BRA `(.L_x_291) ;  /* 0x0000000c00587947 */ /* 0x000fec0003800000 */
.L_x_294:
        /* <DEDUP_REMOVED lines=9> */
.L_x_297:
[----:B------:R-:W2:Y:S02]  /*0530*/  LDG.E.U16 R4, desc[UR36][R4.64] ;  /* 0x0000002404047981 */ /* 0x000ea4000c1e1500 */
[----:B--2---:R-:W-:-:S05]  /*0540*/  HADD2.F32 R0, -RZ, R4.H0_H0 ;  /* 0x20000004ff007230 */ /* 0x004fca0000004100 */
[----:B------:R-:W-:-:S04]  /*0550*/  F2FP.BF16.F32.PACK_AB R0, RZ, R0 ;  /* 0x00000000ff00723e */ /* 0x000fc800000010ff */
[----:B------:R-:W-:Y:S01]  /*0560*/  PRMT R19, R0, 0x7610, R19 ;  /* 0x0000761000137816 */ /* 0x000fe20000000013 */
[----:B------:R-:W-:Y:S06]  /*0570*/  BRA `(.L_x_291) ;  /* 0x0000000c00207947 */ /* 0x000fec0003800000 */
.L_x_296:
        /* <DEDUP_REMOVED lines=10> */
[----:B------:R-:W-:-:S04]  /*0620*/  F2FP.BF16.F32.PACK_AB R0, RZ, R0 ;  /* 0x00000000ff00723e */ /* 0x000fc800000010ff */
[----:B------:R-:W-:Y:S01]  /*0630*/  PRMT R19, R0, 0x7610, R19 ;  /* 0x0000761000137816 */ /* 0x000fe20000000013 */
[----:B------:R-:W-:Y:S06]  /*0640*/  BRA `(.L_x_291) ;  /* 0x0000000800ec7947 */ /* 0x000fec0003800000 */
.L_x_286:
        /* <DEDUP_REMOVED lines=11> */
[----:B------:R-:W-:-:S04]  /*0700*/  F2FP.BF16.F32.PACK_AB R0, RZ, R0 ;  /* 0x00000000ff00723e */ /* 0x000fc800000010ff */
[----:B------:R-:W-:Y:S01]  /*0710*/  PRMT R19, R0, 0x7610, R19 ;  /* 0x0000761000137816 */ /* 0x000fe20000000013 */
[----:B------:R-:W-:Y:S06]  /*0720*/  BRA `(.L_x_291) ;  /* 0x0000000800b47947 */ /* 0x000fec0003800000 */
.L_x_300:
        /* <DEDUP_REMOVED lines=13> */
.L_x_299:
        /* <DEDUP_REMOVED lines=12> */
[----:B0-----:R-:W-:-:S05]  /*08c0*/  IMAD.MOV R6, RZ, RZ, -R6 ;  /* 0x000000ffff067224 */ /* 0x001fca00078e0a06 */
[----:B------:R-:W-:-:S05]  /*08d0*/  VIADDMNMX.U32 R6, R6, R7, 0x4, !PT ;  /* 0x0000000406067446 */ /* 0x000fca0007800007 */
[----:B------:R-:W-:-:S04]  /*08e0*/  VIADD R6, R6, 0xfffffffc ;  /* 0xfffffffc06067836 */ /* 0x000fc80000000000 */
[----:B------:R-:W-:Y:S01]  /*08f0*/  IMAD.SHL.U32 R8, R6, 0x800000, RZ ;  /* 0x0080000006087824 */ /* 0x000fe200078e00ff */
[C---:B------:R-:W-:Y:S01]  /*0900*/  SHF.L.U32 R7, R3.reuse, R6, RZ ;  /* 0x0000000603077219 */ /* 0x040fe200000006ff */
        /* <DEDUP_REMOVED lines=10> */
.L_x_302:
[----:B------:R-:W2:Y:S02]  /*09b0*/  LDG.E.U8 R4, desc[UR36][R4.64] ;  /* 0x0000002404047981 */ /* 0x000ea4000c1e1100 */
[C---:B--2---:R-:W-:Y:S02]  /*09c0*/  IMAD.SHL.U32 R3, R4.reuse, 0x2000000, RZ ;  /* 0x0200000004037824 */ /* 0x044fe400078e00ff */
[----:B------:R-:W-:-:S03]  /*09d0*/  IMAD.SHL.U32 R6, R4, 0x100, RZ ;  /* 0x0000010004067824 */ /* 0x000fc600078e00ff */
[----:B------:R-:W-:-:S13]  /*09e0*/  ISETP.GT.U32.AND P0, PT, R3, 0x7ffffff, PT ;  /* 0x07ffffff0300780c */ /* 0x000fda0003f04070 */
[----:B------:R-:W-:Y:S02]  /*09f0*/  @!P0 LOP3.LUT R0, R6, 0x7f00, RZ, 0xc0, !PT ;  /* 0x00007f0006008812 */ /* 0x000fe400078ec0ff */
[----:B------:R-:W-:Y:S02]  /*0a00*/  @P0 LEA.HI R3, R3, 0x70000000, RZ, 0x1c ;  /* 0x7000000003030811 */ /* 0x000fe400078fe0ff */
[----:B------:R-:W-:Y:S02]  /*0a10*/  @!P0 LOP3.LUT R0, R0, 0x3f000000, RZ, 0xfc, !PT ;  /* 0x3f00000000008812 */ /* 0x000fe400078efcff */
[----:B------:R-:W-:-:S03]  /*0a20*/  PRMT R6, R6, 0x9910, RZ ;  /* 0x0000991006067816 */ /* 0x000fc600000000ff */
[----:B------:R-:W-:Y:S01]  /*0a30*/  @!P0 FADD.FTZ R0, R0, -0.5 ;  /* 0xbf00000000008421 */ /* 0x000fe20000010000 */
[----:B------:R-:W-:Y:S01]  /*0a40*/  @P0 FMUL.FTZ R0, R3, 1.9259299443872358531e-34 ;  /* 0x0780000003000820 */ /* 0x000fe20000410000 */
[----:B------:R-:W-:-:S05]  /*0a50*/  IMAD.MOV.U32 R3, RZ, RZ, R6 ;  /* 0x000000ffff037224 */ /* 0x000fca00078e0006 */
[----:B------:R-:W-:-:S04]  /*0a60*/  LOP3.LUT R0, R0, 0x80000000, R3, 0xf8, !PT ;  /* 0x8000000000007812 */ /* 0x000fc800078ef803 */
[----:B------:R-:W-:-:S04]  /*0a70*/  F2FP.BF16.F32.PACK_AB R0, RZ, R0 ;  /* 0x00000000ff00723e */ /* 0x000fc800000010ff */
[----:B------:R-:W-:Y:S01]  /*0a80*/  PRMT R19, R0, 0x7610, R19 ;  /* 0x0000761000137816 */ /* 0x000fe20000000013 */
[----:B------:R-:W-:Y:S06]  /*0a90*/  BRA `(.L_x_291) ;  /* 0x0000000400d87947 */ /* 0x000fec0003800000 */
.L_x_301:
[----:B------:R0:W5:Y:S01]  /*0aa0*/  LDG.E.U16 R19, desc[UR36][R4.64] ;  /* 0x0000002404137981 */ /* 0x000162000c1e1500 */
[----:B------:R-:W-:Y:S05]  /*0ab0*/  BRA `(.L_x_291) ;  /* 0x0000000400d07947 */ /* 0x000fea0003800000 */
.L_x_298:
        /* <DEDUP_REMOVED lines=10> */
[----:B------:R-:W-:-:S04]  /*0b60*/  F2FP.BF16.F32.PACK_AB R0, RZ, R0 ;  /* 0x00000000ff00723e */ /* 0x000fc800000010ff */
[----:B------:R-:W-:Y:S01]  /*0b70*/  PRMT R19, R0, 0x7610, R19 ;  /* 0x0000761000137816 */ /* 0x000fe20000000013 */
[----:B------:R-:W-:Y:S06]  /*0b80*/  BRA `(.L_x_291) ;  /* 0x00000004009c7947 */ /* 0x000fec0003800000 */
.L_x_305:
        /* <DEDUP_REMOVED lines=21> */
.L_x_309:
[----:B------:R-:W-:Y:S05]  /*0ce0*/  BSYNC.RECONVERGENT B1 ;  /* 0x0000000000017941 */ /* 0x000fea0003800200 */
.L_x_308:
[----:B------:R-:W-:Y:S01]  /*0cf0*/  IMAD.SHL.U32 R0, R0, 0x100000, RZ ;  /* 0x0010000000007824 */ /* 0x000fe200078e00ff */
[----:B------:R-:W-:-:S04]  /*0d00*/  LEA R3, R3, 0x3b800000, 0x17 ;  /* 0x3b80000003037811 */ /* 0x000fc800078eb8ff */
[----:B------:R-:W-:-:S07]  /*0d10*/  LOP3.LUT R0, R3, R0, R7, 0xfe, !PT ;  /* 0x0000000003007212 */ /* 0x000fce00078efe07 */
.L_x_307:
[----:B------:R-:W-:Y:S05]  /*0d20*/  BSYNC.RECONVERGENT B0 ;  /* 0x0000000000007941 */ /* 0x000fea0003800200 */
.L_x_306:
[----:B------:R-:W-:-:S04]  /*0d30*/  F2FP.BF16.F32.PACK_AB R0, RZ, R0 ;  /* 0x00000000ff00723e */ /* 0x000fc800000010ff */
[----:B------:R-:W-:Y:S01]  /*0d40*/  PRMT R19, R0, 0x7610, R19 ;  /* 0x0000761000137816 */ /* 0x000fe20000000013 */
[----:B------:R-:W-:Y:S06]  /*0d50*/  BRA `(.L_x_291) ;  /* 0x0000000400287947 */ /* 0x000fec0003800000 */
.L_x_304:
        /* <DEDUP_REMOVED lines=21> */
.L_x_313:
[----:B------:R-:W-:Y:S05]  /*0eb0*/  BSYNC.RECONVERGENT B1 ;  /* 0x0000000000017941 */ /* 0x000fea0003800200 */
.L_x_312:
[----:B------:R-:W-:Y:S01]  /*0ec0*/  IMAD.SHL.U32 R0, R0, 0x200000, RZ ;  /* 0x0020000000007824 */ /* 0x000fe200078e00ff */
[----:B------:R-:W-:-:S04]  /*0ed0*/  LEA R3, R3, 0x37800000, 0x17 ;  /* 0x3780000003037811 */ /* 0x000fc800078eb8ff */
[----:B------:R-:W-:-:S07]  /*0ee0*/  LOP3.LUT R0, R3, R0, R7, 0xfe, !PT ;  /* 0x0000000003007212 */ /* 0x000fce00078efe07 */
.L_x_311:
[----:B------:R-:W-:Y:S05]  /*0ef0*/  BSYNC.RECONVERGENT B0 ;  /* 0x0000000000007941 */ /* 0x000fea0003800200 */
.L_x_310:
[----:B------:R-:W-:-:S04]  /*0f00*/  F2FP.BF16.F32.PACK_AB R0, RZ, R0 ;  /* 0x00000000ff00723e */ /* 0x000fc800000010ff */
[----:B------:R-:W-:Y:S01]  /*0f10*/  PRMT R19, R0, 0x7610, R19 ;  /* 0x0000761000137816 */ /* 0x000fe20000000013 */
[----:B------:R-:W-:Y:S06]  /*0f20*/  BRA `(.L_x_291) ;  /* 0x0000000000b47947 */ /* 0x000fec0003800000 */
.L_x_303:
[----:B------:R-:W-:-:S09]  /*0f30*/  UISETP.NE.AND UP0, UPT, UR4, 0x1c, UPT ;  /* 0x0000001c0400788c */ /* 0x000fd2000bf05270 */
[----:B------:R-:W-:Y:S05]  /*0f40*/  BRA.U !UP0, `(.L_x_314) ;  /* 0x00000001089c7547 */ /* 0x000fea000b800000 */
[----:B------:R-:W-:-:S09]  /*0f50*/  UISETP.NE.AND UP0, UPT, UR4, 0x1d, UPT ;  /* 0x0000001d0400788c */ /* 0x000fd2000bf05270 */
[----:B------:R-:W-:Y:S05]  /*0f60*/  BRA.U !UP0, `(.L_x_315) ;  /* 0x0000000108807547 */ /* 0x000fea000b800000 */
[----:B------:R-:W-:-:S09]  /*0f70*/  UISETP.NE.AND UP0, UPT, UR4, 0x2c, UPT ;  /* 0x0000002c0400788c */ /* 0x000fd2000bf05270 */
[----:B------:R-:W-:Y:S05]  /*0f80*/  BRA.U !UP0, `(.L_x_316) ;  /* 0x0000000108487547 */ /* 0x000fea000b800000 */
.L_x_290:
[----:B------:R-:W-:Y:S01]  /*0f90*/  MOV R14, 0x0 ;  /* 0x00000000000e7802 */ /* 0x000fe20000000f00 */
[----:B------:R-:W0:Y:S01]  /*0fa0*/  LDCU.64 UR4, c[0x4][0x128] ;  /* 0x01002500ff0477ac */ /* 0x000e220008000a00 */
[----:B------:R-:W-:Y:S02]  /*0fb0*/  IMAD.MOV.U32 R8, RZ, RZ, 0x4e ;  /* 0x0000004eff087424 */ /* 0x000fe400078e00ff */
[----:B------:R-:W-:Y:S01]  /*0fc0*/  IMAD.MOV.U32 R12, RZ, RZ, 0x1 ;  /* 0x00000001ff0c7424 */ /* 0x000fe200078e00ff */
[----:B------:R-:W1:Y:S01]  /*0fd0*/  LDCU.64 UR6, c[0x4][0x130] ;  /* 0x01002600ff0677ac */ /* 0x000e620008000a00 */
[----:B------:R-:W2:Y:S01]  /*0fe0*/  LDC.64 R14, c[0x4][R14] ;  /* 0x010000000e0e7b82 */ /* 0x000ea20000000a00 */
[----:B------:R-:W-:Y:S01]  /*0ff0*/  IMAD.MOV.U32 R13, RZ, RZ, RZ ;  /* 0x000000ffff0d7224 */ /* 0x000fe200078e00ff */
[----:B------:R-:W3:Y:S01]  /*1000*/  LDCU.64 UR8, c[0x4][0x38] ;  /* 0x01000700ff0877ac */ /* 0x000ee20008000a00 */
[----:B0-----:R-:W-:Y:S02]  /*1010*/  IMAD.U32 R4, RZ, RZ, UR4 ;  /* 0x00000004ff047e24 */ /* 0x001fe4000f8e00ff */
[----:B------:R-:W-:-:S02]  /*1020*/  IMAD.U32 R5, RZ, RZ, UR5 ;  /* 0x00000005ff057e24 */ /* 0x000fc4000f8e00ff */
[----:B-1----:R-:W-:Y:S02]  /*1030*/  IMAD.U32 R6, RZ, RZ, UR6 ;  /* 0x00000006ff067e24 */ /* 0x002fe4000f8e00ff */
[----:B------:R-:W-:Y:S02]  /*1040*/  IMAD.U32 R7, RZ, RZ, UR7 ;  /* 0x00000007ff077e24 */ /* 0x000fe4000f8e00ff */
[----:B---3--:R-:W-:Y:S02]  /*1050*/  IMAD.U32 R10, RZ, RZ, UR8 ;  /* 0x00000008ff0a7e24 */ /* 0x008fe4000f8e00ff */
[----:B------:R-:W-:-:S07]  /*1060*/  IMAD.U32 R11, RZ, RZ, UR9 ;  /* 0x00000009ff0b7e24 */ /* 0x000fce000f8e00ff */
[----:B------:R-:W-:-:S07]  /*1070*/  LEPC R20, `(.L_x_317) ;  /* 0x000000001014794e */ /* 0x000fce0000000000 */
[----:B--2---:R-:W-:Y:S05]  /*1080*/  CALL.ABS.NOINC R14 ;  /* 0x000000000e007343 */ /* 0x004fea0003c00000 */
.L_x_317:
[----:B------:R-:W-:Y:S01]  /*1090*/  PRMT R19, RZ, 0x7610, R19 ;  /* 0x00007610ff137816 */ /* 0x000fe20000000013 */
[----:B------:R-:W-:Y:S06]  /*10a0*/  BRA `(.L_x_291) ;  /* 0x0000000000547947 */ /* 0x000fec0003800000 */
.L_x_316:
[----:B------:R-:W2:Y:S01]  /*10b0*/  LDG.E.U8 R4, desc[UR36][R4.64] ;  /* 0x0000002404047981 */ /* 0x000ea2000c1e1100 */
[----:B------:R-:W-:Y:S01]  /*10c0*/  BSSY.RECONVERGENT B0, `(.L_x_318) ;  /* 0x0000007000007945 */ /* 0x000fe20003800200 */
[----:B------:R-:W-:Y:S01]  /*10d0*/  IMAD.MOV.U32 R0, RZ, RZ, 0x400000 ;  /* 0x00400000ff007424 */ /* 0x000fe200078e00ff */
[----:B--2---:R-:W-:-:S13]  /*10e0*/  ISETP.NE.AND P0, PT, R4, RZ, PT ;  /* 0x000000ff0400720c */ /* 0x004fda0003f05270 */
[----:B------:R-:W-:Y:S05]  /*10f0*/  @!P0 BRA `(.L_x_319) ;  /* 0x00000000000c8947 */ /* 0x000fea0003800000 */
[----:B------:R-:W-:-:S13]  /*1100*/  ISETP.NE.AND P0, PT, R4, 0xff, PT ;  /* 0x000000ff0400780c */ /* 0x000fda0003f05270 */
[----:B------:R-:W-:Y:S02]  /*1110*/  @!P0 IMAD.MOV.U32 R0, RZ, RZ, 0x7f800001 ;  /* 0x7f800001ff008424 */ /* 0x000fe400078e00ff */
[----:B------:R-:W-:-:S07]  /*1120*/  @P0 IMAD.SHL.U32 R0, R4, 0x800000, RZ ;  /* 0x0080000004000824 */ /* 0x000fce00078e00ff */
.L_x_319:
[----:B------:R-:W-:Y:S05]  /*1130*/  BSYNC.RECONVERGENT B0 ;  /* 0x0000000000007941 */ /* 0x000fea0003800200 */
.L_x_318:
[----:B------:R-:W-:-:S04]  /*1140*/  F2FP.BF16.F32.PACK_AB R0, RZ, R0 ;  /* 0x00000000ff00723e */ /* 0x000fc800000010ff */
[----:B------:R-:W-:Y:S01]  /*1150*/  PRMT R19, R0, 0x7610, R19 ;  /* 0x0000761000137816 */ /* 0x000fe20000000013 */
[----:B------:R-:W-:Y:S06]  /*1160*/  BRA `(.L_x_291) ;  /* 0x0000000000247947 */ /* 0x000fec0003800000 */
.L_x_315:
[----:B------:R-:W2:Y:S02]  /*1170*/  LDG.E.64 R4, desc[UR36][R4.64] ;  /* 0x0000002404047981 */ /* 0x000ea4000c1e1b00 */
[----:B--2---:R-:W0:Y:S02]  /*1180*/  I2F.U64 R0, R4 ;  /* 0x0000000400007312 */ /* 0x004e240000301000 */
[----:B0-----:R-:W-:-:S04]  /*1190*/  F2FP.BF16.F32.PACK_AB R0, RZ, R0 ;  /* 0x00000000ff00723e */ /* 0x001fc800000010ff */
[----:B------:R-:W-:Y:S01]  /*11a0*/  PRMT R19, R0, 0x7610, R19 ;  /* 0x0000761000137816 */ /* 0x000fe20000000013 */
[----:B------:R-:W-:Y:S06]  /*11b0*/  BRA `(.L_x_291) ;  /* 0x0000000000107947 */ /* 0x000fec0003800000 */
.L_x_314:
[----:B------:R-:W2:Y:S02]  /*11c0*/  LDG.E R4, desc[UR36][R4.64] ;  /* 0x0000002404047981 */ /* 0x000ea4000c1e1900 */
[----:B--2---:R-:W-:-:S04]  /*11d0*/  I2FP.F32.U32 R0, R4 ;  /* 0x0000000400007245 */ /* 0x004fc80000201000 */
[----:B------:R-:W-:-:S04]  /*11e0*/  F2FP.BF16.F32.PACK_AB R0, RZ, R0 ;  /* 0x00000000ff00723e */ /* 0x000fc800000010ff */
[----:B------:R-:W-:-:S07]  /*11f0*/  PRMT R19, R0, 0x7610, R19 ;  /* 0x0000761000137816 */ /* 0x000fce0000000013 */
.L_x_291:
[----:B------:R-:W-:-:S07]  /*1200*/  VIADD R17, R25, 0x80 ;  /* 0x0000008019117836 */ /* 0x000fce0000000000 */
.L_x_285:
[----:B------:R-:W-:Y:S05]  /*1210*/  BSYNC.RECONVERGENT B6 ;  /* 0x0000000000067941 */ /* 0x000fea0003800200 */
.L_x_284:
[----:B------:R-:W-:Y:S01]  /*1220*/  ISETP.GE.AND P0, PT, R17, R16, PT ;  /* 0x000000101100720c */ /* 0x000fe20003f06270 */
[----:B------:R-:W-:Y:S01]  /*1230*/  BSSY.RECONVERGENT B6, `(.L_x_320) ;  /* 0x0000118000067945 */ /* 0x000fe20003800200 */
[----:B------:R-:W-:-:S11]  /*1240*/  PRMT R18, RZ, 0x7610, R18 ;  /* 0x00007610ff127816 */ /* 0x000fd60000000012 */
[----:B------:R-:W-:Y:S05]  /*1250*/  @P0 BRA `(.L_x_321) ;  /* 0x0000001000540947 */ /* 0x000fea0003800000 */
[----:B0-----:R-:W0:Y:S01]  /*1260*/  LDC.64 R4, c[0x0][0x390] ;  /* 0x0000e400ff047b82 */ /* 0x001e220000000a00 */
        /* <DEDUP_REMOVED lines=21> */
.L_x_325:
[----:B------:R-:W2:Y:S02]  /*13c0*/  LDG.E.U8 R4, desc[UR36][R4.64] ;  /* 0x0000002404047981 */ /* 0x000ea4000c1e1100 */
[----:B--2---:R-:W-:-:S04]  /*13d0*/  I2FP.F32.U32 R0, R4 ;  /* 0x0000000400007245 */ /* 0x004fc80000201000 */
[----:B------:R-:W-:-:S04]  /*13e0*/  F2FP.BF16.F32.PACK_AB R0, RZ, R0 ;  /* 0x00000000ff00723e */ /* 0x000fc800000010ff */
[----:B------:R-:W-:Y:S01]  /*13f0*/  PRMT R18, R0, 0x7610, R18 ;  /* 0x0000761000127816 */ /* 0x000fe20000000012 */
[----:B------:R-:W-:Y:S06]  /*1400*/  BRA `(.L_x_327) ;  /* 0x0000000c00e47947 */ /* 0x000fec0003800000 */
.L_x_324:
        /* <DEDUP_REMOVED lines=11> */
.L_x_329:
[----:B------:R-:W2:Y:S02]  /*14c0*/  LDG.E R4, desc[UR36][R4.64] ;  /* 0x0000002404047981 */ /* 0x000ea4000c1e1900 */
[----:B--2---:R-:W-:-:S04]  /*14d0*/  I2FP.F32.S32 R0, R4 ;  /* 0x0000000400007245 */ /* 0x004fc80000201400 */
[----:B------:R-:W-:-:S04]  /*14e0*/  F2FP.BF16.F32.PACK_AB R0, RZ, R0 ;  /* 0x00000000ff00723e */ /* 0x000fc800000010ff */
[----:B------:R-:W-:Y:S01]  /*14f0*/  PRMT R18, R0, 0x7610, R18 ;  /* 0x0000761000127816 */ /* 0x000fe20000000012 */
[----:B------:R-:W-:Y:S06]  /*1500*/  BRA `(.L_x_327) ;  /* 0x0000000c00a47947 */ /* 0x000fec0003800000 */
.L_x_328:
[----:B------:R-:W2:Y:S02]  /*1510*/  LDG.E.U16 R4, desc[UR36][R4.64] ;  /* 0x0000002404047981 */ /* 0x000ea4000c1e1500 */
[----:B--2---:R-:W0:Y:S02]  /*1520*/  I2F.S16 R0, R4 ;  /* 0x0000000400007306 */ /* 0x004e240000101400 */
[----:B0-----:R-:W-:-:S04]  /*1530*/  F2FP.BF16.F32.PACK_AB R0, RZ, R0 ;  /* 0x00000000ff00723e */ /* 0x001fc800000010ff */
[----:B------:R-:W-:Y:S01]  /*1540*/  PRMT R18, R0, 0x7610, R18 ;  /* 0x0000761000127816 */ /* 0x000fe20000000012 */
[----:B------:R-:W-:Y:S06]  /*1550*/  BRA `(.L_x_327) ;  /* 0x0000000c00907947 */ /* 0x000fec0003800000 */
.L_x_323:
        /* <DEDUP_REMOVED lines=9> */
.L_x_331:
[----:B------:R-:W2:Y:S02]  /*15f0*/  LDG.E.U16 R0, desc[UR36][R4.64] ;  /* 0x0000002404007981 */ /* 0x000ea4000c1e1500 */
[----:B--2---:R-:W-:-:S05]  /*1600*/  HADD2.F32 R0, -RZ, R0.H0_H0 ;  /* 0x20000000ff007230 */ /* 0x004fca0000004100 */
[----:B------:R-:W-:-:S04]  /*1610*/  F2FP.BF16.F32.PACK_AB R0, RZ, R0 ;  /* 0x00000000ff00723e */ /* 0x000fc800000010ff */
[----:B------:R-:W-:Y:S01]  /*1620*/  PRMT R18, R0, 0x7610, R18 ;  /* 0x0000761000127816 */ /* 0x000fe20000000012 */
[----:B------:R-:W-:Y:S06]  /*1630*/  BRA `(.L_x_327) ;  /* 0x0000000c00587947 */ /* 0x000fec0003800000 */
.L_x_330:
        /* <DEDUP_REMOVED lines=9> */
.L_x_333:
[----:B------:R-:W2:Y:S02]  /*16d0*/  LDG.E.U16 R4, desc[UR36][R4.64] ;  /* 0x0000002404047981 */ /* 0x000ea4000c1e1500 */
[----:B--2---:R-:W-:-:S05]  /*16e0*/  HADD2.F32 R0, -RZ, R4.H0_H0 ;  /* 0x20000004ff007230 */ /* 0x004fca0000004100 */
[----:B------:R-:W-:-:S04]  /*16f0*/  F2FP.BF16.F32.PACK_AB R0, RZ, R0 ;  /* 0x00000000ff00723e */ /* 0x000fc800000010ff */
[----:B------:R-:W-:Y:S01]  /*1700*/  PRMT R18, R0, 0x7610, R18 ;  /* 0x0000761000127816 */ /* 0x000fe20000000012 */
[----:B------:R-:W-:Y:S06]  /*1710*/  BRA `(.L_x_327) ;  /* 0x0000000c00207947 */ /* 0x000fec0003800000 */
.L_x_332:
        /* <DEDUP_REMOVED lines=13> */
.L_x_322:
        /* <DEDUP_REMOVED lines=14> */
.L_x_336:
        /* <DEDUP_REMOVED lines=13> */
.L_x_335:
        /* <DEDUP_REMOVED lines=27> */
.L_x_338:
[----:B------:R-:W2:Y:S02]  /*1b50*/  LDG.E.U8 R4, desc[UR36][R4.64] ;  /* 0x0000002404047981 */ /* 0x000ea4000c1e1100 */
[C---:B--2---:R-:W-:Y:S02]  /*1b60*/  IMAD.SHL.U32 R0, R4.reuse, 0x2000000, RZ ;  /* 0x0200000004007824 */ /* 0x044fe400078e00ff */
[----:B------:R-:W-:-:S03]  /*1b70*/  IMAD.SHL.U32 R6, R4, 0x100, RZ ;  /* 0x0000010004067824 */ /* 0x000fc600078e00ff */
[----:B------:R-:W-:-:S13]  /*1b80*/  ISETP.GE.U32.AND P0, PT, R0, 0x8000000, PT ;  /* 0x080000000000780c */ /* 0x000fda0003f06070 */
[----:B------:R-:W-:Y:S02]  /*1b90*/  @!P0 LOP3.LUT R3, R6, 0x7f00, RZ, 0xc0, !PT ;  /* 0x00007f0006038812 */ /* 0x000fe400078ec0ff */
[----:B------:R-:W-:Y:S02]  /*1ba0*/  @P0 LEA.HI R0, R0, 0x70000000, RZ, 0x1c ;  /* 0x7000000000000811 */ /* 0x000fe400078fe0ff */
[----:B------:R-:W-:Y:S02]  /*1bb0*/  @!P0 LOP3.LUT R3, R3, 0x3f000000, RZ, 0xfc, !PT ;  /* 0x3f00000003038812 */ /* 0x000fe400078efcff */
[----:B------:R-:W-:Y:S01]  /*1bc0*/  PRMT R6, R6, 0x9910, RZ ;  /* 0x0000991006067816 */ /* 0x000fe200000000ff */
[----:B------:R-:W-:Y:S02]  /*1bd0*/  @P0 FMUL.FTZ R0, R0, 1.9259299443872358531e-34 ;  /* 0x0780000000000820 */ /* 0x000fe40000410000 */
[----:B------:R-:W-:Y:S02]  /*1be0*/  @!P0 FADD.FTZ R0, R3, -0.5 ;  /* 0xbf00000003008421 */ /* 0x000fe40000010000 */
[----:B------:R-:W-:-:S05]  /*1bf0*/  IMAD.MOV.U32 R3, RZ, RZ, R6 ;  /* 0x000000ffff037224 */ /* 0x000fca00078e0006 */
[----:B------:R-:W-:-:S04]  /*1c00*/  LOP3.LUT R0, R0, 0x80000000, R3, 0xf8, !PT ;  /* 0x8000000000007812 */ /* 0x000fc800078ef803 */
[----:B------:R-:W-:-:S04]  /*1c10*/  F2FP.BF16.F32.PACK_AB R0, RZ, R0 ;  /* 0x00000000ff00723e */ /* 0x000fc800000010ff */
[----:B------:R-:W-:Y:S01]  /*1c20*/  PRMT R18, R0, 0x7610, R18 ;  /* 0x0000761000127816 */ /* 0x000fe20000000012 */
[----:B------:R-:W-:Y:S06]  /*1c30*/  BRA `(.L_x_327) ;  /* 0x0000000400d87947 */ /* 0x000fec0003800000 */
.L_x_337:
[----:B------:R0:W5:Y:S01]  /*1c40*/  LDG.E.U16 R18, desc[UR36][R4.64] ;  /* 0x0000002404127981 */ /* 0x000162000c1e1500 */
[----:B------:R-:W-:Y:S05]  /*1c50*/  BRA `(.L_x_327) ;  /* 0x0000000400d07947 */ /* 0x000fea0003800000 */
.L_x_334:
        /* <DEDUP_REMOVED lines=13> */
.L_x_341:
        /* <DEDUP_REMOVED lines=21> */
.L_x_345:
[----:B------:R-:W-:Y:S05]  /*1e80*/  BSYNC.RECONVERGENT B1 ;  /* 0x0000000000017941 */ /* 0x000fea0003800200 */
.L_x_344:
[----:B------:R-:W-:Y:S01]  /*1e90*/  IMAD.SHL.U32 R0, R0, 0x100000, RZ ;  /* 0x0010000000007824 */ /* 0x000fe200078e00ff */
[----:B------:R-:W-:-:S04]  /*1ea0*/  LEA R3, R3, 0x3b800000, 0x17 ;  /* 0x3b80000003037811 */ /* 0x000fc800078eb8ff */
[----:B------:R-:W-:-:S07]  /*1eb0*/  LOP3.LUT R0, R3, R0, R7, 0xfe, !PT ;  /* 0x0000000003007212 */ /* 0x000fce00078efe07 */
.L_x_343:
[----:B------:R-:W-:Y:S05]  /*1ec0*/  BSYNC.RECONVERGENT B0 ;  /* 0x0000000000007941 */ /* 0x000fea0003800200 */
.L_x_342:
[----:B------:R-:W-:-:S04]  /*1ed0*/  F2FP.BF16.F32.PACK_AB R0, RZ, R0 ;  /* 0x00000000ff00723e */ /* 0x000fc800000010ff */
[----:B------:R-:W-:Y:S01]  /*1ee0*/  PRMT R18, R0, 0x7610, R18 ;  /* 0x0000761000127816 */ /* 0x000fe20000000012 */
[----:B------:R-:W-:Y:S06]  /*1ef0*/  BRA `(.L_x_327) ;  /* 0x0000000400287947 */ /* 0x000fec0003800000 */
.L_x_340:
        /* <DEDUP_REMOVED lines=21> */
.L_x_349:
[----:B------:R-:W-:Y:S05]  /*2050*/  BSYNC.RECONVERGENT B1 ;  /* 0x0000000000017941 */ /* 0x000fea0003800200 */
.L_x_348:
[----:B------:R-:W-:Y:S01]  /*2060*/  IMAD.SHL.U32 R0, R0, 0x200000, RZ ;  /* 0x0020000000007824 */ /* 0x000fe200078e00ff */
[----:B------:R-:W-:-:S04]  /*2070*/  LEA R3, R3, 0x37800000, 0x17 ;  /* 0x3780000003037811 */ /* 0x000fc800078eb8ff */
[----:B------:R-:W-:-:S07]  /*2080*/  LOP3.LUT R0, R3, R0, R7, 0xfe, !PT ;  /* 0x0000000003007212 */ /* 0x000fce00078efe07 */
.L_x_347:
[----:B------:R-:W-:Y:S05]  /*2090*/  BSYNC.RECONVERGENT B0 ;  /* 0x0000000000007941 */ /* 0x000fea0003800200 */
.L_x_346:
[----:B------:R-:W-:-:S04]  /*20a0*/  F2FP.BF16.F32.PACK_AB R0, RZ, R0 ;  /* 0x00000000ff00723e */ /* 0x000fc800000010ff */
[----:B------:R-:W-:Y:S01]  /*20b0*/  PRMT R18, R0, 0x7610, R18 ;  /* 0x0000761000127816 */ /* 0x000fe20000000012 */
[----:B------:R-:W-:Y:S06]  /*20c0*/  BRA `(.L_x_327) ;  /* 0x0000000000b47947 */ /* 0x000fec0003800000 */
.L_x_339:
        /* <DEDUP_REMOVED lines=14> */
.L_x_353:
[----:B------:R-:W-:Y:S05]  /*21b0*/  BSYNC.RECONVERGENT B0 ;  /* 0x0000000000007941 */ /* 0x000fea0003800200 */
.L_x_352:
[----:B------:R-:W-:-:S04]  /*21c0*/  F2FP.BF16.F32.PACK_AB R0, RZ, R0 ;  /* 0x00000000ff00723e */ /* 0x000fc800000010ff */
[----:B------:R-:W-:Y:S01]  /*21d0*/  PRMT R18, R0, 0x7610, R18 ;  /* 0x0000761000127816 */ /* 0x000fe20000000012 */
[----:B------:R-:W-:Y:S06]  /*21e0*/  BRA `(.L_x_327) ;  /* 0x00000000006c7947 */ /* 0x000fec0003800000 */
.L_x_326:
        /* <DEDUP_REMOVED lines=15> */
[----:B--2--5:R-:W-:Y:S05]  /*22e0*/  CALL.ABS.NOINC R14 ;  /* 0x000000000e007343 */ /* 0x024fea0003c00000 */
.L_x_354:
[----:B------:R-:W-:Y:S01]  /*22f0*/  PRMT R18, RZ, 0x7610, R18 ;  /* 0x00007610ff127816 */ /* 0x000fe20000000012 */
[----:B------:R-:W-:Y:S06]  /*2300*/  BRA `(.L_x_327) ;  /* 0x0000000000247947 */ /* 0x000fec0003800000 */
.L_x_351:
[----:B------:R-:W2:Y:S02]  /*2310*/  LDG.E.64 R4, desc[UR36][R4.64] ;  /* 0x0000002404047981 */ /* 0x000ea4000c1e1b00 */
[----:B--2---:R-:W0:Y:S02]  /*2320*/  I2F.U64 R0, R4 ;  /* 0x0000000400007312 */ /* 0x004e240000301000 */
[----:B0-----:R-:W-:-:S04]  /*2330*/  F2FP.BF16.F32.PACK_AB R0, RZ, R0 ;  /* 0x00000000ff00723e */ /* 0x001fc800000010ff */
[----:B------:R-:W-:Y:S01]  /*2340*/  PRMT R18, R0, 0x7610, R18 ;  /* 0x0000761000127816 */ /* 0x000fe20000000012 */
[----:B------:R-:W-:Y:S06]  /*2350*/  BRA `(.L_x_327) ;  /* 0x0000000000107947 */ /* 0x000fec0003800000 */
.L_x_350:
[----:B------:R-:W2:Y:S02]  /*2360*/  LDG.E R4, desc[UR36][R4.64] ;  /* 0x0000002404047981 */ /* 0x000ea4000c1e1900 */
[----:B--2---:R-:W-:-:S04]  /*2370*/  I2FP.F32.U32 R0, R4 ;  /* 0x0000000400007245 */ /* 0x004fc80000201000 */
[----:B------:R-:W-:-:S04]  /*2380*/  F2FP.BF16.F32.PACK_AB R0, RZ, R0 ;  /* 0x00000000ff00723e */ /* 0x000fc800000010ff */
[----:B------:R-:W-:-:S07]  /*2390*/  PRMT R18, R0, 0x7610, R18 ;  /* 0x0000761000127816 */ /* 0x000fce0000000012 */
.L_x_327:
[----:B------:R-:W-:-:S07]  /*23a0*/  VIADD R17, R17, 0x80 ;  /* 0x0000008011117836 */ /* 0x000fce0000000000 */
.L_x_321:
[----:B------:R-:W-:Y:S05]  /*23b0*/  BSYNC.RECONVERGENT B6 ;  /* 0x0000000000067941 */ /* 0x000fea0003800200 */
.L_x_320:
        /* <DEDUP_REMOVED lines=26> */
.L_x_360:
[----:B------:R-:W2:Y:S02]  /*2560*/  LDG.E.U8 R4, desc[UR36][R4.64] ;  /* 0x0000002404047981 */ /* 0x000ea4000c1e1100 */
[----:B--2---:R-:W-:-:S04]  /*2570*/  I2FP.F32.U32 R0, R4 ;  /* 0x0000000400007245 */ /* 0x004fc80000201000 */
[----:B------:R-:W-:-:S04]  /*2580*/  F2FP.BF16.F32.PACK_AB R0, RZ, R0 ;  /* 0x00000000ff00723e */ /* 0x000fc800000010ff */
[----:B------:R-:W-:Y:S01]  /*2590*/  PRMT R24, R0, 0x7610, R24 ;  /* 0x0000761000187816 */ /* 0x000fe20000000018 */
[----:B------:R-:W-:Y:S06]  /*25a0*/  BRA `(.L_x_362) ;  /* 0x0000000c00e47947 */ /* 0x000fec0003800000 */
.L_x_359:
        /* <DEDUP_REMOVED lines=11> */
.L_x_364:
[----:B------:R-:W2:Y:S02]  /*2660*/  LDG.E R4, desc[UR36][R4.64] ;  /* 0x0000002404047981 */ /* 0x000ea4000c1e1900 */
[----:B--2---:R-:W-:-:S04]  /*2670*/  I2FP.F32.S32 R0, R4 ;  /* 0x0000000400007245 */ /* 0x004fc80000201400 */
[----:B------:R-:W-:-:S04]  /*2680*/  F2FP.BF16.F32.PACK_AB R0, RZ, R0 ;  /* 0x00000000ff00723e */ /* 0x000fc800000010ff */
[----:B------:R-:W-:Y:S01]  /*2690*/  PRMT R24, R0, 0x7610, R24 ;  /* 0x0000761000187816 */ /* 0x000fe20000000018 */
[----:B------:R-:W-:Y:S06]  /*26a0*/  BRA `(.L_x_362) ;  /* 0x0000000c00a47947 */ /* 0x000fec0003800000 */
.L_x_363:
[----:B------:R-:W2:Y:S02]  /*26b0*/  LDG.E.U16 R4, desc[UR36][R4.64] ;  /* 0x0000002404047981 */ /* 0x000ea4000c1e1500 */
[----:B--2---:R-:W0:Y:S02]  /*26c0*/  I2F.S16 R0, R4 ;  /* 0x0000000400007306 */ /* 0x004e240000101400 */
[----:B0-----:R-:W-:-:S04]  /*26d0*/  F2FP.BF16.F32.PACK_AB R0, RZ, R0 ;  /* 0x00000000ff00723e */ /* 0x001fc800000010ff */
[----:B------:R-:W-:Y:S01]  /*26e0*/  PRMT R24, R0, 0x7610, R24 ;  /* 0x0000761000187816 */ /* 0x000fe20000000018 */
[----:B------:R-:W-:Y:S06]  /*26f0*/  BRA `(.L_x_362) ;  /* 0x0000000c00907947 */ /* 0x000fec0003800000 */
.L_x_358:
        /* <DEDUP_REMOVED lines=9> */
.L_x_366:
[----:B------:R-:W2:Y:S02]  /*2790*/  LDG.E.U16 R0, desc[UR36][R4.64] ;  /* 0x0000002404007981 */ /* 0x000ea4000c1e1500 */
[----:B--2---:R-:W-:-:S05]  /*27a0*/  HADD2.F32 R0, -RZ, R0.H0_H0 ;  /* 0x20000000ff007230 */ /* 0x004fca0000004100 */
[----:B------:R-:W-:-:S04]  /*27b0*/  F2FP.BF16.F32.PACK_AB R0, RZ, R0 ;  /* 0x00000000ff00723e */ /* 0x000fc800000010ff */
[----:B------:R-:W-:Y:S01]  /*27c0*/  PRMT R24, R0, 0x7610, R24 ;  /* 0x0000761000187816 */ /* 0x000fe20000000018 */
[----:B------:R-:W-:Y:S06]  /*27d0*/  BRA `(.L_x_362) ;  /* 0x0000000c00587947 */ /* 0x000fec0003800000 */
.L_x_365:
        /* <DEDUP_REMOVED lines=9> */
.L_x_368:
[----:B------:R-:W2:Y:S02]  /*2870*/  LDG.E.U16 R4, desc[UR36][R4.64] ;  /* 0x0000002404047981 */ /* 0x000ea4000c1e1500 */
[----:B--2---:R-:W-:-:S05]  /*2880*/  HADD2.F32 R0, -RZ, R4.H0_H0 ;  /* 0x20000004ff007230 */ /* 0x004fca0000004100 */
[----:B------:R-:W-:-:S04]  /*2890*/  F2FP.BF16.F32.PACK_AB R0, RZ, R0 ;  /* 0x00000000ff00723e */ /* 0x000fc800000010ff */
[----:B------:R-:W-:Y:S01]  /*28a0*/  PRMT R24, R0, 0x7610, R24 ;  /* 0x0000761000187816 */ /* 0x000fe20000000018 */
[----:B------:R-:W-:Y:S06]  /*28b0*/  BRA `(.L_x_362) ;  /* 0x0000000c00207947 */ /* 0x000fec0003800000 */
.L_x_367:
        /* <DEDUP_REMOVED lines=13> */
.L_x_357:
        /* <DEDUP_REMOVED lines=14> */
.L_x_371:
        /* <DEDUP_REMOVED lines=13> */
.L_x_370:
        /* <DEDUP_REMOVED lines=27> */
.L_x_373:
        /* <DEDUP_REMOVED lines=15> */
.L_x_372:
[----:B------:R0:W5:Y:S01]  /*2de0*/  LDG.E.U16 R24, desc[UR36][R4.64] ;  /* 0x0000002404187981 */ /* 0x000162000c1e1500 */
[----:B------:R-:W-:Y:S05]  /*2df0*/  BRA `(.L_x_362) ;  /* 0x0000000400d07947 */ /* 0x000fea0003800000 */
.L_x_369:
        /* <DEDUP_REMOVED lines=13> */
.L_x_376:
        /* <DEDUP_REMOVED lines=21> */
.L_x_380:
[----:B------:R-:W-:Y:S05]  /*3020*/  BSYNC.RECONVERGENT B1 ;  /* 0x0000000000017941 */ /* 0x000fea0003800200 */
.L_x_379:
[----:B------:R-:W-:Y:S01]  /*3030*/  IMAD.SHL.U32 R0, R0, 0x100000, RZ ;  /* 0x0010000000007824 */ /* 0x000fe200078e00ff */
[----:B------:R-:W-:-:S04]  /*3040*/  LEA R3, R3, 0x3b800000, 0x17 ;  /* 0x3b80000003037811 */ /* 0x000fc800078eb8ff */
[----:B------:R-:W-:-:S07]  /*3050*/  LOP3.LUT R0, R3, R0, R7, 0xfe, !PT ;  /* 0x0000000003007212 */ /* 0x000fce00078efe07 */
.L_x_378:
[----:B------:R-:W-:Y:S05]  /*3060*/  BSYNC.RECONVERGENT B0 ;  /* 0x0000000000007941 */ /* 0x000fea0003800200 */
.L_x_377:
[----:B------:R-:W-:-:S04]  /*3070*/  F2FP.BF16.F32.PACK_AB R0, RZ, R0 ;  /* 0x00000000ff00723e */ /* 0x000fc800000010ff */
[----:B------:R-:W-:Y:S01]  /*3080*/  PRMT R24, R0, 0x7610, R24 ;  /* 0x0000761000187816 */ /* 0x000fe20000000018 */
[----:B------:R-:W-:Y:S06]  /*3090*/  BRA `(.L_x_362) ;  /* 0x0000000400287947 */ /* 0x000fec0003800000 */
.L_x_375:
        /* <DEDUP_REMOVED lines=21> */
.L_x_384:
[----:B------:R-:W-:Y:S05]  /*31f0*/  BSYNC.RECONVERGENT B1 ;  /* 0x0000000000017941 */ /* 0x000fea0003800200 */
.L_x_383:
[----:B------:R-:W-:Y:S01]  /*3200*/  IMAD.SHL.U32 R0, R0, 0x200000, RZ ;  /* 0x0020000000007824 */ /* 0x000fe200078e00ff */
[----:B------:R-:W-:-:S04]  /*3210*/  LEA R3, R3, 0x37800000, 0x17 ;  /* 0x3780000003037811 */ /* 0x000fc800078eb8ff */
[----:B------:R-:W-:-:S07]  /*3220*/  LOP3.LUT R0, R3, R0, R7, 0xfe, !PT ;  /* 0x0000000003007212 */ /* 0x000fce00078efe07 */
.L_x_382:
[----:B------:R-:W-:Y:S05]  /*3230*/  BSYNC.RECONVERGENT B0 ;  /* 0x0000000000007941 */ /* 0x000fea0003800200 */
.L_x_381:
[----:B------:R-:W-:-:S04]  /*3240*/  F2FP.BF16.F32.PACK_AB R0, RZ, R0 ;  /* 0x00000000ff00723e */ /* 0x000fc800000010ff */
[----:B------:R-:W-:Y:S01]  /*3250*/  PRMT R24, R0, 0x7610, R24 ;  /* 0x0000761000187816 */ /* 0x000fe20000000018 */
[----:B------:R-:W-:Y:S06]  /*3260*/  BRA `(.L_x_362) ;  /* 0x0000000000b47947 */ /* 0x000fec0003800000 */
.L_x_374:
        /* <DEDUP_REMOVED lines=14> */
.L_x_388:
[----:B------:R-:W-:Y:S05]  /*3350*/  BSYNC.RECONVERGENT B0 ;  /* 0x0000000000007941 */ /* 0x000fea0003800200 */
.L_x_387:
[----:B------:R-:W-:-:S04]  /*3360*/  F2FP.BF16.F32.PACK_AB R0, RZ, R0 ;  /* 0x00000000ff00723e */ /* 0x000fc800000010ff */
[----:B------:R-:W-:Y:S01]  /*3370*/  PRMT R24, R0, 0x7610, R24 ;  /* 0x0000761000187816 */ /* 0x000fe20000000018 */
[----:B------:R-:W-:Y:S06]  /*3380*/  BRA `(.L_x_362) ;  /* 0x00000000006c7947 */ /* 0x000fec0003800000 */
.L_x_361:
        /* <DEDUP_REMOVED lines=16> */
.L_x_389:
[----:B------:R-:W-:Y:S01]  /*3490*/  PRMT R24, RZ, 0x7610, R24 ;  /* 0x00007610ff187816 */ /* 0x000fe20000000018 */
[----:B------:R-:W-:Y:S06]  /*34a0*/  BRA `(.L_x_362) ;  /* 0x0000000000247947 */ /* 0x000fec0003800000 */
.L_x_386:
[----:B------:R-:W2:Y:S02]  /*34b0*/  LDG.E.64 R4, desc[UR36][R4.64] ;  /* 0x0000002404047981 */ /* 0x000ea4000c1e1b00 */
[----:B--2---:R-:W0:Y:S02]  /*34c0*/  I2F.U64 R0, R4 ;  /* 0x0000000400007312 */ /* 0x004e240000301000 */
[----:B0-----:R-:W-:-:S04]  /*34d0*/  F2FP.BF16.F32.PACK_AB R0, RZ, R0 ;  /* 0x00000000ff00723e */ /* 0x001fc800000010ff */
[----:B------:R-:W-:Y:S01]  /*34e0*/  PRMT R24, R0, 0x7610, R24 ;  /* 0x0000761000187816 */ /* 0x000fe20000000018 */
[----:B------:R-:W-:Y:S06]  /*34f0*/  BRA `(.L_x_362) ;  /* 0x0000000000107947 */ /* 0x000fec0003800000 */
.L_x_385:
[----:B------:R-:W2:Y:S02]  /*3500*/  LDG.E R4, desc[UR36][R4.64] ;  /* 0x0000002404047981 */ /* 0x000ea4000c1e1900 */
[----:B--2---:R-:W-:-:S04]  /*3510*/  I2FP.F32.U32 R0, R4 ;  /* 0x0000000400007245 */ /* 0x004fc80000201000 */
[----:B------:R-:W-:-:S04]  /*3520*/  F2FP.BF16.F32.PACK_AB R0, RZ, R0 ;  /* 0x00000000ff00723e */ /* 0x000fc800000010ff */
[----:B------:R-:W-:-:S07]  /*3530*/  PRMT R24, R0, 0x7610, R24 ;  /* 0x0000761000187816 */ /* 0x000fce0000000018 */
.L_x_362:
[----:B------:R-:W-:-:S07]  /*3540*/  VIADD R17, R17, 0x80 ;  /* 0x0000008011117836 */ /* 0x000fce0000000000 */
.L_x_356:
[----:B------:R-:W-:Y:S05]  /*3550*/  BSYNC.RECONVERGENT B6 ;  /* 0x0000000000067941 */ /* 0x000fea0003800200 */
.L_x_355:
        /* <DEDUP_REMOVED lines=25> */
.L_x_395:
[----:B------:R-:W2:Y:S02]  /*36f0*/  LDG.E.U8 R4, desc[UR36][R4.64] ;  /* 0x0000002404047981 */ /* 0x000ea4000c1e1100 */
[----:B--2---:R-:W-:-:S04]  /*3700*/  I2FP.F32.U32 R0, R4 ;  /* 0x0000000400007245 */ /* 0x004fc80000201000 */
[----:B------:R-:W-:Y:S01]  /*3710*/  F2FP.BF16.F32.PACK_AB R0, RZ, R0 ;  /* 0x00000000ff00723e */ /* 0x000fe200000010ff */
[----:B------:R-:W-:Y:S06]  /*3720*/  BRA `(.L_x_391) ;  /* 0x0000000c00a87947 */ /* 0x000fec0003800000 */
.L_x_394:
        /* <DEDUP_REMOVED lines=10> */
.L_x_398:
[----:B------:R-:W2:Y:S02]  /*37d0*/  LDG.E R4, desc[UR36][R4.64] ;  /* 0x0000002404047981 */ /* 0x000ea4000c1e1900 */
[----:B--2---:R-:W-:-:S04]  /*37e0*/  I2FP.F32.S32 R0, R4 ;  /* 0x0000000400007245 */ /* 0x004fc80000201400 */
[----:B------:R-:W-:Y:S01]  /*37f0*/  F2FP.BF16.F32.PACK_AB R0, RZ, R0 ;  /* 0x00000000ff00723e */ /* 0x000fe200000010ff */
[----:B------:R-:W-:Y:S06]  /*3800*/  BRA `(.L_x_391) ;  /* 0x0000000c00707947 */ /* 0x000fec0003800000 */
.L_x_397:
[----:B------:R-:W2:Y:S02]  /*3810*/  LDG.E.U16 R4, desc[UR36][R4.64] ;  /* 0x0000002404047981 */ /* 0x000ea4000c1e1500 */
[----:B--2---:R-:W0:Y:S02]  /*3820*/  I2F.S16 R0, R4 ;  /* 0x0000000400007306 */ /* 0x004e240000101400 */
[----:B0-----:R-:W-:Y:S01]  /*3830*/  F2FP.BF16.F32.PACK_AB R0, RZ, R0 ;  /* 0x00000000ff00723e */ /* 0x001fe200000010ff */
[----:B------:R-:W-:Y:S06]  /*3840*/  BRA `(.L_x_391) ;  /* 0x0000000c00607947 */ /* 0x000fec0003800000 */
.L_x_393:
        /* <DEDUP_REMOVED lines=9> */
.L_x_400:
[----:B------:R-:W2:Y:S02]  /*38e0*/  LDG.E.U16 R0, desc[UR36][R4.64] ;  /* 0x0000002404007981 */ /* 0x000ea4000c1e1500 */
[----:B--2---:R-:W-:-:S05]  /*38f0*/  HADD2.F32 R0, -RZ, R0.H0_H0 ;  /* 0x20000000ff007230 */ /* 0x004fca0000004100 */
[----:B------:R-:W-:Y:S01]  /*3900*/  F2FP.BF16.F32.PACK_AB R0, RZ, R0 ;  /* 0x00000000ff00723e */ /* 0x000fe200000010ff */
[----:B------:R-:W-:Y:S06]  /*3910*/  BRA `(.L_x_391) ;  /* 0x0000000c002c7947 */ /* 0x000fec0003800000 */
.L_x_399:
        /* <DEDUP_REMOVED lines=9> */
.L_x_402:
[----:B------:R-:W2:Y:S02]  /*39b0*/  LDG.E.U16 R4, desc[UR36][R4.64] ;  /* 0x0000002404047981 */ /* 0x000ea4000c1e1500 */
[----:B--2---:R-:W-:-:S05]  /*39c0*/  HADD2.F32 R0, -RZ, R4.H0_H0 ;  /* 0x20000004ff007230 */ /* 0x004fca0000004100 */
[----:B------:R-:W-:Y:S01]  /*39d0*/  F2FP.BF16.F32.PACK_AB R0, RZ, R0 ;  /* 0x00000000ff00723e */ /* 0x000fe200000010ff */
[----:B------:R-:W-:Y:S06]  /*39e0*/  BRA `(.L_x_391) ;  /* 0x0000000800f87947 */ /* 0x000fec0003800000 */
.L_x_401:
        /* <DEDUP_REMOVED lines=12> */
.L_x_392:
        /* <DEDUP_REMOVED lines=13> */
.L_x_405:
        /* <DEDUP_REMOVED lines=12> */
.L_x_404:
        /* <DEDUP_REMOVED lines=27> */
.L_x_407:
        /* <DEDUP_REMOVED lines=12> */
[----:B------:R-:W-:Y:S01]  /*3eb0*/  F2FP.BF16.F32.PACK_AB R0, RZ, R0 ;  /* 0x00000000ff00723e */ /* 0x000fe200000010ff */
[----:B------:R-:W-:Y:S06]  /*3ec0*/  BRA `(.L_x_391) ;  /* 0x0000000400c07947 */ /* 0x000fec0003800000 */
.L_x_406:
[----:B------:R1:W5:Y:S01]  /*3ed0*/  LDG.E.U16 R0, desc[UR36][R4.64] ;  /* 0x0000002404007981 */ /* 0x000362000c1e1500 */
[----:B------:R-:W-:Y:S05]  /*3ee0*/  BRA `(.L_x_391) ;  /* 0x0000000400b87947 */ /* 0x000fea0003800000 */
.L_x_403:
        /* <DEDUP_REMOVED lines=12> */
.L_x_410:
        /* <DEDUP_REMOVED lines=21> */
.L_x_414:
[----:B------:R-:W-:Y:S05]  /*4100*/  BSYNC.RECONVERGENT B1 ;  /* 0x0000000000017941 */ /* 0x000fea0003800200 */
.L_x_413:
[----:B------:R-:W-:Y:S01]  /*4110*/  IMAD.SHL.U32 R0, R0, 0x100000, RZ ;  /* 0x0010000000007824 */ /* 0x000fe200078e00ff */
[----:B------:R-:W-:-:S04]  /*4120*/  LEA R3, R3, 0x3b800000, 0x17 ;  /* 0x3b80000003037811 */ /* 0x000fc800078eb8ff */
[----:B------:R-:W-:-:S07]  /*4130*/  LOP3.LUT R0, R3, R0, R7, 0xfe, !PT ;  /* 0x0000000003007212 */ /* 0x000fce00078efe07 */
.L_x_412:
[----:B------:R-:W-:Y:S05]  /*4140*/  BSYNC.RECONVERGENT B0 ;  /* 0x0000000000007941 */ /* 0x000fea0003800200 */
.L_x_411:
[----:B------:R-:W-:Y:S01]  /*4150*/  F2FP.BF16.F32.PACK_AB R0, RZ, R0 ;  /* 0x00000000ff00723e */ /* 0x000fe200000010ff */
[----:B------:R-:W-:Y:S06]  /*4160*/  BRA `(.L_x_391) ;  /* 0x0000000400187947 */ /* 0x000fec0003800000 */
.L_x_409:
        /* <DEDUP_REMOVED lines=21> */
.L_x_418:
[----:B------:R-:W-:Y:S05]  /*42c0*/  BSYNC.RECONVERGENT B1 ;  /* 0x0000000000017941 */ /* 0x000fea0003800200 */
.L_x_417:
[----:B------:R-:W-:Y:S01]  /*42d0*/  IMAD.SHL.U32 R0, R0, 0x200000, RZ ;  /* 0x0020000000007824 */ /* 0x000fe200078e00ff */
[----:B------:R-:W-:-:S04]  /*42e0*/  LEA R3, R3, 0x37800000, 0x17 ;  /* 0x3780000003037811 */ /* 0x000fc800078eb8ff */
[----:B------:R-:W-:-:S07]  /*42f0*/  LOP3.LUT R0, R3, R0, R7, 0xfe, !PT ;  /* 0x0000000003007212 */ /* 0x000fce00078efe07 */
.L_x_416:
[----:B------:R-:W-:Y:S05]  /*4300*/  BSYNC.RECONVERGENT B0 ;  /* 0x0000000000007941 */ /* 0x000fea0003800200 */
.L_x_415:
[----:B------:R-:W-:Y:S01]  /*4310*/  F2FP.BF16.F32.PACK_AB R0, RZ, R0 ;  /* 0x00000000ff00723e */ /* 0x000fe200000010ff */
[----:B------:R-:W-:Y:S06]  /*4320*/  BRA `(.L_x_391) ;  /* 0x0000000000a87947 */ /* 0x000fec0003800000 */
.L_x_408:
        /* <DEDUP_REMOVED lines=14> */
.L_x_422:
[----:B------:R-:W-:Y:S05]  /*4410*/  BSYNC.RECONVERGENT B0 ;  /* 0x0000000000007941 */ /* 0x000fea0003800200 */
.L_x_421:
[----:B------:R-:W-:Y:S01]  /*4420*/  F2FP.BF16.F32.PACK_AB R0, RZ, R0 ;  /* 0x00000000ff00723e */ /* 0x000fe200000010ff */
[----:B------:R-:W-:Y:S06]  /*4430*/  BRA `(.L_x_391) ;  /* 0x0000000000647947 */ /* 0x000fec0003800000 */
.L_x_396:
        /* <DEDUP_REMOVED lines=16> */
.L_x_423:
[----:B------:R-:W-:Y:S01]  /*4540*/  PRMT R0, RZ, 0x7610, R0 ;  /* 0x00007610ff007816 */ /* 0x000fe20000000000 */
[----:B------:R-:W-:Y:S06]  /*4550*/  BRA `(.L_x_391) ;  /* 0x00000000001c7947 */ /* 0x000fec0003800000 */
.L_x_420:
[----:B------:R-:W2:Y:S02]  /*4560*/  LDG.E.64 R4, desc[UR36][R4.64] ;  /* 0x0000002404047981 */ /* 0x000ea4000c1e1b00 */
[----:B--2---:R-:W0:Y:S02]  /*4570*/  I2F.U64 R0, R4 ;  /* 0x0000000400007312 */ /* 0x004e240000301000 */
[----:B0-----:R-:W-:Y:S01]  /*4580*/  F2FP.BF16.F32.PACK_AB R0, RZ, R0 ;  /* 0x00000000ff00723e */ /* 0x001fe200000010ff */
[----:B------:R-:W-:Y:S06]  /*4590*/  BRA `(.L_x_391) ;  /* 0x00000000000c7947 */ /* 0x000fec0003800000 */
.L_x_419:
[----:B------:R-:W2:Y:S02]  /*45a0*/  LDG.E R4, desc[UR36][R4.64] ;  /* 0x0000002404047981 */ /* 0x000ea4000c1e1900 */
[----:B--2---:R-:W-:-:S04]  /*45b0*/  I2FP.F32.U32 R0, R4 ;  /* 0x0000000400007245 */ /* 0x004fc80000201000 */
[----:B------:R-:W-:-:S07]  /*45c0*/  F2FP.BF16.F32.PACK_AB R0, RZ, R0 ;  /* 0x00000000ff00723e */ /* 0x000fce00000010ff */
.L_x_391:
[----:B------:R-:W-:Y:S05]  /*45d0*/  BSYNC.RECONVERGENT B6 ;  /* 0x0000000000067941 */ /* 0x000fea0003800200 */
.L_x_390:
[----:B------:R-:W2:Y:S01]  /*45e0*/  LDC.U8 R17, c[0x0][0x3a4] ;  /* 0x0000e900ff117b82 */ /* 0x000ea20000000000 */
[CC--:B------:R-:W-:Y:S01]  /*45f0*/  ISETP.GE.AND P2, PT, R25.reuse, R16.reuse, PT ;  /* 0x000000101900720c */ /* 0x0c0fe20003f46270 */
[C---:B------:R-:W-:Y:S01]  /*4600*/  VIADD R3, R25.reuse, 0x100 ;  /* 0x0000010019037836 */ /* 0x040fe20000000000 */
[----:B------:R-:W-:Y:S01]  /*4610*/  BSSY.RECONVERGENT B0, `(.L_x_424) ;  /* 0x000001c000007945 */ /* 0x000fe20003800200 */
[C---:B01----:R-:W-:Y:S02]  /*4620*/  VIADD R5, R25.reuse, 0x180 ;  /* 0x0000018019057836 */ /* 0x043fe40000000000 */
[----:B------:R-:W-:Y:S01]  /*4630*/  VIADD R23, R25, 0x80 ;  /* 0x0000008019177836 */ /* 0x000fe20000000000 */
[-C--:B------:R-:W-:Y:S02]  /*4640*/  ISETP.GE.AND P0, PT, R3, R16.reuse, PT ;  /* 0x000000100300720c */ /* 0x080fe40003f06270 */
[-C--:B------:R-:W-:Y:S02]  /*4650*/  ISETP.GE.AND P1, PT, R5, R16.reuse, PT ;  /* 0x000000100500720c */ /* 0x080fe40003f26270 */
[----:B------:R-:W-:-:S03]  /*4660*/  ISETP.GE.AND P3, PT, R23, R16, PT ;  /* 0x000000101700720c */ /* 0x000fc60003f66270 */
[----:B------:R-:W-:Y:S10]  /*4670*/  @P2 BRA `(.L_x_425) ;  /* 0x0000000000542947 */ /* 0x000ff40003800000 */
[----:B-----5:R-:W-:Y:S02]  /*4680*/  IMAD.U32 R19, R19, 0x10000, RZ ;  /* 0x0001000013137824 */ /* 0x020fe400078e00ff */
[----:B------:R-:W-:Y:S02]  /*4690*/  IMAD.MOV.U32 R5, RZ, RZ, 0x3b2090aa ;  /* 0x3b2090aaff057424 */ /* 0x000fe400078e00ff */
[C---:B------:R-:W-:Y:S01]  /*46a0*/  FADD.FTZ R3, |R19|.reuse, -RZ ;  /* 0x800000ff13037221 */ /* 0x040fe20000010200 */
[----:B------:R-:W-:-:S13]  /*46b0*/  FSETP.GT.FTZ.AND P4, PT, |R19|, 1, PT ;  /* 0x3f8000001300780b */ /* 0x000fda0003f94200 */
        /* <DEDUP_REMOVED lines=15> */
[----:B------:R-:W-:-:S06]  /*47b0*/  FSEL R3, R19, R4, !P4 ;  /* 0x0000000413037208 */ /* 0x000fcc0006000000 */
[----:B------:R-:W0:Y:S02]  /*47c0*/  F2F.BF16.F32 R3, R3 ;  /* 0x0000000300037304 */ /* 0x000e240000202000 */
.L_x_425:
[----:B------:R-:W-:Y:S05]  /*47d0*/  BSYNC.RECONVERGENT B0 ;  /* 0x0000000000007941 */ /* 0x000fea0003800200 */
.L_x_424:
[----:B------:R-:W-:Y:S04]  /*47e0*/  BSSY.RECONVERGENT B0, `(.L_x_426) ;  /* 0x0000017000007945 */ /* 0x000fe80003800200 */
[----:B------:R-:W-:Y:S05]  /*47f0*/  @P3 BRA `(.L_x_427) ;  /* 0x0000000000543947 */ /* 0x000fea0003800000 */
[----:B-----5:R-:W-:Y:S02]  /*4800*/  IMAD.U32 R18, R18, 0x10000, RZ ;  /* 0x0001000012127824 */ /* 0x020fe400078e00ff */
[----:B------:R-:W-:Y:S02]  /*4810*/  IMAD.MOV.U32 R6, RZ, RZ, 0x3b2090aa ;  /* 0x3b2090aaff067424 */ /* 0x000fe400078e00ff */
[C---:B------:R-:W-:Y:S01]  /*4820*/  FADD.FTZ R4, |R18|.reuse, -RZ ;  /* 0x800000ff12047221 */ /* 0x040fe20000010200 */
[----:B------:R-:W-:-:S13]  /*4830*/  FSETP.GT.FTZ.AND P3, PT, |R18|, 1, PT ;  /* 0x3f8000001200780b */ /* 0x000fda0003f74200 */
[----:B------:R-:W1:Y:S02]  /*4840*/  @P3 MUFU.RCP R4, R4 ;  /* 0x0000000400043308 */ /* 0x000e640000001000 */
[----:B-1----:R-:W-:-:S04]  /*4850*/  FMUL.FTZ R5, R4, R4 ;  /* 0x0000000404057220 */ /* 0x002fc80000410000 */
        /* <DEDUP_REMOVED lines=14> */
[----:B------:R1:W3:Y:S03]  /*4940*/  F2F.BF16.F32 R22, R18 ;  /* 0x0000001200167304 */ /* 0x0002e60000202000 */
.L_x_427:
[----:B------:R-:W-:Y:S05]  /*4950*/  BSYNC.RECONVERGENT B0 ;  /* 0x0000000000007941 */ /* 0x000fea0003800200 */
.L_x_426:
[----:B------:R-:W-:Y:S04]  /*4960*/  BSSY.RECONVERGENT B0, `(.L_x_428) ;  /* 0x0000017000007945 */ /* 0x000fe80003800200 */
[----:B------:R-:W-:Y:S05]  /*4970*/  @P0 BRA `(.L_x_429) ;  /* 0x0000000000540947 */ /* 0x000fea0003800000 */
[----:B-----5:R-:W-:Y:S02]  /*4980*/  IMAD.U32 R24, R24, 0x10000, RZ ;  /* 0x0001000018187824 */ /* 0x020fe400078e00ff */
[----:B------:R-:W-:Y:S02]  /*4990*/  IMAD.MOV.U32 R6, RZ, RZ, 0x3b2090aa ;  /* 0x3b2090aaff067424 */ /* 0x000fe400078e00ff */
[C---:B------:R-:W-:Y:S01]  /*49a0*/  FADD.FTZ R4, |R24|.reuse, -RZ ;  /* 0x800000ff18047221 */ /* 0x040fe20000010200 */
[----:B------:R-:W-:-:S13]  /*49b0*/  FSETP.GT.FTZ.AND P0, PT, |R24|, 1, PT ;  /* 0x3f8000001800780b */ /* 0x000fda0003f14200 */
[----:B------:R-:W4:Y:S02]  /*49c0*/  @P0 MUFU.RCP R4, R4 ;  /* 0x0000000400040308 */ /* 0x000f240000001000 */
[----:B----4-:R-:W-:-:S04]  /*49d0*/  FMUL.FTZ R5, R4, R4 ;  /* 0x0000000404057220 */ /* 0x010fc80000410000 */
        /* <DEDUP_REMOVED lines=13> */
[----:B-1----:R-:W-:-:S06]  /*4ab0*/  FSEL R18, R24, R5, !P0 ;  /* 0x0000000518127208 */ /* 0x002fcc0004000000 */
[----:B------:R-:W4:Y:S02]  /*4ac0*/  F2F.BF16.F32 R18, R18 ;  /* 0x0000001200127304 */ /* 0x000f240000202000 */
.L_x_429:
[----:B------:R-:W-:Y:S05]  /*4ad0*/  BSYNC.RECONVERGENT B0 ;  /* 0x0000000000007941 */ /* 0x000fea0003800200 */
.L_x_428:
[----:B------:R-:W-:Y:S04]  /*4ae0*/  BSSY.RECONVERGENT B0, `(.L_x_430) ;  /* 0x0000017000007945 */ /* 0x000fe80003800200 */
[----:B------:R-:W-:Y:S05]  /*4af0*/  @P1 BRA `(.L_x_431) ;  /* 0x0000000000541947 */ /* 0x000fea0003800000 */
        /* <DEDUP_REMOVED lines=20> */
[----:B------:R0:W0:Y:S03]  /*4c40*/  F2F.BF16.F32 R19, R0 ;  /* 0x0000000000137304 */ /* 0x0000260000202000 */
.L_x_431:
[----:B------:R-:W-:Y:S05]  /*4c50*/  BSYNC.RECONVERGENT B0 ;  /* 0x0000000000007941 */ /* 0x000fea0003800200 */
.L_x_430:
[----:B------:R-:W-:Y:S04]  /*4c60*/  BSSY.RECONVERGENT B6, `(.L_x_432) ;  /* 0x000010e000067945 */ /* 0x000fe80003800200 */
[----:B------:R-:W-:Y:S05]  /*4c70*/  @P2 BRA `(.L_x_433) ;  /* 0x0000001000302947 */ /* 0x000fea0003800000 */
[----:B------:R-:W1:Y:S01]  /*4c80*/  LDCU UR4, c[0x0][0x3a8] ;  /* 0x00007500ff0477ac */ /* 0x000e620008000800 */
[----:B------:R-:W3:Y:S01]  /*4c90*/  LDC.64 R8, c[0x0][0x388] ;  /* 0x0000e200ff087b82 */ /* 0x000ee20000000a00 */
[----:B0----5:R-:W-:Y:S01]  /*4ca0*/  IMAD R0, R2, 0x200, R25 ;  /* 0x0000020002007824 */ /* 0x021fe200078e0219 */
[----:B--2---:R-:W-:-:S03]  /*4cb0*/  PRMT R4, R17, 0x9910, RZ ;  /* 0x0000991011047816 */ /* 0x004fc600000000ff */
[----:B-1----:R-:W-:Y:S02]  /*4cc0*/  IMAD R5, R0, UR4, RZ ;  /* 0x0000000400057c24 */ /* 0x002fe4000f8e02ff */
[----:B------:R-:W-:-:S05]  /*4cd0*/  IMAD.MOV.U32 R0, RZ, RZ, R4 ;  /* 0x000000ffff007224 */ /* 0x000fca00078e0004 */
[----:B------:R-:W-:Y:S02]  /*4ce0*/  ISETP.GT.AND P0, PT, R0, 0x9, PT ;  /* 0x000000090000780c */ /* 0x000fe40003f04270 */
[----:B---3--:R-:W-:-:S05]  /*4cf0*/  IADD3 R8, P1, PT, R5, R8, RZ ;  /* 0x0000000805087210 */ /* 0x008fca0007f3e0ff */
[----:B------:R-:W-:-:S06]  /*4d00*/  IMAD.X R9, RZ, RZ, R9, P1 ;  /* 0x000000ffff097224 */ /* 0x000fcc00008e0609 */
[----:B------:R-:W-:Y:S05]  /*4d10*/  @P0 BRA `(.L_x_434) ;  /* 0x0000000400340947 */ /* 0x000fea0003800000 */
[----:B------:R-:W-:-:S13]  /*4d20*/  ISETP.GT.AND P0, PT, R0, 0x4, PT ;  /* 0x000000040000780c */ /* 0x000fda0003f04270 */
[----:B------:R-:W-:Y:S05]  /*4d30*/  @P0 BRA `(.L_x_435) ;  /* 0x0000000000940947 */ /* 0x000fea0003800000 */
[----:B------:R-:W-:-:S13]  /*4d40*/  ISETP.GT.AND P0, PT, R0, 0x1, PT ;  /* 0x000000010000780c */ /* 0x000fda0003f04270 */
[----:B------:R-:W-:Y:S05]  /*4d50*/  @P0 BRA `(.L_x_436) ;  /* 0x0000000000380947 */ /* 0x000fea0003800000 */
[----:B------:R-:W-:-:S13]  /*4d60*/  ISETP.NE.AND P0, PT, R17, RZ, PT ;  /* 0x000000ff1100720c */ /* 0x000fda0003f05270 */
[----:B------:R-:W-:Y:S05]  /*4d70*/  @!P0 BRA `(.L_x_437) ;  /* 0x00000000001c8947 */ /* 0x000fea0003800000 */
[----:B------:R-:W-:-:S13]  /*4d80*/  ISETP.NE.AND P0, PT, R0, 0x1, PT ;  /* 0x000000010000780c */ /* 0x000fda0003f05270 */
[----:B------:R-:W-:Y:S05]  /*4d90*/  @P0 BRA `(.L_x_438) ;  /* 0x0000000c00380947 */ /* 0x000fea0003800000 */
[----:B------:R-:W-:Y:S02]  /*4da0*/  IMAD.U32 R3, R3, 0x10000, RZ ;  /* 0x0001000003037824 */ /* 0x000fe400078e00ff */
[----:B------:R-:W-:-:S04]  /*4db0*/  IMAD.MOV.U32 R25, RZ, RZ, R23 ;  /* 0x000000ffff197224 */ /* 0x000fc800078e0017 */
[----:B------:R-:W0:Y:S02]  /*4dc0*/  F2I.FTZ.TRUNC.NTZ R3, R3 ;  /* 0x0000000300037305 */ /* 0x000e24000021f100 */
[----:B0-----:R0:W-:Y:S01]  /*4dd0*/  STG.E.U8 desc[UR36][R8.64], R3 ;  /* 0x0000000308007986 */ /* 0x0011e2000c101124 */
[----:B------:R-:W-:Y:S05]  /*4de0*/  BRA `(.L_x_433) ;  /* 0x0000000c00d47947 */ /* 0x000fea0003800000 */
.L_x_437:
[----:B------:R-:W-:Y:S02]  /*4df0*/  IMAD.U32 R5, R3, 0x10000, RZ ;  /* 0x0001000003057824 */ /* 0x000fe400078e00ff */
[----:B------:R-:W-:-:S04]  /*4e00*/  IMAD.MOV.U32 R25, RZ, RZ, R23 ;  /* 0x000000ffff197224 */ /* 0x000fc800078e0017 */
[----:B------:R-:W0:Y:S02]  /*4e10*/  F2I.S64.TRUNC R4, R5 ;  /* 0x0000000500047311 */ /* 0x000e24000020d900 */
[----:B0-----:R0:W-:Y:S01]  /*4e20*/  STG.E.U8 desc[UR36][R8.64], R4 ;  /* 0x0000000408007986 */ /* 0x0011e2000c101124 */
[----:B------:R-:W-:Y:S05]  /*4e30*/  BRA `(.L_x_433) ;  /* 0x0000000c00c07947 */ /* 0x000fea0003800000 */
.L_x_436:
[----:B------:R-:W-:-:S13]  /*4e40*/  ISETP.NE.AND P0, PT, R0, 0x2, PT ;  /* 0x000000020000780c */ /* 0x000fda0003f05270 */
[----:B------:R-:W-:Y:S05]  /*4e50*/  @!P0 BRA `(.L_x_439) ;  /* 0x0000000000388947 */ /* 0x000fea0003800000 */
[----:B------:R-:W-:-:S13]  /*4e60*/  ISETP.NE.AND P0, PT, R0, 0x3, PT ;  /* 0x000000030000780c */ /* 0x000fda0003f05270 */
[----:B------:R-:W-:Y:S05]  /*4e70*/  @!P0 BRA `(.L_x_440) ;  /* 0x00000000001c8947 */ /* 0x000fea0003800000 */
[----:B------:R-:W-:-:S13]  /*4e80*/  ISETP.NE.AND P0, PT, R0, 0x4, PT ;  /* 0x000000040000780c */ /* 0x000fda0003f05270 */
[----:B------:R-:W-:Y:S05]  /*4e90*/  @P0 BRA `(.L_x_438) ;  /* 0x0000000800f80947 */ /* 0x000fea0003800000 */
[----:B------:R-:W-:Y:S02]  /*4ea0*/  IMAD.U32 R4, R3, 0x10000, RZ ;  /* 0x0001000003047824 */ /* 0x000fe400078e00ff */
[----:B------:R-:W-:-:S04]  /*4eb0*/  IMAD.MOV.U32 R25, RZ, RZ, R23 ;  /* 0x000000ffff197224 */ /* 0x000fc800078e0017 */
[----:B------:R-:W0:Y:S02]  /*4ec0*/  F2I.S64.TRUNC R4, R4 ;  /* 0x0000000400047311 */ /* 0x000e24000020d900 */
[----:B0-----:R0:W-:Y:S01]  /*4ed0*/  STG.E.64 desc[UR36][R8.64], R4 ;  /* 0x0000000408007986 */ /* 0x0011e2000c101b24 */
[----:B------:R-:W-:Y:S05]  /*4ee0*/  BRA `(.L_x_433) ;  /* 0x0000000c00947947 */ /* 0x000fea0003800000 */
.L_x_440:
[----:B------:R-:W-:Y:S02]  /*4ef0*/  IMAD.U32 R3, R3, 0x10000, RZ ;  /* 0x0001000003037824 */ /* 0x000fe400078e00ff */
[----:B------:R-:W-:-:S04]  /*4f00*/  IMAD.MOV.U32 R25, RZ, RZ, R23 ;  /* 0x000000ffff197224 */ /* 0x000fc800078e0017 */
[----:B------:R-:W0:Y:S02]  /*4f10*/  F2I.FTZ.TRUNC.NTZ R3, R3 ;  /* 0x0000000300037305 */ /* 0x000e24000021f100 */
[----:B0-----:R0:W-:Y:S01]  /*4f20*/  STG.E desc[UR36][R8.64], R3 ;  /* 0x0000000308007986 */ /* 0x0011e2000c101924 */
[----:B------:R-:W-:Y:S05]  /*4f30*/  BRA `(.L_x_433) ;  /* 0x0000000c00807947 */ /* 0x000fea0003800000 */
.L_x_439:
[----:B------:R-:W-:Y:S02]  /*4f40*/  IMAD.U32 R3, R3, 0x10000, RZ ;  /* 0x0001000003037824 */ /* 0x000fe400078e00ff */
[----:B------:R-:W-:-:S04]  /*4f50*/  IMAD.MOV.U32 R25, RZ, RZ, R23 ;  /* 0x000000ffff197224 */ /* 0x000fc800078e0017 */
[----:B------:R-:W0:Y:S02]  /*4f60*/  F2I.FTZ.TRUNC.NTZ R3, R3 ;  /* 0x0000000300037305 */ /* 0x000e24000021f100 */
[----:B0-----:R0:W-:Y:S01]  /*4f70*/  STG.E.U16 desc[UR36][R8.64], R3 ;  /* 0x0000000308007986 */ /* 0x0011e2000c101524 */
[----:B------:R-:W-:Y:S05]  /*4f80*/  BRA `(.L_x_433) ;  /* 0x0000000c006c7947 */ /* 0x000fea0003800000 */
.L_x_435:
[----:B------:R-:W-:-:S13]  /*4f90*/  ISETP.GT.AND P0, PT, R0, 0x6, PT ;  /* 0x000000060000780c */ /* 0x000fda0003f04270 */
[----:B------:R-:W-:Y:S05]  /*4fa0*/  @P0 BRA `(.L_x_441) ;  /* 0x0000000000340947 */ /* 0x000fea0003800000 */
[----:B------:R-:W-:-:S13]  /*4fb0*/  ISETP.NE.AND P0, PT, R0, 0x5, PT ;  /* 0x000000050000780c */ /* 0x000fda0003f05270 */
[----:B------:R-:W-:Y:S05]  /*4fc0*/  @!P0 BRA `(.L_x_442) ;  /* 0x0000000000188947 */ /* 0x000fea0003800000 */
[----:B------:R-:W-:-:S13]  /*4fd0*/  ISETP.NE.AND P0, PT, R0, 0x6, PT ;  /* 0x000000060000780c */ /* 0x000fda0003f05270 */
[----:B------:R-:W-:Y:S05]  /*4fe0*/  @P0 BRA `(.L_x_438) ;  /* 0x0000000800a40947 */ /* 0x000fea0003800000 */
[----:B------:R-:W-:Y:S02]  /*4ff0*/  IMAD.U32 R3, R3, 0x10000, RZ ;  /* 0x0001000003037824 */ /* 0x000fe400078e00ff */
[----:B------:R-:W-:-:S03]  /*5000*/  IMAD.MOV.U32 R25, RZ, RZ, R23 ;  /* 0x000000ffff197224 */ /* 0x000fc600078e0017 */
[----:B------:R0:W-:Y:S01]  /*5010*/  STG.E desc[UR36][R8.64], R3 ;  /* 0x0000000308007986 */ /* 0x0001e2000c101924 */
[----:B------:R-:W-:Y:S05]  /*5020*/  BRA `(.L_x_433) ;  /* 0x0000000c00447947 */ /* 0x000fea0003800000 */
.L_x_442:
[----:B------:R-:W-:Y:S02]  /*5030*/  IMAD.U32 R0, R3, 0x10000, RZ ;  /* 0x0001000003007824 */ /* 0x000fe400078e00ff */
[----:B------:R-:W-:-:S03]  /*5040*/  IMAD.MOV.U32 R25, RZ, RZ, R23 ;  /* 0x000000ffff197224 */ /* 0x000fc600078e0017 */
[----:B------:R-:W-:-:S05]  /*5050*/  F2FP.F16.F32.PACK_AB R0, RZ, R0 ;  /* 0x00000000ff00723e */ /* 0x000fca00000000ff */
[----:B------:R0:W-:Y:S01]  /*5060*/  STG.E.U16 desc[UR36][R8.64], R0 ;  /* 0x0000000008007986 */ /* 0x0001e2000c101524 */
[----:B------:R-:W-:Y:S05]  /*5070*/  BRA `(.L_x_433) ;  /* 0x0000000c00307947 */ /* 0x000fea0003800000 */
.L_x_441:
[----:B------:R-:W-:-:S13]  /*5080*/  ISETP.NE.AND P0, PT, R0, 0x7, PT ;  /* 0x000000070000780c */ /* 0x000fda0003f05270 */
[----:B------:R-:W-:Y:S05]  /*5090*/  @!P0 BRA `(.L_x_443) ;  /* 0x00000000003c8947 */ /* 0x000fea0003800000 */
[----:B------:R-:W-:-:S13]  /*50a0*/  ISETP.NE.AND P0, PT, R0, 0x8, PT ;  /* 0x000000080000780c */ /* 0x000fda0003f05270 */
[----:B------:R-:W-:Y:S05]  /*50b0*/  @!P0 BRA `(.L_x_444) ;  /* 0x00000000001c8947 */ /* 0x000fea0003800000 */
[----:B------:R-:W-:-:S13]  /*50c0*/  ISETP.NE.AND P0, PT, R0, 0x9, PT ;  /* 0x000000090000780c */ /* 0x000fda0003f05270 */
[----:B------:R-:W-:Y:S05]  /*50d0*/  @P0 BRA `(.L_x_438) ;  /* 0x0000000800680947 */ /* 0x000fea0003800000 */
[----:B------:R-:W-:Y:S02]  /*50e0*/  IMAD.U32 R4, R3, 0x10000, RZ ;  /* 0x0001000003047824 */ /* 0x000fe400078e00ff */
[----:B------:R-:W-:Y:S02]  /*50f0*/  IMAD.MOV.U32 R5, RZ, RZ, RZ ;  /* 0x000000ffff057224 */ /* 0x000fe400078e00ff */
[----:B------:R-:W-:-:S03]  /*5100*/  IMAD.MOV.U32 R25, RZ, RZ, R23 ;  /* 0x000000ffff197224 */ /* 0x000fc600078e0017 */
[----:B------:R0:W-:Y:S01]  /*5110*/  STG.E.64 desc[UR36][R8.64], R4 ;  /* 0x0000000408007986 */ /* 0x0001e2000c101b24 */
[----:B------:R-:W-:Y:S05]  /*5120*/  BRA `(.L_x_433) ;  /* 0x0000000c00047947 */ /* 0x000fea0003800000 */
.L_x_444:
[----:B------:R-:W-:Y:S02]  /*5130*/  IMAD.U32 R3, R3, 0x10000, RZ ;  /* 0x0001000003037824 */ /* 0x000fe400078e00ff */
[----:B------:R-:W-:-:S03]  /*5140*/  IMAD.MOV.U32 R25, RZ, RZ, R23 ;  /* 0x000000ffff197224 */ /* 0x000fc600078e0017 */
[----:B------:R-:W-:-:S04]  /*5150*/  F2FP.F16.F32.PACK_AB R3, RZ, R3 ;  /* 0x00000003ff03723e */ /* 0x000fc800000000ff */
[----:B------:R-:W-:-:S05]  /*5160*/  PRMT R3, R3, 0x5410, RZ ;  /* 0x0000541003037816 */ /* 0x000fca00000000ff */
[----:B------:R0:W-:Y:S01]  /*5170*/  STG.E desc[UR36][R8.64], R3 ;  /* 0x0000000308007986 */ /* 0x0001e2000c101924 */
[----:B------:R-:W-:Y:S05]  /*5180*/  BRA `(.L_x_433) ;  /* 0x0000000800ec7947 */ /* 0x000fea0003800000 */
.L_x_443:
[----:B------:R-:W-:Y:S02]  /*5190*/  IMAD.U32 R4, R3, 0x10000, RZ ;  /* 0x0001000003047824 */ /* 0x000fe400078e00ff */
[----:B------:R-:W-:Y:S02]  /*51a0*/  IMAD.MOV.U32 R25, RZ, RZ, R23 ;  /* 0x000000ffff197224 */ /* 0x000fe400078e0017 */
[----:B------:R-:W-:-:S06]  /*51b0*/  FMUL.FTZ R4, R4, 1 ;  /* 0x3f80000004047820 */ /* 0x000fcc0000410000 */
[----:B------:R-:W0:Y:S02]  /*51c0*/  F2F.F64.F32 R4, R4 ;  /* 0x0000000400047310 */ /* 0x000e240000201800 */
[----:B0-----:R0:W-:Y:S01]  /*51d0*/  STG.E.64 desc[UR36][R8.64], R4 ;  /* 0x0000000408007986 */ /* 0x0011e2000c101b24 */
[----:B------:R-:W-:Y:S05]  /*51e0*/  BRA `(.L_x_433) ;  /* 0x0000000800d47947 */ /* 0x000fea0003800000 */
.L_x_434:
[----:B------:R-:W-:-:S13]  /*51f0*/  ISETP.GT.AND P0, PT, R0, 0x18, PT ;  /* 0x000000180000780c */ /* 0x000fda0003f04270 */
[----:B------:R-:W-:Y:S05]  /*5200*/  @P0 BRA `(.L_x_445) ;  /* 0x0000000400080947 */ /* 0x000fea0003800000 */
        /* <DEDUP_REMOVED lines=8> */
[----:B------:R-:W-:-:S04]  /*5290*/  FSETP.NEU.FTZ.AND P0, PT, R3, RZ, PT ;  /* 0x000000ff0300720b */ /* 0x000fc80003f1d000 */
[----:B------:R-:W-:-:S05]  /*52a0*/  SEL R3, RZ, 0x1, !P0 ;  /* 0x00000001ff037807 */ /* 0x000fca0004000000 */
[----:B------:R0:W-:Y:S01]  /*52b0*/  STG.E.U8 desc[UR36][R8.64], R3 ;  /* 0x0000000308007986 */ /* 0x0001e2000c101124 */
[----:B------:R-:W-:Y:S05]  /*52c0*/  BRA `(.L_x_433) ;  /* 0x00000008009c7947 */ /* 0x000fea0003800000 */
.L_x_447:
[----:B------:R-:W-:Y:S01]  /*52d0*/  IMAD.U32 R3, R3, 0x10000, RZ ;  /* 0x0001000003037824 */ /* 0x000fe200078e00ff */
[----:B------:R-:W-:Y:S01]  /*52e0*/  CS2R R6, SRZ ;  /* 0x0000000000067805 */ /* 0x000fe2000001ff00 */
[----:B------:R-:W-:Y:S02]  /*52f0*/  IMAD.MOV.U32 R25, RZ, RZ, R23 ;  /* 0x000000ffff197224 */ /* 0x000fe400078e0017 */
[----:B------:R-:W-:-:S04]  /*5300*/  FMUL.FTZ R3, R3, 1 ;  /* 0x3f80000003037820 */ /* 0x000fc80000410000 */
[----:B------:R-:W0:Y:S02]  /*5310*/  F2F.F64.F32 R4, R3 ;  /* 0x0000000300047310 */ /* 0x000e240000201800 */
[----:B0-----:R0:W-:Y:S01]  /*5320*/  STG.E.128 desc[UR36][R8.64], R4 ;  /* 0x0000000408007986 */ /* 0x0011e2000c101d24 */
[----:B------:R-:W-:Y:S05]  /*5330*/  BRA `(.L_x_433) ;  /* 0x0000000800807947 */ /* 0x000fea0003800000 */
.L_x_446:
[----:B------:R-:W-:-:S13]  /*5340*/  ISETP.NE.AND P0, PT, R0, 0xf, PT ;  /* 0x0000000f0000780c */ /* 0x000fda0003f05270 */
[----:B------:R-:W-:Y:S05]  /*5350*/  @!P0 BRA `(.L_x_448) ;  /* 0x0000000000a88947 */ /* 0x000fea0003800000 */
[----:B------:R-:W-:-:S13]  /*5360*/  ISETP.NE.AND P0, PT, R0, 0x17, PT ;  /* 0x000000170000780c */ /* 0x000fda0003f05270 */
[----:B------:R-:W-:Y:S05]  /*5370*/  @!P0 BRA `(.L_x_449) ;  /* 0x0000000000508947 */ /* 0x000fea0003800000 */
[----:B------:R-:W-:-:S13]  /*5380*/  ISETP.NE.AND P0, PT, R0, 0x18, PT ;  /* 0x000000180000780c */ /* 0x000fda0003f05270 */
[----:B------:R-:W-:Y:S05]  /*5390*/  @P0 BRA `(.L_x_438) ;  /* 0x0000000400b80947 */ /* 0x000fea0003800000 */
[----:B------:R-:W-:Y:S01]  /*53a0*/  IMAD.U32 R6, R3, 0x10000, RZ ;  /* 0x0001000003067824 */ /* 0x000fe200078e00ff */
[----:B------:R-:W-:Y:S01]  /*53b0*/  BSSY.RECONVERGENT B0, `(.L_x_450) ;  /* 0x000000c000007945 */ /* 0x000fe20003800200 */
[----:B------:R-:W-:-:S03]  /*53c0*/  IMAD.MOV.U32 R0, RZ, RZ, 0x7f ;  /* 0x0000007fff007424 */ /* 0x000fc600078e00ff */
        /* <DEDUP_REMOVED lines=10> */
.L_x_451:
[----:B------:R-:W-:Y:S05]  /*5470*/  BSYNC.RECONVERGENT B0 ;  /* 0x0000000000007941 */ /* 0x000fea0003800200 */
.L_x_450:
[----:B------:R-:W-:Y:S01]  /*5480*/  LOP3.LUT R5, R0, 0x80, R5, 0xf8, !PT ;  /* 0x0000008000057812 */ /* 0x000fe200078ef805 */
[----:B------:R-:W-:-:S04]  /*5490*/  IMAD.MOV.U32 R25, RZ, RZ, R23 ;  /* 0x000000ffff197224 */ /* 0x000fc800078e0017 */
[----:B------:R0:W-:Y:S01]  /*54a0*/  STG.E.U8 desc[UR36][R8.64], R5 ;  /* 0x0000000508007986 */ /* 0x0001e2000c101124 */
[----:B------:R-:W-:Y:S05]  /*54b0*/  BRA `(.L_x_433) ;  /* 0x0000000800207947 */ /* 0x000fea0003800000 */
.L_x_449:
[----:B------:R-:W-:Y:S01]  /*54c0*/  IMAD.U32 R6, R3, 0x10000, RZ ;  /* 0x0001000003067824 */ /* 0x000fe200078e00ff */
[----:B------:R-:W-:Y:S04]  /*54d0*/  BSSY.RECONVERGENT B0, `(.L_x_452) ;  /* 0x000000e000007945 */ /* 0x000fe80003800200 */
[----:B------:R-:W-:Y:S02]  /*54e0*/  LOP3.LUT R4, R6, 0x7fffffff, RZ, 0xc0, !PT ;  /* 0x7fffffff06047812 */ /* 0x000fe400078ec0ff */
[----:B------:R-:W-:Y:S02]  /*54f0*/  SHF.R.U32.HI R5, RZ, 0x18, R6 ;  /* 0x00000018ff057819 */ /* 0x000fe40000011606 */
[----:B------:R-:W-:-:S13]  /*5500*/  ISETP.GE.U32.AND P1, PT, R4, 0x47800000, PT ;  /* 0x478000000400780c */ /* 0x000fda0003f26070 */
[----:B------:R-:W-:Y:S01]  /*5510*/  @P1 IMAD.MOV.U32 R0, RZ, RZ, 0x7f ;  /* 0x0000007fff001424 */ /* 0x000fe200078e00ff */
[----:B------:R-:W-:-:S04]  /*5520*/  @P1 ISETP.GT.U32.AND P0, PT, R4, 0x7f800000, PT ;  /* 0x7f8000000400180c */ /* 0x000fc80003f04070 */
[----:B------:R-:W-:Y:S01]  /*5530*/  @P1 SEL R0, R0, 0x7c, P0 ;  /* 0x0000007c00001807 */ /* 0x000fe20000000000 */
[----:B------:R-:W-:Y:S08]  /*5540*/  @P1 BRA `(.L_x_453) ;  /* 0x0000000000181947 */ /* 0x000ff00003800000 */
[----:B------:R-:W-:-:S13]  /*5550*/  ISETP.GT.U32.AND P0, PT, R4, 0x387fffff, PT ;  /* 0x387fffff0400780c */ /* 0x000fda0003f04070 */
[----:B------:R-:W-:-:S04]  /*5560*/  @P0 SHF.R.U32.HI R0, RZ, 0x15, R6 ;  /* 0x00000015ff000819 */ /* 0x000fc80000011606 */
[----:B------:R-:W-:Y:S01]  /*5570*/  @P0 LOP3.LUT R3, R0, 0x1, RZ, 0xc0, !PT ;  /* 0x0000000100030812 */ /* 0x000fe200078ec0ff */
[----:B------:R-:W-:-:S03]  /*5580*/  @!P0 FADD.FTZ R0, R4, 128 ;  /* 0x4300000004008421 */ /* 0x000fc60000010000 */
[----:B------:R-:W-:-:S04]  /*5590*/  @P0 IADD3 R3, PT, PT, R6, 0x80fffff, R3 ;  /* 0x080fffff06030810 */ /* 0x000fc80007ffe003 */
[----:B------:R-:W-:-:S07]  /*55a0*/  @P0 SHF.R.U32.HI R0, RZ, 0x15, R3 ;  /* 0x00000015ff000819 */ /* 0x000fce0000011603 */
.L_x_453:
[----:B------:R-:W-:Y:S05]  /*55b0*/  BSYNC.RECONVERGENT B0 ;  /* 0x0000000000007941 */ /* 0x000fea0003800200 */
.L_x_452:
[----:B------:R-:W-:Y:S01]  /*55c0*/  LOP3.LUT R5, R0, 0x80, R5, 0xf8, !PT ;  /* 0x0000008000057812 */ /* 0x000fe200078ef805 */
[----:B------:R-:W-:-:S04]  /*55d0*/  IMAD.MOV.U32 R25, RZ, RZ, R23 ;  /* 0x000000ffff197224 */ /* 0x000fc800078e0017 */
[----:B------:R0:W-:Y:S01]  /*55e0*/  STG.E.U8 desc[UR36][R8.64], R5 ;  /* 0x0000000508007986 */ /* 0x0001e2000c101124 */
[----:B------:R-:W-:Y:S05]  /*55f0*/  BRA `(.L_x_433) ;  /* 0x0000000400d07947 */ /* 0x000fea0003800000 */
.L_x_448:
[----:B------:R0:W-:Y:S01]  /*5600*/  STG.E.U16 desc[UR36][R8.64], R3 ;  /* 0x0000000308007986 */ /* 0x0001e2000c101524 */
[----:B------:R-:W-:Y:S01]  /*5610*/  IMAD.MOV.U32 R25, RZ, RZ, R23 ;  /* 0x000000ffff197224 */ /* 0x000fe200078e0017 */
[----:B------:R-:W-:Y:S06]  /*5620*/  BRA `(.L_x_433) ;  /* 0x0000000400c47947 */ /* 0x000fec0003800000 */
.L_x_445:
[----:B------:R-:W-:-:S13]  /*5630*/  ISETP.GT.AND P0, PT, R0, 0x1b, PT ;  /* 0x0000001b0000780c */ /* 0x000fda0003f04270 */
[----:B------:R-:W-:Y:S05]  /*5640*/  @P0 BRA `(.L_x_454) ;  /* 0x0000000000f40947 */ /* 0x000fea0003800000 */
        /* <DEDUP_REMOVED lines=8> */
[----:B------:R-:W0:Y:S02]  /*56d0*/  F2I.FTZ.U32.TRUNC.NTZ R3, R3 ;  /* 0x0000000300037305 */ /* 0x000e24000021f000 */
[----:B0-----:R0:W-:Y:S01]  /*56e0*/  STG.E.U16 desc[UR36][R8.64], R3 ;  /* 0x0000000308007986 */ /* 0x0011e2000c101524 */
[----:B------:R-:W-:Y:S05]  /*56f0*/  BRA `(.L_x_433) ;  /* 0x0000000400907947 */ /* 0x000fea0003800000 */
.L_x_456:
[----:B------:R-:W-:Y:S01]  /*5700*/  IMAD.U32 R3, R3, 0x10000, RZ ;  /* 0x0001000003037824 */ /* 0x000fe200078e00ff */
[----:B------:R-:W-:Y:S01]  /*5710*/  BSSY.RECONVERGENT B0, `(.L_x_457) ;  /* 0x0000014000007945 */ /* 0x000fe20003800200 */
[----:B------:R-:W-:-:S03]  /*5720*/  IMAD.MOV.U32 R4, RZ, RZ, 0x80 ;  /* 0x00000080ff047424 */ /* 0x000fc600078e00ff */
[----:B------:R-:W-:-:S04]  /*5730*/  LOP3.LUT R0, R3, 0x7fffffff, RZ, 0xc0, !PT ;  /* 0x7fffffff03007812 */ /* 0x000fc800078ec0ff */
[----:B------:R-:W-:-:S13]  /*5740*/  ISETP.GT.U32.AND P0, PT, R0, 0x437fffff, PT ;  /* 0x437fffff0000780c */ /* 0x000fda0003f04070 */
[----:B------:R-:W-:Y:S05]  /*5750*/  @P0 BRA `(.L_x_458) ;  /* 0x00000000003c0947 */ /* 0x000fea0003800000 */
[----:B------:R-:W-:-:S13]  /*5760*/  ISETP.GT.U32.AND P0, PT, R0, 0x3bffffff, PT ;  /* 0x3bffffff0000780c */ /* 0x000fda0003f04070 */
[----:B------:R-:W-:Y:S05]  /*5770*/  @P0 BRA `(.L_x_459) ;  /* 0x0000000000140947 */ /* 0x000fea0003800000 */
[----:B------:R-:W-:Y:S01]  /*5780*/  FADD.FTZ R0, R0, 8192 ;  /* 0x4600000000007421 */ /* 0x000fe20000010000 */
[----:B------:R-:W-:-:S04]  /*5790*/  PRMT R4, RZ, 0x7610, R4 ;  /* 0x00007610ff047816 */ /* 0x000fc80000000004 */
[----:B------:R-:W-:-:S13]  /*57a0*/  LOP3.LUT P0, R0, R0, 0xff, RZ, 0xc0, !PT ;  /* 0x000000ff00007812 */ /* 0x000fda000780c0ff */
[----:B------:R-:W-:Y:S05]  /*57b0*/  @!P0 BRA `(.L_x_458) ;  /* 0x0000000000248947 */ /* 0x000fea0003800000 */
[----:B------:R-:W-:Y:S05]  /*57c0*/  BRA `(.L_x_460) ;  /* 0x0000000000147947 */ /* 0x000fea0003800000 */
.L_x_459:
[----:B------:R-:W-:-:S04]  /*57d0*/  SHF.R.U32.HI R0, RZ, 0x14, R3 ;  /* 0x00000014ff007819 */ /* 0x000fc80000011603 */
[----:B------:R-:W-:-:S04]  /*57e0*/  LOP3.LUT R0, R0, 0x1, RZ, 0xc0, !PT ;  /* 0x0000000100007812 */ /* 0x000fc800078ec0ff */
[----:B------:R-:W-:-:S04]  /*57f0*/  IADD3 R0, PT, PT, R3, 0x487ffff, R0 ;  /* 0x0487ffff03007810 */ /* 0x000fc80007ffe000 */
[----:B------:R-:W-:-:S04]  /*5800*/  SHF.R.U32.HI R0, RZ, 0x14, R0 ;  /* 0x00000014ff007819 */ /* 0x000fc80000011600 */
[----:B------:R-:W-:-:S07]  /*5810*/  LOP3.LUT R0, R0, 0xff, RZ, 0xc0, !PT ;  /* 0x000000ff00007812 */ /* 0x000fce00078ec0ff */
.L_x_460:
[----:B------:R-:W-:-:S04]  /*5820*/  SHF.R.U32.HI R3, RZ, 0x18, R3 ;  /* 0x00000018ff037819 */ /* 0x000fc80000011603 */
[----:B------:R-:W-:-:S04]  /*5830*/  LOP3.LUT R0, R0, 0x80, R3, 0xf8, !PT ;  /* 0x0000008000007812 */ /* 0x000fc800078ef803 */
[----:B------:R-:W-:-:S07]  /*5840*/  PRMT R4, R0, 0x7610, R4 ;  /* 0x0000761000047816 */ /* 0x000fce0000000004 */
.L_x_458:
[----:B------:R-:W-:Y:S05]  /*5850*/  BSYNC.RECONVERGENT B0 ;  /* 0x0000000000007941 */ /* 0x000fea0003800200 */
.L_x_457:
[----:B------:R0:W-:Y:S01]  /*5860*/  STG.E.U8 desc[UR36][R8.64], R4 ;  /* 0x0000000408007986 */ /* 0x0001e2000c101124 */
[----:B------:R-:W-:Y:S01]  /*5870*/  IMAD.MOV.U32 R25, RZ, RZ, R23 ;  /* 0x000000ffff197224 */ /* 0x000fe200078e0017 */
[----:B------:R-:W-:Y:S06]  /*5880*/  BRA `(.L_x_433) ;  /* 0x00000004002c7947 */ /* 0x000fec0003800000 */
.L_x_455:
        /* <DEDUP_REMOVED lines=13> */
.L_x_463:
[----:B------:R-:W-:-:S04]  /*5960*/  SHF.R.U32.HI R0, RZ, 0x15, R3 ;  /* 0x00000015ff007819 */ /* 0x000fc80000011603 */
[----:B------:R-:W-:-:S04]  /*5970*/  LOP3.LUT R0, R0, 0x1, RZ, 0xc0, !PT ;  /* 0x0000000100007812 */ /* 0x000fc800078ec0ff */
[----:B------:R-:W-:-:S04]  /*5980*/  IADD3 R0, PT, PT, R3, 0x88fffff, R0 ;  /* 0x088fffff03007810 */ /* 0x000fc80007ffe000 */
[----:B------:R-:W-:-:S04]  /*5990*/  SHF.R.U32.HI R0, RZ, 0x15, R0 ;  /* 0x00000015ff007819 */ /* 0x000fc80000011600 */
[----:B------:R-:W-:-:S07]  /*59a0*/  LOP3.LUT R0, R0, 0xff, RZ, 0xc0, !PT ;  /* 0x000000ff00007812 */ /* 0x000fce00078ec0ff */
.L_x_464:
[----:B------:R-:W-:-:S04]  /*59b0*/  SHF.R.U32.HI R3, RZ, 0x18, R3 ;  /* 0x00000018ff037819 */ /* 0x000fc80000011603 */
[----:B------:R-:W-:-:S04]  /*59c0*/  LOP3.LUT R0, R0, 0x80, R3, 0xf8, !PT ;  /* 0x0000008000007812 */ /* 0x000fc800078ef803 */
[----:B------:R-:W-:-:S07]  /*59d0*/  PRMT R4, R0, 0x7610, R4 ;  /* 0x0000761000047816 */ /* 0x000fce0000000004 */
.L_x_462:
[----:B------:R-:W-:Y:S05]  /*59e0*/  BSYNC.RECONVERGENT B0 ;  /* 0x0000000000007941 */ /* 0x000fea0003800200 */
.L_x_461:
[----:B------:R0:W-:Y:S01]  /*59f0*/  STG.E.U8 desc[UR36][R8.64], R4 ;  /* 0x0000000408007986 */ /* 0x0001e2000c101124 */
[----:B------:R-:W-:Y:S01]  /*5a00*/  IMAD.MOV.U32 R25, RZ, RZ, R23 ;  /* 0x000000ffff197224 */ /* 0x000fe200078e0017 */
[----:B------:R-:W-:Y:S06]  /*5a10*/  BRA `(.L_x_433) ;  /* 0x0000000000c87947 */ /* 0x000fec0003800000 */
.L_x_454:
[----:B------:R-:W-:-:S13]  /*5a20*/  ISETP.NE.AND P0, PT, R0, 0x1c, PT ;  /* 0x0000001c0000780c */ /* 0x000fda0003f05270 */
[----:B------:R-:W-:Y:S05]  /*5a30*/  @!P0 BRA `(.L_x_465) ;  /* 0x0000000000b08947 */ /* 0x000fea0003800000 */
[----:B------:R-:W-:-:S13]  /*5a40*/  ISETP.NE.AND P0, PT, R0, 0x1d, PT ;  /* 0x0000001d0000780c */ /* 0x000fda0003f05270 */
[----:B------:R-:W-:Y:S05]  /*5a50*/  @!P0 BRA `(.L_x_466) ;  /* 0x0000000000948947 */ /* 0x000fea0003800000 */
[----:B------:R-:W-:-:S13]  /*5a60*/  ISETP.NE.AND P0, PT, R0, 0x2c, PT ;  /* 0x0000002c0000780c */ /* 0x000fda0003f05270 */
[----:B------:R-:W-:Y:S05]  /*5a70*/  @!P0 BRA `(.L_x_467) ;  /* 0x0000000000488947 */ /* 0x000fea0003800000 */
.L_x_438:
        /* <DEDUP_REMOVED lines=15> */
[----:B--2-4-:R-:W-:Y:S05]  /*5b70*/  CALL.ABS.NOINC R14 ;  /* 0x000000000e007343 */ /* 0x014fea0003c00000 */
.L_x_468:
[----:B------:R-:W-:Y:S01]  /*5b80*/  IMAD.MOV.U32 R25, RZ, RZ, R23 ;  /* 0x000000ffff197224 */ /* 0x000fe200078e0017 */
[----:B------:R-:W-:Y:S06]  /*5b90*/  BRA `(.L_x_433) ;  /* 0x0000000000687947 */ /* 0x000fec0003800000 */
.L_x_467:
[----:B------:R-:W-:Y:S02]  /*5ba0*/  IMAD.U32 R4, R3, 0x10000, RZ ;  /* 0x0001000003047824 */ /* 0x000fe400078e00ff */
[----:B------:R-:W-:-:S03]  /*5bb0*/  IMAD.MOV.U32 R25, RZ, RZ, R23 ;  /* 0x000000ffff197224 */ /* 0x000fc600078e0017 */
[----:B------:R-:W-:-:S04]  /*5bc0*/  SHF.R.U32.HI R5, RZ, 0x17, R4 ;  /* 0x00000017ff057819 */ /* 0x000fc80000011604 */
[----:B------:R-:W-:-:S04]  /*5bd0*/  LOP3.LUT R3, R5, 0xff, RZ, 0xc0, !PT ;  /* 0x000000ff05037812 */ /* 0x000fc800078ec0ff */
[----:B------:R-:W-:-:S13]  /*5be0*/  ISETP.NE.AND P2, PT, R3, 0xff, PT ;  /* 0x000000ff0300780c */ /* 0x000fda0003f45270 */
[--C-:B------:R-:W-:Y:S02]  /*5bf0*/  @P2 SHF.R.U32.HI R0, RZ, 0x16, R4.reuse ;  /* 0x00000016ff002819 */ /* 0x100fe40000011604 */
[----:B------:R-:W-:Y:S01]  /*5c00*/  @P2 LOP3.LUT P0, RZ, R3, 0x3fffff, R4, 0xf8, !PT ;  /* 0x003fffff03ff2812 */ /* 0x000fe2000780f804 */
[----:B------:R-:W-:Y:S01]  /*5c10*/  IMAD.MOV.U32 R3, RZ, RZ, 0xff ;  /* 0x000000ffff037424 */ /* 0x000fe200078e00ff */
[----:B------:R-:W-:-:S04]  /*5c20*/  @P2 LOP3.LUT R0, R0, 0x1, RZ, 0xc0, !PT ;  /* 0x0000000100002812 */ /* 0x000fc800078ec0ff */
[----:B------:R-:W-:Y:S01]  /*5c30*/  @P2 ISETP.EQ.U32.AND P1, PT, R0, 0x1, P0 ;  /* 0x000000010000280c */ /* 0x000fe20000722070 */
[----:B------:R-:W-:Y:S01]  /*5c40*/  @P2 VIADD R0, R5, 0x1 ;  /* 0x0000000105002836 */ /* 0x000fe20000000000 */
[----:B------:R-:W-:Y:S02]  /*5c50*/  PLOP3.LUT P0, PT, PT, PT, PT, 0x80, 0x8 ;  /* 0x000000000008781c */ /* 0x000fe40003f0f070 */
[----:B------:R-:W-:-:S13]  /*5c60*/  @P2 PLOP3.LUT P0, PT, P1, PT, PT, 0x80, 0x8 ;  /* 0x000000000008281c */ /* 0x000fda0000f0f070 */
[----:B------:R-:W-:-:S04]  /*5c70*/  @!P0 IMAD.MOV R0, RZ, RZ, R5 ;  /* 0x000000ffff008224 */ /* 0x000fc800078e0205 */
[----:B------:R-:W-:-:S05]  /*5c80*/  @P2 IMAD.MOV.U32 R3, RZ, RZ, R0 ;  /* 0x000000ffff032224 */ /* 0x000fca00078e0000 */
[----:B------:R0:W-:Y:S01]  /*5c90*/  STG.E.U8 desc[UR36][R8.64], R3 ;  /* 0x0000000308007986 */ /* 0x0001e2000c101124 */
[----:B------:R-:W-:Y:S05]  /*5ca0*/  BRA `(.L_x_433) ;  /* 0x0000000000247947 */ /* 0x000fea0003800000 */
.L_x_466:
[----:B------:R-:W-:Y:S02]  /*5cb0*/  IMAD.U32 R4, R3, 0x10000, RZ ;  /* 0x0001000003047824 */ /* 0x000fe400078e00ff */
[----:B------:R-:W-:-:S04]  /*5cc0*/  IMAD.MOV.U32 R25, RZ, RZ, R23 ;  /* 0x000000ffff197224 */ /* 0x000fc800078e0017 */
[----:B------:R-:W0:Y:S02]  /*5cd0*/  F2I.U64.TRUNC R4, R4 ;  /* 0x0000000400047311 */ /* 0x000e24000020d800 */
[----:B0-----:R0:W-:Y:S01]  /*5ce0*/  STG.E.64 desc[UR36][R8.64], R4 ;  /* 0x0000000408007986 */ /* 0x0011e2000c101b24 */
[----:B------:R-:W-:Y:S05]  /*5cf0*/  BRA `(.L_x_433) ;  /* 0x0000000000107947 */ /* 0x000fea0003800000 */
.L_x_465:
[----:B------:R-:W-:Y:S02]  /*5d00*/  IMAD.U32 R3, R3, 0x10000, RZ ;  /* 0x0001000003037824 */ /* 0x000fe400078e00ff */
[----:B------:R-:W-:-:S04]  /*5d10*/  IMAD.MOV.U32 R25, RZ, RZ, R23 ;  /* 0x000000ffff197224 */ /* 0x000fc800078e0017 */
[----:B------:R-:W0:Y:S02]  /*5d20*/  F2I.FTZ.U32.TRUNC.NTZ R3, R3 ;  /* 0x0000000300037305 */ /* 0x000e24000021f000 */
[----:B0-----:R0:W-:Y:S02]  /*5d30*/  STG.E desc[UR36][R8.64], R3 ;  /* 0x0000000308007986 */ /* 0x0011e4000c101924 */
.L_x_433:
[----:B------:R-:W-:Y:S05]  /*5d40*/  BSYNC.RECONVERGENT B6 ;  /* 0x0000000000067941 */ /* 0x000fea0003800200 */
.L_x_432:
[----:B------:R-:W-:Y:S01]  /*5d50*/  ISETP.GE.AND P0, PT, R25, R16, PT ;  /* 0x000000101900720c */ /* 0x000fe20003f06270 */
[----:B------:R-:W-:-:S12]  /*5d60*/  BSSY.RECONVERGENT B6, `(.L_x_469) ;  /* 0x00001f0000067945 */ /* 0x000fd80003800200 */
[----:B------:R-:W-:Y:S05]  /*5d70*/  @P0 BRA `(.L_x_470) ;  /* 0x0000001c00b80947 */ /* 0x000fea0003800000 */
[----:B------:R-:W1:Y:S01]  /*5d80*/  LDCU UR4, c[0x0][0x3a8] ;  /* 0x00007500ff0477ac */ /* 0x000e620008000800 */
[----:B0-----:R-:W0:Y:S01]  /*5d90*/  LDC.64 R8, c[0x0][0x388] ;  /* 0x0000e200ff087b82 */ /* 0x001e220000000a00 */
[----:B-----5:R-:W-:Y:S01]  /*5da0*/  IMAD R0, R2, 0x200, R25 ;  /* 0x0000020002007824 */ /* 0x020fe200078e0219 */
[----:B--2---:R-:W-:-:S03]  /*5db0*/  PRMT R4, R17, 0x9910, RZ ;  /* 0x0000991011047816 */ /* 0x004fc600000000ff */
[----:B-1----:R-:W-:Y:S02]  /*5dc0*/  IMAD R3, R0, UR4, RZ ;  /* 0x0000000400037c24 */ /* 0x002fe4000f8e02ff */
[----:B------:R-:W-:-:S05]  /*5dd0*/  IMAD.MOV.U32 R0, RZ, RZ, R4 ;  /* 0x000000ffff007224 */ /* 0x000fca00078e0004 */
[----:B------:R-:W-:Y:S02]  /*5de0*/  ISETP.GT.AND P1, PT, R0, 0x9, PT ;  /* 0x000000090000780c */ /* 0x000fe40003f24270 */
[----:B0-----:R-:W-:-:S05]  /*5df0*/  IADD3 R8, P0, PT, R3, R8, RZ ;  /* 0x0000000803087210 */ /* 0x001fca0007f1e0ff */
        /* <DEDUP_REMOVED lines=10> */
[----:B---3--:R-:W-:-:S04]  /*5ea0*/  IMAD.U32 R22, R22, 0x10000, RZ ;  /* 0x0001000016167824 */ /* 0x008fc800078e00ff */
[----:B------:R-:W0:Y:S02]  /*5eb0*/  F2I.FTZ.TRUNC.NTZ R3, R22 ;  /* 0x0000001600037305 */ /* 0x000e24000021f100 */
[----:B0-----:R0:W-:Y:S01]  /*5ec0*/  STG.E.U8 desc[UR36][R8.64], R3 ;  /* 0x0000000308007986 */ /* 0x0011e2000c101124 */
[----:B------:R-:W-:Y:S05]  /*5ed0*/  BRA `(.L_x_476) ;  /* 0x0000000c007c7947 */ /* 0x000fea0003800000 */
.L_x_474:
[----:B---3--:R-:W-:-:S06]  /*5ee0*/  IMAD.U32 R5, R22, 0x10000, RZ ;  /* 0x0001000016057824 */ /* 0x008fcc00078e00ff */
[----:B------:R-:W0:Y:S02]  /*5ef0*/  F2I.S64.TRUNC R4, R5 ;  /* 0x0000000500047311 */ /* 0x000e24000020d900 */
[----:B0-----:R3:W-:Y:S01]  /*5f00*/  STG.E.U8 desc[UR36][R8.64], R4 ;  /* 0x0000000408007986 */ /* 0x0017e2000c101124 */
[----:B------:R-:W-:Y:S05]  /*5f10*/  BRA `(.L_x_476) ;  /* 0x0000000c006c7947 */ /* 0x000fea0003800000 */
.L_x_473:
[----:B------:R-:W-:-:S13]  /*5f20*/  ISETP.NE.AND P0, PT, R0, 0x2, PT ;  /* 0x000000020000780c */ /* 0x000fda0003f05270 */
[----:B------:R-:W-:Y:S05]  /*5f30*/  @!P0 BRA `(.L_x_477) ;  /* 0x0000000000308947 */ /* 0x000fea0003800000 */
[----:B------:R-:W-:-:S13]  /*5f40*/  ISETP.NE.AND P0, PT, R0, 0x3, PT ;  /* 0x000000030000780c */ /* 0x000fda0003f05270 */
[----:B------:R-:W-:Y:S05]  /*5f50*/  @!P0 BRA `(.L_x_478) ;  /* 0x0000000000188947 */ /* 0x000fea0003800000 */
[----:B------:R-:W-:-:S13]  /*5f60*/  ISETP.NE.AND P0, PT, R0, 0x4, PT ;  /* 0x000000040000780c */ /* 0x000fda0003f05270 */
[----:B------:R-:W-:Y:S05]  /*5f70*/  @P0 BRA `(.L_x_475) ;  /* 0x0000000800780947 */ /* 0x000fea0003800000 */
[----:B---3--:R-:W-:-:S06]  /*5f80*/  IMAD.U32 R4, R22, 0x10000, RZ ;  /* 0x0001000016047824 */ /* 0x008fcc00078e00ff */
[----:B------:R-:W0:Y:S02]  /*5f90*/  F2I.S64.TRUNC R4, R4 ;  /* 0x0000000400047311 */ /* 0x000e24000020d900 */
[----:B0-----:R1:W-:Y:S01]  /*5fa0*/  STG.E.64 desc[UR36][R8.64], R4 ;  /* 0x0000000408007986 */ /* 0x0013e2000c101b24 */
[----:B------:R-:W-:Y:S05]  /*5fb0*/  BRA `(.L_x_476) ;  /* 0x0000000c00447947 */ /* 0x000fea0003800000 */
.L_x_478:
[----:B---3--:R-:W-:-:S04]  /*5fc0*/  IMAD.U32 R22, R22, 0x10000, RZ ;  /* 0x0001000016167824 */ /* 0x008fc800078e00ff */
[----:B------:R-:W0:Y:S02]  /*5fd0*/  F2I.FTZ.TRUNC.NTZ R3, R22 ;  /* 0x0000001600037305 */ /* 0x000e24000021f100 */
[----:B0-----:R2:W-:Y:S01]  /*5fe0*/  STG.E desc[UR36][R8.64], R3 ;  /* 0x0000000308007986 */ /* 0x0015e2000c101924 */
[----:B------:R-:W-:Y:S05]  /*5ff0*/  BRA `(.L_x_476) ;  /* 0x0000000c00347947 */ /* 0x000fea0003800000 */
.L_x_477:
[----:B---3--:R-:W-:-:S04]  /*6000*/  IMAD.U32 R22, R22, 0x10000, RZ ;  /* 0x0001000016167824 */ /* 0x008fc800078e00ff */
[----:B------:R-:W0:Y:S02]  /*6010*/  F2I.FTZ.TRUNC.NTZ R3, R22 ;  /* 0x0000001600037305 */ /* 0x000e24000021f100 */
[----:B0-----:R0:W-:Y:S01]  /*6020*/  STG.E.U16 desc[UR36][R8.64], R3 ;  /* 0x0000000308007986 */ /* 0x0011e2000c101524 */
[----:B------:R-:W-:Y:S05]  /*6030*/  BRA `(.L_x_476) ;  /* 0x0000000c00247947 */ /* 0x000fea0003800000 */
.L_x_472:
[----:B------:R-:W-:-:S13]  /*6040*/  ISETP.GT.AND P0, PT, R0, 0x6, PT ;  /* 0x000000060000780c */ /* 0x000fda0003f04270 */
[----:B------:R-:W-:Y:S05]  /*6050*/  @P0 BRA `(.L_x_479) ;  /* 0x00000000002c0947 */ /* 0x000fea0003800000 */
[----:B------:R-:W-:-:S13]  /*6060*/  ISETP.NE.AND P0, PT, R0, 0x5, PT ;  /* 0x000000050000780c */ /* 0x000fda0003f05270 */
[----:B------:R-:W-:Y:S05]  /*6070*/  @!P0 BRA `(.L_x_480) ;  /* 0x0000000000148947 */ /* 0x000fea0003800000 */
[----:B------:R-:W-:-:S13]  /*6080*/  ISETP.NE.AND P0, PT, R0, 0x6, PT ;  /* 0x000000060000780c */ /* 0x000fda0003f05270 */
[----:B------:R-:W-:Y:S05]  /*6090*/  @P0 BRA `(.L_x_475) ;  /* 0x0000000800300947 */ /* 0x000fea0003800000 */
[----:B---3--:R-:W-:-:S05]  /*60a0*/  IMAD.U32 R3, R22, 0x10000, RZ ;  /* 0x0001000016037824 */ /* 0x008fca00078e00ff */
[----:B------:R0:W-:Y:S01]  /*60b0*/  STG.E desc[UR36][R8.64], R3 ;  /* 0x0000000308007986 */ /* 0x0001e2000c101924 */
[----:B------:R-:W-:Y:S05]  /*60c0*/  BRA `(.L_x_476) ;  /* 0x0000000c00007947 */ /* 0x000fea0003800000 */
.L_x_480:
[----:B---3--:R-:W-:-:S05]  /*60d0*/  IMAD.U32 R0, R22, 0x10000, RZ ;  /* 0x0001000016007824 */ /* 0x008fca00078e00ff */
[----:B------:R-:W-:-:S05]  /*60e0*/  F2FP.F16.F32.PACK_AB R0, RZ, R0 ;  /* 0x00000000ff00723e */ /* 0x000fca00000000ff */
[----:B------:R0:W-:Y:S01]  /*60f0*/  STG.E.U16 desc[UR36][R8.64], R0 ;  /* 0x0000000008007986 */ /* 0x0001e2000c101524 */
[----:B------:R-:W-:Y:S05]  /*6100*/  BRA `(.L_x_476) ;  /* 0x0000000800f07947 */ /* 0x000fea0003800000 */
.L_x_479:
[----:B------:R-:W-:-:S13]  /*6110*/  ISETP.NE.AND P0, PT, R0, 0x7, PT ;  /* 0x000000070000780c */ /* 0x000fda0003f05270 */
[----:B------:R-:W-:Y:S05]  /*6120*/  @!P0 BRA `(.L_x_481) ;  /* 0x0000000000348947 */ /* 0x000fea0003800000 */
[----:B------:R-:W-:-:S13]  /*6130*/  ISETP.NE.AND P0, PT, R0, 0x8, PT ;  /* 0x000000080000780c */ /* 0x000fda0003f05270 */
[----:B------:R-:W-:Y:S05]  /*6140*/  @!P0 BRA `(.L_x_482) ;  /* 0x0000000000188947 */ /* 0x000fea0003800000 */
[----:B------:R-:W-:-:S13]  /*6150*/  ISETP.NE.AND P0, PT, R0, 0x9, PT ;  /* 0x000000090000780c */ /* 0x000fda0003f05270 */
[----:B------:R-:W-:Y:S05]  /*6160*/  @P0 BRA `(.L_x_475) ;  /* 0x0000000400fc0947 */ /* 0x000fea0003800000 */
[----:B---3--:R-:W-:Y:S02]  /*6170*/  IMAD.U32 R22, R22, 0x10000, RZ ;  /* 0x0001000016167824 */ /* 0x008fe400078e00ff */
[----:B------:R-:W-:-:S05]  /*6180*/  IMAD.MOV.U32 R23, RZ, RZ, RZ ;  /* 0x000000ffff177224 */ /* 0x000fca00078e00ff */
[----:B------:R0:W-:Y:S01]  /*6190*/  STG.E.64 desc[UR36][R8.64], R22 ;  /* 0x0000001608007986 */ /* 0x0001e2000c101b24 */
[----:B------:R-:W-:Y:S05]  /*61a0*/  BRA `(.L_x_476) ;  /* 0x0000000800c87947 */ /* 0x000fea0003800000 */
.L_x_482:
[----:B---3--:R-:W-:-:S05]  /*61b0*/  IMAD.U32 R22, R22, 0x10000, RZ ;  /* 0x0001000016167824 */ /* 0x008fca00078e00ff */
[----:B------:R-:W-:-:S04]  /*61c0*/  F2FP.F16.F32.PACK_AB R3, RZ, R22 ;  /* 0x00000016ff03723e */ /* 0x000fc800000000ff */
[----:B------:R-:W-:-:S05]  /*61d0*/  PRMT R3, R3, 0x5410, RZ ;  /* 0x0000541003037816 */ /* 0x000fca00000000ff */
[----:B------:R0:W-:Y:S01]  /*61e0*/  STG.E desc[UR36][R8.64], R3 ;  /* 0x0000000308007986 */ /* 0x0001e2000c101924 */
[----:B------:R-:W-:Y:S05]  /*61f0*/  BRA `(.L_x_476) ;  /* 0x0000000800b47947 */ /* 0x000fea0003800000 */
.L_x_481:
[----:B---3--:R-:W-:-:S04]  /*6200*/  IMAD.U32 R4, R22, 0x10000, RZ ;  /* 0x0001000016047824 */ /* 0x008fc800078e00ff */
[----:B------:R-:W-:-:S06]  /*6210*/  FMUL.FTZ R4, R4, 1 ;  /* 0x3f80000004047820 */ /* 0x000fcc0000410000 */
[----:B------:R-:W0:Y:S02]  /*6220*/  F2F.F64.F32 R4, R4 ;  /* 0x0000000400047310 */ /* 0x000e240000201800 */
[----:B0-----:R0:W-:Y:S01]  /*6230*/  STG.E.64 desc[UR36][R8.64], R4 ;  /* 0x0000000408007986 */ /* 0x0011e2000c101b24 */
[----:B------:R-:W-:Y:S05]  /*6240*/  BRA `(.L_x_476) ;  /* 0x0000000800a07947 */ /* 0x000fea0003800000 */
.L_x_471:
[----:B------:R-:W-:-:S13]  /*6250*/  ISETP.GT.AND P0, PT, R0, 0x18, PT ;  /* 0x000000180000780c */ /* 0x000fda0003f04270 */
[----:B------:R-:W-:Y:S05]  /*6260*/  @!P0 BRA `(.L_x_483) ;  /* 0x0000000400608947 */ /* 0x000fea0003800000 */
        /* <DEDUP_REMOVED lines=8> */
[----:B---3--:R-:W-:-:S06]  /*62f0*/  IMAD.U32 R3, R22, 0x10000, RZ ;  /* 0x0001000016037824 */ /* 0x008fcc00078e00ff */
[----:B------:R-:W0:Y:S02]  /*6300*/  F2I.FTZ.U32.TRUNC.NTZ R3, R3 ;  /* 0x0000000300037305 */ /* 0x000e24000021f000 */
[----:B0-----:R0:W-:Y:S01]  /*6310*/  STG.E.U16 desc[UR36][R8.64], R3 ;  /* 0x0000000308007986 */ /* 0x0011e2000c101524 */
[----:B------:R-:W-:Y:S05]  /*6320*/  BRA `(.L_x_476) ;  /* 0x0000000800687947 */ /* 0x000fea0003800000 */
.L_x_486:
[----:B---3--:R-:W-:Y:S01]  /*6330*/  IMAD.U32 R5, R22, 0x10000, RZ ;  /* 0x0001000016057824 */ /* 0x008fe200078e00ff */
[----:B------:R-:W-:Y:S01]  /*6340*/  BSSY.RECONVERGENT B0, `(.L_x_487) ;  /* 0x0000013000007945 */ /* 0x000fe20003800200 */
[----:B------:R-:W-:-:S03]  /*6350*/  IMAD.MOV.U32 R4, RZ, RZ, 0x80 ;  /* 0x00000080ff047424 */ /* 0x000fc600078e00ff */
        /* <DEDUP_REMOVED lines=14> */
.L_x_489:
[----:B------:R-:W-:-:S04]  /*6440*/  SHF.R.U32.HI R3, RZ, 0x18, R5 ;  /* 0x00000018ff037819 */ /* 0x000fc80000011605 */
[----:B------:R-:W-:-:S04]  /*6450*/  LOP3.LUT R0, R0, 0x80, R3, 0xf8, !PT ;  /* 0x0000008000007812 */ /* 0x000fc800078ef803 */
[----:B------:R-:W-:-:S07]  /*6460*/  PRMT R4, R0, 0x7610, R4 ;  /* 0x0000761000047816 */ /* 0x000fce0000000004 */
.L_x_488:
[----:B------:R-:W-:Y:S05]  /*6470*/  BSYNC.RECONVERGENT B0 ;  /* 0x0000000000007941 */ /* 0x000fea0003800200 */
.L_x_487:
[----:B------:R0:W-:Y:S01]  /*6480*/  STG.E.U8 desc[UR36][R8.64], R4 ;  /* 0x0000000408007986 */ /* 0x0001e2000c101124 */
[----:B------:R-:W-:Y:S05]  /*6490*/  BRA `(.L_x_476) ;  /* 0x00000008000c7947 */ /* 0x000fea0003800000 */
.L_x_485:
        /* <DEDUP_REMOVED lines=17> */
.L_x_492:
[----:B------:R-:W-:-:S04]  /*65b0*/  SHF.R.U32.HI R3, RZ, 0x18, R5 ;  /* 0x00000018ff037819 */ /* 0x000fc80000011605 */
[----:B------:R-:W-:-:S04]  /*65c0*/  LOP3.LUT R0, R0, 0x80, R3, 0xf8, !PT ;  /* 0x0000008000007812 */ /* 0x000fc800078ef803 */
[----:B------:R-:W-:-:S07]  /*65d0*/  PRMT R4, R0, 0x7610, R4 ;  /* 0x0000761000047816 */ /* 0x000fce0000000004 */
.L_x_491:
[----:B------:R-:W-:Y:S05]  /*65e0*/  BSYNC.RECONVERGENT B0 ;  /* 0x0000000000007941 */ /* 0x000fea0003800200 */
.L_x_490:
[----:B------:R0:W-:Y:S01]  /*65f0*/  STG.E.U8 desc[UR36][R8.64], R4 ;  /* 0x0000000408007986 */ /* 0x0001e2000c101124 */
[----:B------:R-:W-:Y:S05]  /*6600*/  BRA `(.L_x_476) ;  /* 0x0000000400b07947 */ /* 0x000fea0003800000 */
.L_x_484:
[----:B------:R-:W-:-:S13]  /*6610*/  ISETP.NE.AND P0, PT, R0, 0x1c, PT ;  /* 0x0000001c0000780c */ /* 0x000fda0003f05270 */
[----:B------:R-:W-:Y:S05]  /*6620*/  @!P0 BRA `(.L_x_493) ;  /* 0x0000000000608947 */ /* 0x000fea0003800000 */
[----:B------:R-:W-:-:S13]  /*6630*/  ISETP.NE.AND P0, PT, R0, 0x1d, PT ;  /* 0x0000001d0000780c */ /* 0x000fda0003f05270 */
[----:B------:R-:W-:Y:S05]  /*6640*/  @!P0 BRA `(.L_x_494) ;  /* 0x0000000000488947 */ /* 0x000fea0003800000 */
[----:B------:R-:W-:-:S13]  /*6650*/  ISETP.NE.AND P0, PT, R0, 0x2c, PT ;  /* 0x0000002c0000780c */ /* 0x000fda0003f05270 */
[----:B------:R-:W-:Y:S05]  /*6660*/  @P0 BRA `(.L_x_475) ;  /* 0x0000000000bc0947 */ /* 0x000fea0003800000 */
[----:B---3--:R-:W-:-:S05]  /*6670*/  IMAD.U32 R22, R22, 0x10000, RZ ;  /* 0x0001000016167824 */ /* 0x008fca00078e00ff */
        /* <DEDUP_REMOVED lines=15> */
.L_x_494:
[----:B---3--:R-:W-:-:S06]  /*6770*/  IMAD.U32 R4, R22, 0x10000, RZ ;  /* 0x0001000016047824 */ /* 0x008fcc00078e00ff */
[----:B------:R-:W0:Y:S02]  /*6780*/  F2I.U64.TRUNC R4, R4 ;  /* 0x0000000400047311 */ /* 0x000e24000020d800 */
[----:B0-----:R0:W-:Y:S01]  /*6790*/  STG.E.64 desc[UR36][R8.64], R4 ;  /* 0x0000000408007986 */ /* 0x0011e2000c101b24 */
[----:B------:R-:W-:Y:S05]  /*67a0*/  BRA `(.L_x_476) ;  /* 0x0000000400487947 */ /* 0x000fea0003800000 */
.L_x_493:
[----:B---3--:R-:W-:-:S04]  /*67b0*/  IMAD.U32 R22, R22, 0x10000, RZ ;  /* 0x0001000016167824 */ /* 0x008fc800078e00ff */
[----:B------:R-:W0:Y:S02]  /*67c0*/  F2I.FTZ.U32.TRUNC.NTZ R3, R22 ;  /* 0x0000001600037305 */ /* 0x000e24000021f000 */
[----:B0-----:R0:W-:Y:S01]  /*67d0*/  STG.E desc[UR36][R8.64], R3 ;  /* 0x0000000308007986 */ /* 0x0011e2000c101924 */
[----:B------:R-:W-:Y:S05]  /*67e0*/  BRA `(.L_x_476) ;  /* 0x0000000400387947 */ /* 0x000fea0003800000 */
.L_x_483:
[----:B------:R-:W-:-:S13]  /*67f0*/  ISETP.GT.AND P0, PT, R0, 0xe, PT ;  /* 0x0000000e0000780c */ /* 0x000fda0003f04270 */
[----:B------:R-:W-:Y:S05]  /*6800*/  @P0 BRA `(.L_x_495) ;  /* 0x00000000003c0947 */ /* 0x000fea0003800000 */
[----:B------:R-:W-:-:S13]  /*6810*/  ISETP.NE.AND P0, PT, R0, 0xa, PT ;  /* 0x0000000a0000780c */ /* 0x000fda0003f05270 */
[----:B------:R-:W-:Y:S05]  /*6820*/  @!P0 BRA `(.L_x_496) ;  /* 0x00000000001c8947 */ /* 0x000fea0003800000 */
[----:B------:R-:W-:-:S13]  /*6830*/  ISETP.NE.AND P0, PT, R0, 0xb, PT ;  /* 0x0000000b0000780c */ /* 0x000fda0003f05270 */
[----:B------:R-:W-:Y:S05]  /*6840*/  @P0 BRA `(.L_x_475) ;  /* 0x0000000000440947 */ /* 0x000fea0003800000 */
[----:B---3--:R-:W-:-:S05]  /*6850*/  IMAD.U32 R22, R22, 0x10000, RZ ;  /* 0x0001000016167824 */ /* 0x008fca00078e00ff */
[----:B------:R-:W-:-:S04]  /*6860*/  FSETP.NEU.FTZ.AND P0, PT, R22, RZ, PT ;  /* 0x000000ff1600720b */ /* 0x000fc80003f1d000 */
[----:B------:R-:W-:-:S05]  /*6870*/  SEL R3, RZ, 0x1, !P0 ;  /* 0x00000001ff037807 */ /* 0x000fca0004000000 */
[----:B------:R0:W-:Y:S01]  /*6880*/  STG.E.U8 desc[UR36][R8.64], R3 ;  /* 0x0000000308007986 */ /* 0x0001e2000c101124 */
[----:B------:R-:W-:Y:S05]  /*6890*/  BRA `(.L_x_476) ;  /* 0x00000004000c7947 */ /* 0x000fea0003800000 */
.L_x_496:
[----:B---3--:R-:W-:Y:S01]  /*68a0*/  IMAD.U32 R22, R22, 0x10000, RZ ;  /* 0x0001000016167824 */ /* 0x008fe200078e00ff */
[----:B------:R-:W-:-:S03]  /*68b0*/  CS2R R6, SRZ ;  /* 0x0000000000067805 */ /* 0x000fc6000001ff00 */
[----:B------:R-:W-:-:S06]  /*68c0*/  FMUL.FTZ R4, R22, 1 ;  /* 0x3f80000016047820 */ /* 0x000fcc0000410000 */
[----:B------:R-:W0:Y:S02]  /*68d0*/  F2F.F64.F32 R4, R4 ;  /* 0x0000000400047310 */ /* 0x000e240000201800 */
[----:B0-----:R0:W-:Y:S01]  /*68e0*/  STG.E.128 desc[UR36][R8.64], R4 ;  /* 0x0000000408007986 */ /* 0x0011e2000c101d24 */
[----:B------:R-:W-:Y:S05]  /*68f0*/  BRA `(.L_x_476) ;  /* 0x0000000000f47947 */ /* 0x000fea0003800000 */
.L_x_495:
[----:B------:R-:W-:-:S13]  /*6900*/  ISETP.NE.AND P0, PT, R0, 0xf, PT ;  /* 0x0000000f0000780c */ /* 0x000fda0003f05270 */
[----:B------:R-:W-:Y:S05]  /*6910*/  @!P0 BRA `(.L_x_497) ;  /* 0x0000000000e88947 */ /* 0x000fea0003800000 */
[----:B------:R-:W-:-:S13]  /*6920*/  ISETP.NE.AND P0, PT, R0, 0x17, PT ;  /* 0x000000170000780c */ /* 0x000fda0003f05270 */
[----:B------:R-:W-:Y:S05]  /*6930*/  @!P0 BRA `(.L_x_498) ;  /* 0x0000000000908947 */ /* 0x000fea0003800000 */
[----:B------:R-:W-:-:S13]  /*6940*/  ISETP.NE.AND P0, PT, R0, 0x18, PT ;  /* 0x000000180000780c */ /* 0x000fda0003f05270 */
[----:B------:R-:W-:Y:S05]  /*6950*/  @!P0 BRA `(.L_x_499) ;  /* 0x0000000000448947 */ /* 0x000fea0003800000 */
.L_x_475:
[----:B------:R-:W-:Y:S01]  /*6960*/  MOV R14, 0x0 ;  /* 0x00000000000e7802 */ /* 0x000fe20000000f00 */
[----:B------:R-:W0:Y:S01]  /*6970*/  LDCU.64 UR4, c[0x4][0x128] ;  /* 0x01002500ff0477ac */ /* 0x000e220008000a00 */
[----:B------:R-:W-:Y:S02]  /*6980*/  IMAD.MOV.U32 R8, RZ, RZ, 0x65 ;  /* 0x00000065ff087424 */ /* 0x000fe400078e00ff */
[----:B------:R-:W-:Y:S01]  /*6990*/  IMAD.MOV.U32 R12, RZ, RZ, 0x1 ;  /* 0x00000001ff0c7424 */ /* 0x000fe200078e00ff */
[----:B------:R-:W1:Y:S01]  /*69a0*/  LDCU.64 UR6, c[0x4][0x130] ;  /* 0x01002600ff0677ac */ /* 0x000e620008000a00 */
[----:B------:R-:W2:Y:S01]  /*69b0*/  LDC.64 R14, c[0x4][R14] ;  /* 0x010000000e0e7b82 */ /* 0x000ea20000000a00 */
[----:B------:R-:W-:Y:S01]  /*69c0*/  IMAD.MOV.U32 R13, RZ, RZ, RZ ;  /* 0x000000ffff0d7224 */ /* 0x000fe200078e00ff */
[----:B------:R-:W5:Y:S01]  /*69d0*/  LDCU.64 UR8, c[0x4][0x40] ;  /* 0x01000800ff0877ac */ /* 0x000f620008000a00 */
[----:B0-----:R-:W-:Y:S02]  /*69e0*/  IMAD.U32 R4, RZ, RZ, UR4 ;  /* 0x00000004ff047e24 */ /* 0x001fe4000f8e00ff */
[----:B------:R-:W-:-:S02]  /*69f0*/  IMAD.U32 R5, RZ, RZ, UR5 ;  /* 0x00000005ff057e24 */ /* 0x000fc4000f8e00ff */
[----:B-1----:R-:W-:Y:S02]  /*6a00*/  IMAD.U32 R6, RZ, RZ, UR6 ;  /* 0x00000006ff067e24 */ /* 0x002fe4000f8e00ff */
[----:B------:R-:W-:Y:S02]  /*6a10*/  IMAD.U32 R7, RZ, RZ, UR7 ;  /* 0x00000007ff077e24 */ /* 0x000fe4000f8e00ff */
[----:B-----5:R-:W-:Y:S02]  /*6a20*/  IMAD.U32 R10, RZ, RZ, UR8 ;  /* 0x00000008ff0a7e24 */ /* 0x020fe4000f8e00ff */
[----:B------:R-:W-:-:S07]  /*6a30*/  IMAD.U32 R11, RZ, RZ, UR9 ;  /* 0x00000009ff0b7e24 */ /* 0x000fce000f8e00ff */
[----:B------:R-:W-:-:S07]  /*6a40*/  LEPC R20, `(.L_x_500) ;  /* 0x000000001014794e */ /* 0x000fce0000000000 */
[----:B--234-:R-:W-:Y:S05]  /*6a50*/  CALL.ABS.NOINC R14 ;  /* 0x000000000e007343 */ /* 0x01cfea0003c00000 */
.L_x_500:
[----:B------:R-:W-:Y:S05]  /*6a60*/  BRA `(.L_x_476) ;  /* 0x0000000000987947 */ /* 0x000fea0003800000 */
.L_x_499:
[----:B---3--:R-:W-:Y:S01]  /*6a70*/  IMAD.U32 R5, R22, 0x10000, RZ ;  /* 0x0001000016057824 */ /* 0x008fe200078e00ff */
[----:B------:R-:W-:Y:S01]  /*6a80*/  BSSY.RECONVERGENT B0, `(.L_x_501) ;  /* 0x000000c000007945 */ /* 0x000fe20003800200 */
[----:B------:R-:W-:-:S03]  /*6a90*/  IMAD.MOV.U32 R0, RZ, RZ, 0x7f ;  /* 0x0000007fff007424 */ /* 0x000fc600078e00ff */
        /* <DEDUP_REMOVED lines=10> */
.L_x_502:
[----:B------:R-:W-:Y:S05]  /*6b40*/  BSYNC.RECONVERGENT B0 ;  /* 0x0000000000007941 */ /* 0x000fea0003800200 */
.L_x_501:
[----:B------:R-:W-:-:S05]  /*6b50*/  LOP3.LUT R3, R0, 0x80, R3, 0xf8, !PT ;  /* 0x0000008000037812 */ /* 0x000fca00078ef803 */
[----:B------:R0:W-:Y:S01]  /*6b60*/  STG.E.U8 desc[UR36][R8.64], R3 ;  /* 0x0000000308007986 */ /* 0x0001e2000c101124 */
[----:B------:R-:W-:Y:S05]  /*6b70*/  BRA `(.L_x_476) ;  /* 0x0000000000547947 */ /* 0x000fea0003800000 */
.L_x_498:
[----:B---3--:R-:W-:Y:S01]  /*6b80*/  IMAD.U32 R3, R22, 0x10000, RZ ;  /* 0x0001000016037824 */ /* 0x008fe200078e00ff */
[----:B------:R-:W-:Y:S04]  /*6b90*/  BSSY.RECONVERGENT B0, `(.L_x_503) ;  /* 0x000000e000007945 */ /* 0x000fe80003800200 */
[----:B------:R-:W-:-:S04]  /*6ba0*/  LOP3.LUT R4, R3, 0x7fffffff, RZ, 0xc0, !PT ;  /* 0x7fffffff03047812 */ /* 0x000fc800078ec0ff */
[----:B------:R-:W-:-:S13]  /*6bb0*/  ISETP.GT.U32.AND P0, PT, R4, 0x477fffff, PT ;  /* 0x477fffff0400780c */ /* 0x000fda0003f04070 */
[----:B------:R-:W-:Y:S05]  /*6bc0*/  @P0 BRA `(.L_x_504) ;  /* 0x00000000001c0947 */ /* 0x000fea0003800000 */
[----:B------:R-:W-:-:S13]  /*6bd0*/  ISETP.GE.U32.AND P0, PT, R4, 0x38800000, PT ;  /* 0x388000000400780c */ /* 0x000fda0003f06070 */
[----:B------:R-:W-:-:S04]  /*6be0*/  @P0 SHF.R.U32.HI R0, RZ, 0x15, R3 ;  /* 0x00000015ff000819 */ /* 0x000fc80000011603 */
[----:B------:R-:W-:-:S04]  /*6bf0*/  @P0 LOP3.LUT R0, R0, 0x1, RZ, 0xc0, !PT ;  /* 0x0000000100000812 */ /* 0x000fc800078ec0ff */
[----:B------:R-:W-:-:S04]  /*6c00*/  @P0 IADD3 R0, PT, PT, R3, 0x80fffff, R0 ;  /* 0x080fffff03000810 */ /* 0x000fc80007ffe000 */
[----:B------:R-:W-:Y:S01]  /*6c10*/  @P0 SHF.R.U32.HI R0, RZ, 0x15, R0 ;  /* 0x00000015ff000819 */ /* 0x000fe20000011600 */
[----:B------:R-:W-:Y:S01]  /*6c20*/  @!P0 FADD.FTZ R0, R4, 128 ;  /* 0x4300000004008421 */ /* 0x000fe20000010000 */
[----:B------:R-:W-:Y:S06]  /*6c30*/  BRA `(.L_x_505) ;  /* 0x00000000000c7947 */ /* 0x000fec0003800000 */
.L_x_504:
[----:B------:R-:W-:Y:S01]  /*6c40*/  IMAD.MOV.U32 R0, RZ, RZ, 0x7f ;  /* 0x0000007fff007424 */ /* 0x000fe200078e00ff */
[----:B------:R-:W-:-:S04]  /*6c50*/  ISETP.GT.U32.AND P0, PT, R4, 0x7f800000, PT ;  /* 0x7f8000000400780c */ /* 0x000fc80003f04070 */
[----:B------:R-:W-:-:S09]  /*6c60*/  SEL R0, R0, 0x7c, P0 ;  /* 0x0000007c00007807 */ /* 0x000fd20000000000 */
.L_x_505:
[----:B------:R-:W-:Y:S05]  /*6c70*/  BSYNC.RECONVERGENT B0 ;  /* 0x0000000000007941 */ /* 0x000fea0003800200 */
.L_x_503:
[----:B------:R-:W-:-:S04]  /*6c80*/  SHF.R.U32.HI R3, RZ, 0x18, R3 ;  /* 0x00000018ff037819 */ /* 0x000fc80000011603 */
[----:B------:R-:W-:-:S05]  /*6c90*/  LOP3.LUT R3, R0, 0x80, R3, 0xf8, !PT ;  /* 0x0000008000037812 */ /* 0x000fca00078ef803 */
[----:B------:R0:W-:Y:S01]  /*6ca0*/  STG.E.U8 desc[UR36][R8.64], R3 ;  /* 0x0000000308007986 */ /* 0x0001e2000c101124 */
[----:B------:R-:W-:Y:S05]  /*6cb0*/  BRA `(.L_x_476) ;  /* 0x0000000000047947 */ /* 0x000fea0003800000 */
.L_x_497:
[----:B---3--:R0:W-:Y:S02]  /*6cc0*/  STG.E.U16 desc[UR36][R8.64], R22 ;  /* 0x0000001608007986 */ /* 0x0081e4000c101524 */
.L_x_476:
[----:B------:R-:W-:-:S05]  /*6cd0*/  VIADD R25, R25, 0x80 ;  /* 0x0000008019197836 */ /* 0x000fca0000000000 */
[----:B------:R-:W-:-:S13]  /*6ce0*/  ISETP.GE.AND P0, PT, R25, R16, PT ;  /* 0x000000101900720c */ /* 0x000fda0003f06270 */
[----:B------:R-:W-:Y:S05]  /*6cf0*/  @P0 BRA `(.L_x_470) ;  /* 0x0000000c00d80947 */ /* 0x000fea0003800000 */
[----:B------:R-:W5:Y:S01]  /*6d00*/  LDCU UR4, c[0x0][0x3a8] ;  /* 0x00007500ff0477ac */ /* 0x000f620008000800 */
[----:B0123--:R-:W0:Y:S01]  /*6d10*/  LDC.64 R8, c[0x0][0x388] ;  /* 0x0000e200ff087b82 */ /* 0x00fe220000000a00 */
[----:B------:R-:W-:Y:S01]  /*6d20*/  IMAD R0, R2, 0x200, R25 ;  /* 0x0000020002007824 */ /* 0x000fe200078e0219 */
[----:B------:R-:W-:-:S03]  /*6d30*/  PRMT R4, R17, 0x9910, RZ ;  /* 0x0000991011047816 */ /* 0x000fc600000000ff */
[----:B-----5:R-:W-:Y:S02]  /*6d40*/  IMAD R3, R0, UR4, RZ ;  /* 0x0000000400037c24 */ /* 0x020fe4000f8e02ff */
        /* <DEDUP_REMOVED lines=13> */
[----:B----4-:R-:W-:-:S04]  /*6e20*/  IMAD.U32 R18, R18, 0x10000, RZ ;  /* 0x0001000012127824 */ /* 0x010fc800078e00ff */
[----:B------:R-:W0:Y:S02]  /*6e30*/  F2I.FTZ.TRUNC.NTZ R3, R18 ;  /* 0x0000001200037305 */ /* 0x000e24000021f100 */
[----:B0-----:R0:W-:Y:S01]  /*6e40*/  STG.E.U8 desc[UR36][R8.64], R3 ;  /* 0x0000000308007986 */ /* 0x0011e2000c101124 */
[----:B------:R-:W-:Y:S05]  /*6e50*/  BRA `(.L_x_511) ;  /* 0x0000000c007c7947 */ /* 0x000fea0003800000 */
.L_x_509:
[----:B----4-:R-:W-:-:S06]  /*6e60*/  IMAD.U32 R5, R18, 0x10000, RZ ;  /* 0x0001000012057824 */ /* 0x010fcc00078e00ff */
[----:B------:R-:W0:Y:S02]  /*6e70*/  F2I.S64.TRUNC R4, R5 ;  /* 0x0000000500047311 */ /* 0x000e24000020d900 */
[----:B0-----:R0:W-:Y:S01]  /*6e80*/  STG.E.U8 desc[UR36][R8.64], R4 ;  /* 0x0000000408007986 */ /* 0x0011e2000c101124 */
[----:B------:R-:W-:Y:S05]  /*6e90*/  BRA `(.L_x_511) ;  /* 0x0000000c006c7947 */ /* 0x000fea0003800000 */
.L_x_508:
[----:B------:R-:W-:-:S13]  /*6ea0*/  ISETP.NE.AND P0, PT, R0, 0x2, PT ;  /* 0x000000020000780c */ /* 0x000fda0003f05270 */
[----:B------:R-:W-:Y:S05]  /*6eb0*/  @!P0 BRA `(.L_x_512) ;  /* 0x0000000000308947 */ /* 0x000fea0003800000 */
[----:B------:R-:W-:-:S13]  /*6ec0*/  ISETP.NE.AND P0, PT, R0, 0x3, PT ;  /* 0x000000030000780c */ /* 0x000fda0003f05270 */
[----:B------:R-:W-:Y:S05]  /*6ed0*/  @!P0 BRA `(.L_x_513) ;  /* 0x0000000000188947 */ /* 0x000fea0003800000 */
[----:B------:R-:W-:-:S13]  /*6ee0*/  ISETP.NE.AND P0, PT, R0, 0x4, PT ;  /* 0x000000040000780c */ /* 0x000fda0003f05270 */
[----:B------:R-:W-:Y:S05]  /*6ef0*/  @P0 BRA `(.L_x_510) ;  /* 0x0000000800780947 */ /* 0x000fea0003800000 */
[----:B----4-:R-:W-:-:S06]  /*6f00*/  IMAD.U32 R4, R18, 0x10000, RZ ;  /* 0x0001000012047824 */ /* 0x010fcc00078e00ff */
[----:B------:R-:W0:Y:S02]  /*6f10*/  F2I.S64.TRUNC R4, R4 ;  /* 0x0000000400047311 */ /* 0x000e24000020d900 */
[----:B0-----:R0:W-:Y:S01]  /*6f20*/  STG.E.64 desc[UR36][R8.64], R4 ;  /* 0x0000000408007986 */ /* 0x0011e2000c101b24 */
[----:B------:R-:W-:Y:S05]  /*6f30*/  BRA `(.L_x_511) ;  /* 0x0000000c00447947 */ /* 0x000fea0003800000 */
.L_x_513:
[----:B----4-:R-:W-:-:S04]  /*6f40*/  IMAD.U32 R18, R18, 0x10000, RZ ;  /* 0x0001000012127824 */ /* 0x010fc800078e00ff */
[----:B------:R-:W0:Y:S02]  /*6f50*/  F2I.FTZ.TRUNC.NTZ R3, R18 ;  /* 0x0000001200037305 */ /* 0x000e24000021f100 */
[----:B0-----:R0:W-:Y:S01]  /*6f60*/  STG.E desc[UR36][R8.64], R3 ;  /* 0x0000000308007986 */ /* 0x0011e2000c101924 */
[----:B------:R-:W-:Y:S05]  /*6f70*/  BRA `(.L_x_511) ;  /* 0x0000000c00347947 */ /* 0x000fea0003800000 */
.L_x_512:
[----:B----4-:R-:W-:-:S04]  /*6f80*/  IMAD.U32 R18, R18, 0x10000, RZ ;  /* 0x0001000012127824 */ /* 0x010fc800078e00ff */
[----:B------:R-:W0:Y:S02]  /*6f90*/  F2I.FTZ.TRUNC.NTZ R3, R18 ;  /* 0x0000001200037305 */ /* 0x000e24000021f100 */
[----:B0-----:R0:W-:Y:S01]  /*6fa0*/  STG.E.U16 desc[UR36][R8.64], R3 ;  /* 0x0000000308007986 */ /* 0x0011e2000c101524 */
[----:B------:R-:W-:Y:S05]  /*6fb0*/  BRA `(.L_x_511) ;  /* 0x0000000c00247947 */ /* 0x000fea0003800000 */
.L_x_507:
[----:B------:R-:W-:-:S13]  /*6fc0*/  ISETP.GT.AND P0, PT, R0, 0x6, PT ;  /* 0x000000060000780c */ /* 0x000fda0003f04270 */
[----:B------:R-:W-:Y:S05]  /*6fd0*/  @P0 BRA `(.L_x_514) ;  /* 0x00000000002c0947 */ /* 0x000fea0003800000 */
[----:B------:R-:W-:-:S13]  /*6fe0*/  ISETP.NE.AND P0, PT, R0, 0x5, PT ;  /* 0x000000050000780c */ /* 0x000fda0003f05270 */
[----:B------:R-:W-:Y:S05]  /*6ff0*/  @!P0 BRA `(.L_x_515) ;  /* 0x0000000000148947 */ /* 0x000fea0003800000 */
[----:B------:R-:W-:-:S13]  /*7000*/  ISETP.NE.AND P0, PT, R0, 0x6, PT ;  /* 0x000000060000780c */ /* 0x000fda0003f05270 */
[----:B------:R-:W-:Y:S05]  /*7010*/  @P0 BRA `(.L_x_510) ;  /* 0x0000000800300947 */ /* 0x000fea0003800000 */
[----:B----4-:R-:W-:-:S05]  /*7020*/  IMAD.U32 R3, R18, 0x10000, RZ ;  /* 0x0001000012037824 */ /* 0x010fca00078e00ff */
[----:B------:R0:W-:Y:S01]  /*7030*/  STG.E desc[UR36][R8.64], R3 ;  /* 0x0000000308007986 */ /* 0x0001e2000c101924 */
[----:B------:R-:W-:Y:S05]  /*7040*/  BRA `(.L_x_511) ;  /* 0x0000000c00007947 */ /* 0x000fea0003800000 */
.L_x_515:
[----:B----4-:R-:W-:-:S05]  /*7050*/  IMAD.U32 R0, R18, 0x10000, RZ ;  /* 0x0001000012007824 */ /* 0x010fca00078e00ff */
[----:B------:R-:W-:-:S05]  /*7060*/  F2FP.F16.F32.PACK_AB R0, RZ, R0 ;  /* 0x00000000ff00723e */ /* 0x000fca00000000ff */
[----:B------:R0:W-:Y:S01]  /*7070*/  STG.E.U16 desc[UR36][R8.64], R0 ;  /* 0x0000000008007986 */ /* 0x0001e2000c101524 */
[----:B------:R-:W-:Y:S05]  /*7080*/  BRA `(.L_x_511) ;  /* 0x0000000800f07947 */ /* 0x000fea0003800000 */
.L_x_514:
[----:B------:R-:W-:-:S13]  /*7090*/  ISETP.NE.AND P0, PT, R0, 0x7, PT ;  /* 0x000000070000780c */ /* 0x000fda0003f05270 */
[----:B------:R-:W-:Y:S05]  /*70a0*/  @!P0 BRA `(.L_x_516) ;  /* 0x0000000000348947 */ /* 0x000fea0003800000 */
[----:B------:R-:W-:-:S13]  /*70b0*/  ISETP.NE.AND P0, PT, R0, 0x8, PT ;  /* 0x000000080000780c */ /* 0x000fda0003f05270 */
[----:B------:R-:W-:Y:S05]  /*70c0*/  @!P0 BRA `(.L_x_517) ;  /* 0x0000000000188947 */ /* 0x000fea0003800000 */
[----:B------:R-:W-:-:S13]  /*70d0*/  ISETP.NE.AND P0, PT, R0, 0x9, PT ;  /* 0x000000090000780c */ /* 0x000fda0003f05270 */
[----:B------:R-:W-:Y:S05]  /*70e0*/  @P0 BRA `(.L_x_510) ;  /* 0x0000000400fc0947 */ /* 0x000fea0003800000 */
[----:B----4-:R-:W-:Y:S02]  /*70f0*/  IMAD.U32 R4, R18, 0x10000, RZ ;  /* 0x0001000012047824 */ /* 0x010fe400078e00ff */
[----:B------:R-:W-:-:S05]  /*7100*/  IMAD.MOV.U32 R5, RZ, RZ, RZ ;  /* 0x000000ffff057224 */ /* 0x000fca00078e00ff */
[----:B------:R0:W-:Y:S01]  /*7110*/  STG.E.64 desc[UR36][R8.64], R4 ;  /* 0x0000000408007986 */ /* 0x0001e2000c101b24 */
[----:B------:R-:W-:Y:S05]  /*7120*/  BRA `(.L_x_511) ;  /* 0x0000000800c87947 */ /* 0x000fea0003800000 */
.L_x_517:
[----:B----4-:R-:W-:-:S05]  /*7130*/  IMAD.U32 R18, R18, 0x10000, RZ ;  /* 0x0001000012127824 */ /* 0x010fca00078e00ff */
[----:B------:R-:W-:-:S04]  /*7140*/  F2FP.F16.F32.PACK_AB R3, RZ, R18 ;  /* 0x00000012ff03723e */ /* 0x000fc800000000ff */
[----:B------:R-:W-:-:S05]  /*7150*/  PRMT R3, R3, 0x5410, RZ ;  /* 0x0000541003037816 */ /* 0x000fca00000000ff */
[----:B------:R0:W-:Y:S01]  /*7160*/  STG.E desc[UR36][R8.64], R3 ;  /* 0x0000000308007986 */ /* 0x0001e2000c101924 */
[----:B------:R-:W-:Y:S05]  /*7170*/  BRA `(.L_x_511) ;  /* 0x0000000800b47947 */ /* 0x000fea0003800000 */
.L_x_516:
[----:B----4-:R-:W-:-:S04]  /*7180*/  IMAD.U32 R4, R18, 0x10000, RZ ;  /* 0x0001000012047824 */ /* 0x010fc800078e00ff */
[----:B------:R-:W-:-:S06]  /*7190*/  FMUL.FTZ R4, R4, 1 ;  /* 0x3f80000004047820 */ /* 0x000fcc0000410000 */
[----:B------:R-:W0:Y:S02]  /*71a0*/  F2F.F64.F32 R4, R4 ;  /* 0x0000000400047310 */ /* 0x000e240000201800 */
[----:B0-----:R0:W-:Y:S01]  /*71b0*/  STG.E.64 desc[UR36][R8.64], R4 ;  /* 0x0000000408007986 */ /* 0x0011e2000c101b24 */
[----:B------:R-:W-:Y:S05]  /*71c0*/  BRA `(.L_x_511) ;  /* 0x0000000800a07947 */ /* 0x000fea0003800000 */
.L_x_506:
        /* <DEDUP_REMOVED lines=10> */
[----:B----4-:R-:W-:-:S06]  /*7270*/  IMAD.U32 R3, R18, 0x10000, RZ ;  /* 0x0001000012037824 */ /* 0x010fcc00078e00ff */
[----:B------:R-:W0:Y:S02]  /*7280*/  F2I.FTZ.U32.TRUNC.NTZ R3, R3 ;  /* 0x0000000300037305 */ /* 0x000e24000021f000 */
[----:B0-----:R0:W-:Y:S01]  /*7290*/  STG.E.U16 desc[UR36][R8.64], R3 ;  /* 0x0000000308007986 */ /* 0x0011e2000c101524 */
[----:B------:R-:W-:Y:S05]  /*72a0*/  BRA `(.L_x_511) ;  /* 0x0000000800687947 */ /* 0x000fea0003800000 */
.L_x_521:
[----:B----4-:R-:W-:Y:S01]  /*72b0*/  IMAD.U32 R5, R18, 0x10000, RZ ;  /* 0x0001000012057824 */ /* 0x010fe200078e00ff */
        /* <DEDUP_REMOVED lines=16> */
.L_x_524:
[----:B------:R-:W-:-:S04]  /*73c0*/  SHF.R.U32.HI R3, RZ, 0x18, R5 ;  /* 0x00000018ff037819 */ /* 0x000fc80000011605 */
[----:B------:R-:W-:-:S04]  /*73d0*/  LOP3.LUT R0, R0, 0x80, R3, 0xf8, !PT ;  /* 0x0000008000007812 */ /* 0x000fc800078ef803 */
[----:B------:R-:W-:-:S07]  /*73e0*/  PRMT R4, R0, 0x7610, R4 ;  /* 0x0000761000047816 */ /* 0x000fce0000000004 */
.L_x_523:
[----:B------:R-:W-:Y:S05]  /*73f0*/  BSYNC.RECONVERGENT B0 ;  /* 0x0000000000007941 */ /* 0x000fea0003800200 */
.L_x_522:
[----:B------:R0:W-:Y:S01]  /*7400*/  STG.E.U8 desc[UR36][R8.64], R4 ;  /* 0x0000000408007986 */ /* 0x0001e2000c101124 */
[----:B------:R-:W-:Y:S05]  /*7410*/  BRA `(.L_x_511) ;  /* 0x00000008000c7947 */ /* 0x000fea0003800000 */
.L_x_520:
        /* <DEDUP_REMOVED lines=17> */
.L_x_527:
[----:B------:R-:W-:-:S04]  /*7530*/  SHF.R.U32.HI R3, RZ, 0x18, R5 ;  /* 0x00000018ff037819 */ /* 0x000fc80000011605 */
[----:B------:R-:W-:-:S04]  /*7540*/  LOP3.LUT R0, R0, 0x80, R3, 0xf8, !PT ;  /* 0x0000008000007812 */ /* 0x000fc800078ef803 */
[----:B------:R-:W-:-:S07]  /*7550*/  PRMT R4, R0, 0x7610, R4 ;  /* 0x0000761000047816 */ /* 0x000fce0000000004 */
.L_x_526:
[----:B------:R-:W-:Y:S05]  /*7560*/  BSYNC.RECONVERGENT B0 ;  /* 0x0000000000007941 */ /* 0x000fea0003800200 */
.L_x_525:
[----:B------:R0:W-:Y:S01]  /*7570*/  STG.E.U8 desc[UR36][R8.64], R4 ;  /* 0x0000000408007986 */ /* 0x0001e2000c101124 */
[----:B------:R-:W-:Y:S05]  /*7580*/  BRA `(.L_x_511) ;  /* 0x0000000400b07947 */ /* 0x000fea0003800000 */
.L_x_519:
[----:B------:R-:W-:-:S13]  /*7590*/  ISETP.NE.AND P0, PT, R0, 0x1c, PT ;  /* 0x0000001c0000780c */ /* 0x000fda0003f05270 */
[----:B------:R-:W-:Y:S05]  /*75a0*/  @!P0 BRA `(.L_x_528) ;  /* 0x0000000000608947 */ /* 0x000fea0003800000 */
[----:B------:R-:W-:-:S13]  /*75b0*/  ISETP.NE.AND P0, PT, R0, 0x1d, PT ;  /* 0x0000001d0000780c */ /* 0x000fda0003f05270 */
[----:B------:R-:W-:Y:S05]  /*75c0*/  @!P0 BRA `(.L_x_529) ;  /* 0x0000000000488947 */ /* 0x000fea0003800000 */
[----:B------:R-:W-:-:S13]  /*75d0*/  ISETP.NE.AND P0, PT, R0, 0x2c, PT ;  /* 0x0000002c0000780c */ /* 0x000fda0003f05270 */
[----:B------:R-:W-:Y:S05]  /*75e0*/  @P0 BRA `(.L_x_510) ;  /* 0x0000000000bc0947 */ /* 0x000fea0003800000 */
[----:B----4-:R-:W-:-:S05]  /*75f0*/  IMAD.U32 R18, R18, 0x10000, RZ ;  /* 0x0001000012127824 */ /* 0x010fca00078e00ff */
        /* <DEDUP_REMOVED lines=15> */
.L_x_529:
[----:B----4-:R-:W-:-:S06]  /*76f0*/  IMAD.U32 R4, R18, 0x10000, RZ ;  /* 0x0001000012047824 */ /* 0x010fcc00078e00ff */
[----:B------:R-:W0:Y:S02]  /*7700*/  F2I.U64.TRUNC R4, R4 ;  /* 0x0000000400047311 */ /* 0x000e24000020d800 */
[----:B0-----:R0:W-:Y:S01]  /*7710*/  STG.E.64 desc[UR36][R8.64], R4 ;  /* 0x0000000408007986 */ /* 0x0011e2000c101b24 */
[----:B------:R-:W-:Y:S05]  /*7720*/  BRA `(.L_x_511) ;  /* 0x0000000400487947 */ /* 0x000fea0003800000 */
.L_x_528:
[----:B----4-:R-:W-:-:S04]  /*7730*/  IMAD.U32 R18, R18, 0x10000, RZ ;  /* 0x0001000012127824 */ /* 0x010fc800078e00ff */
[----:B------:R-:W0:Y:S02]  /*7740*/  F2I.FTZ.U32.TRUNC.NTZ R3, R18 ;  /* 0x0000001200037305 */ /* 0x000e24000021f000 */
[----:B0-----:R0:W-:Y:S01]  /*7750*/  STG.E desc[UR36][R8.64], R3 ;  /* 0x0000000308007986 */ /* 0x0011e2000c101924 */
[----:B------:R-:W-:Y:S05]  /*7760*/  BRA `(.L_x_511) ;  /* 0x0000000400387947 */ /* 0x000fea0003800000 */
.L_x_518:
[----:B------:R-:W-:-:S13]  /*7770*/  ISETP.GT.AND P0, PT, R0, 0xe, PT ;  /* 0x0000000e0000780c */ /* 0x000fda0003f04270 */
[----:B------:R-:W-:Y:S05]  /*7780*/  @P0 BRA `(.L_x_530) ;  /* 0x00000000003c0947 */ /* 0x000fea0003800000 */
[----:B------:R-:W-:-:S13]  /*7790*/  ISETP.NE.AND P0, PT, R0, 0xa, PT ;  /* 0x0000000a0000780c */ /* 0x000fda0003f05270 */
[----:B------:R-:W-:Y:S05]  /*77a0*/  @!P0 BRA `(.L_x_531) ;  /* 0x00000000001c8947 */ /* 0x000fea0003800000 */
[----:B------:R-:W-:-:S13]  /*77b0*/  ISETP.NE.AND P0, PT, R0, 0xb, PT ;  /* 0x0000000b0000780c */ /* 0x000fda0003f05270 */
[----:B------:R-:W-:Y:S05]  /*77c0*/  @P0 BRA `(.L_x_510) ;  /* 0x0000000000440947 */ /* 0x000fea0003800000 */
[----:B----4-:R-:W-:-:S05]  /*77d0*/  IMAD.U32 R18, R18, 0x10000, RZ ;  /* 0x0001000012127824 */ /* 0x010fca00078e00ff */
[----:B------:R-:W-:-:S04]  /*77e0*/  FSETP.NEU.FTZ.AND P0, PT, R18, RZ, PT ;  /* 0x000000ff1200720b */ /* 0x000fc80003f1d000 */
[----:B------:R-:W-:-:S05]  /*77f0*/  SEL R3, RZ, 0x1, !P0 ;  /* 0x00000001ff037807 */ /* 0x000fca0004000000 */
[----:B------:R3:W-:Y:S01]  /*7800*/  STG.E.U8 desc[UR36][R8.64], R3 ;  /* 0x0000000308007986 */ /* 0x0007e2000c101124 */
[----:B------:R-:W-:Y:S05]  /*7810*/  BRA `(.L_x_511) ;  /* 0x00000004000c7947 */ /* 0x000fea0003800000 */
.L_x_531:
[----:B----4-:R-:W-:Y:S01]  /*7820*/  IMAD.U32 R18, R18, 0x10000, RZ ;  /* 0x0001000012127824 */ /* 0x010fe200078e00ff */
[----:B------:R-:W-:-:S03]  /*7830*/  CS2R R6, SRZ ;  /* 0x0000000000067805 */ /* 0x000fc6000001ff00 */
[----:B------:R-:W-:-:S06]  /*7840*/  FMUL.FTZ R4, R18, 1 ;  /* 0x3f80000012047820 */ /* 0x000fcc0000410000 */
[----:B------:R-:W0:Y:S02]  /*7850*/  F2F.F64.F32 R4, R4 ;  /* 0x0000000400047310 */ /* 0x000e240000201800 */
[----:B0-----:R4:W-:Y:S01]  /*7860*/  STG.E.128 desc[UR36][R8.64], R4 ;  /* 0x0000000408007986 */ /* 0x0019e2000c101d24 */
[----:B------:R-:W-:Y:S05]  /*7870*/  BRA `(.L_x_511) ;  /* 0x0000000000f47947 */ /* 0x000fea0003800000 */
.L_x_530:
[----:B------:R-:W-:-:S13]  /*7880*/  ISETP.NE.AND P0, PT, R0, 0xf, PT ;  /* 0x0000000f0000780c */ /* 0x000fda0003f05270 */
[----:B------:R-:W-:Y:S05]  /*7890*/  @!P0 BRA `(.L_x_532) ;  /* 0x0000000000e88947 */ /* 0x000fea0003800000 */
[----:B------:R-:W-:-:S13]  /*78a0*/  ISETP.NE.AND P0, PT, R0, 0x17, PT ;  /* 0x000000170000780c */ /* 0x000fda0003f05270 */
[----:B------:R-:W-:Y:S05]  /*78b0*/  @!P0 BRA `(.L_x_533) ;  /* 0x0000000000908947 */ /* 0x000fea0003800000 */
[----:B------:R-:W-:-:S13]  /*78c0*/  ISETP.NE.AND P0, PT, R0, 0x18, PT ;  /* 0x000000180000780c */ /* 0x000fda0003f05270 */
[----:B------:R-:W-:Y:S05]  /*78d0*/  @!P0 BRA `(.L_x_534) ;  /* 0x0000000000448947 */ /* 0x000fea0003800000 */
.L_x_510:
        /* <DEDUP_REMOVED lines=16> */
.L_x_535:
[----:B------:R-:W-:Y:S05]  /*79e0*/  BRA `(.L_x_511) ;  /* 0x0000000000987947 */ /* 0x000fea0003800000 */
.L_x_534:
[----:B----4-:R-:W-:Y:S01]  /*79f0*/  IMAD.U32 R5, R18, 0x10000, RZ ;  /* 0x0001000012057824 */ /* 0x010fe200078e00ff */
        /* <DEDUP_REMOVED lines=12> */
.L_x_537:
[----:B------:R-:W-:Y:S05]  /*7ac0*/  BSYNC.RECONVERGENT B0 ;  /* 0x0000000000007941 */ /* 0x000fea0003800200 */
.L_x_536:
[----:B------:R-:W-:-:S05]  /*7ad0*/  LOP3.LUT R3, R0, 0x80, R3, 0xf8, !PT ;  /* 0x0000008000037812 */ /* 0x000fca00078ef803 */
[----:B------:R1:W-:Y:S01]  /*7ae0*/  STG.E.U8 desc[UR36][R8.64], R3 ;  /* 0x0000000308007986 */ /* 0x0003e2000c101124 */
[----:B------:R-:W-:Y:S05]  /*7af0*/  BRA `(.L_x_511) ;  /* 0x0000000000547947 */ /* 0x000fea0003800000 */
.L_x_533:
[----:B----4-:R-:W-:Y:S01]  /*7b00*/  IMAD.U32 R3, R18, 0x10000, RZ ;  /* 0x0001000012037824 */ /* 0x010fe200078e00ff */
        /* <DEDUP_REMOVED lines=11> */
.L_x_539:
[----:B------:R-:W-:Y:S01]  /*7bc0*/  IMAD.MOV.U32 R0, RZ, RZ, 0x7f ;  /* 0x0000007fff007424 */ /* 0x000fe200078e00ff */
[----:B------:R-:W-:-:S04]  /*7bd0*/  ISETP.GT.U32.AND P0, PT, R4, 0x7f800000, PT ;  /* 0x7f8000000400780c */ /* 0x000fc80003f04070 */
[----:B------:R-:W-:-:S09]  /*7be0*/  SEL R0, R0, 0x7c, P0 ;  /* 0x0000007c00007807 */ /* 0x000fd20000000000 */
.L_x_540:
[----:B------:R-:W-:Y:S05]  /*7bf0*/  BSYNC.RECONVERGENT B0 ;  /* 0x0000000000007941 */ /* 0x000fea0003800200 */
.L_x_538:
[----:B------:R-:W-:-:S04]  /*7c00*/  SHF.R.U32.HI R3, RZ, 0x18, R3 ;  /* 0x00000018ff037819 */ /* 0x000fc80000011603 */
[----:B------:R-:W-:-:S05]  /*7c10*/  LOP3.LUT R3, R0, 0x80, R3, 0xf8, !PT ;  /* 0x0000008000037812 */ /* 0x000fca00078ef803 */
[----:B------:R2:W-:Y:S01]  /*7c20*/  STG.E.U8 desc[UR36][R8.64], R3 ;  /* 0x0000000308007986 */ /* 0x0005e2000c101124 */
[----:B------:R-:W-:Y:S05]  /*7c30*/  BRA `(.L_x_511) ;  /* 0x0000000000047947 */ /* 0x000fea0003800000 */
.L_x_532:
[----:B----4-:R0:W-:Y:S02]  /*7c40*/  STG.E.U16 desc[UR36][R8.64], R18 ;  /* 0x0000001208007986 */ /* 0x0101e4000c101524 */
.L_x_511:
[----:B------:R-:W-:-:S07]  /*7c50*/  VIADD R25, R25, 0x80 ;  /* 0x0000008019197836 */ /* 0x000fce0000000000 */
.L_x_470:
[----:B------:R-:W-:Y:S05]  /*7c60*/  BSYNC.RECONVERGENT B6 ;  /* 0x0000000000067941 */ /* 0x000fea0003800200 */
.L_x_469:
[----:B------:R-:W-:-:S13]  /*7c70*/  ISETP.GE.AND P0, PT, R25, R16, PT ;  /* 0x000000101900720c */ /* 0x000fda0003f06270 */
[----:B------:R-:W-:Y:S05]  /*7c80*/  @P0 EXIT ;  /* 0x000000000000094d */ /* 0x000fea0003800000 */
[----:B01-34-:R-:W0:Y:S01]  /*7c90*/  LDC.64 R4, c[0x0][0x388] ;  /* 0x0000e200ff047b82 */ /* 0x01be220000000a00 */
[----:B------:R-:W1:Y:S01]  /*7ca0*/  LDCU UR4, c[0x0][0x3a8] ;  /* 0x00007500ff0477ac */ /* 0x000e620008000800 */
[----:B--2--5:R-:W-:Y:S01]  /*7cb0*/  PRMT R0, R17, 0x9910, RZ ;  /* 0x0000991011007816 */ /* 0x024fe200000000ff */
[----:B------:R-:W-:-:S03]  /*7cc0*/  IMAD R2, R2, 0x200, R25 ;  /* 0x0000020002027824 */ /* 0x000fc600078e0219 */
[----:B------:R-:W-:Y:S01]  /*7cd0*/  ISETP.GT.AND P1, PT, R0, 0x9, PT ;  /* 0x000000090000780c */ /* 0x000fe20003f24270 */
[----:B-1----:R-:W-:-:S05]  /*7ce0*/  IMAD R3, R2, UR4, RZ ;  /* 0x0000000402037c24 */ /* 0x002fca000f8e02ff */
[----:B0-----:R-:W-:-:S05]  /*7cf0*/  IADD3 R2, P0, PT, R3, R4, RZ ;  /* 0x0000000403027210 */ /* 0x001fca0007f1e0ff */
[----:B------:R-:W-:Y:S02]  /*7d00*/  IMAD.X R3, RZ, RZ, R5, P0 ;  /* 0x000000ffff037224 */ /* 0x000fe400000e0605 */
[----:B------:R-:W-:Y:S06]  /*7d10*/  @P1 BRA `(.L_x_541) ;  /* 0x00000004000c1947 */ /* 0x000fec0003800000 */
        /* <DEDUP_REMOVED lines=8> */
[----:B------:R-:W-:-:S06]  /*7da0*/  IMAD.U32 R19, R19, 0x10000, RZ ;  /* 0x0001000013137824 */ /* 0x000fcc00078e00ff */
[----:B------:R-:W0:Y:S02]  /*7db0*/  F2I.FTZ.TRUNC.NTZ R19, R19 ;  /* 0x0000001300137305 */ /* 0x000e24000021f100 */
[----:B0-----:R-:W-:Y:S01]  /*7dc0*/  STG.E.U8 desc[UR36][R2.64], R19 ;  /* 0x0000001302007986 */ /* 0x001fe2000c101124 */
[----:B------:R-:W-:Y:S05]  /*7dd0*/  EXIT ;  /* 0x000000000000794d */ /* 0x000fea0003800000 */
.L_x_544:
[----:B------:R-:W-:-:S06]  /*7de0*/  IMAD.U32 R5, R19, 0x10000, RZ ;  /* 0x0001000013057824 */ /* 0x000fcc00078e00ff */
[----:B------:R-:W0:Y:S02]  /*7df0*/  F2I.S64.TRUNC R4, R5 ;  /* 0x0000000500047311 */ /* 0x000e24000020d900 */
[----:B0-----:R-:W-:Y:S01]  /*7e00*/  STG.E.U8 desc[UR36][R2.64], R4 ;  /* 0x0000000402007986 */ /* 0x001fe2000c101124 */
[----:B------:R-:W-:Y:S05]  /*7e10*/  EXIT ;  /* 0x000000000000794d */ /* 0x000fea0003800000 */
.L_x_543:
[----:B------:R-:W-:-:S13]  /*7e20*/  ISETP.NE.AND P0, PT, R0, 0x2, PT ;  /* 0x000000020000780c */ /* 0x000fda0003f05270 */
[----:B------:R-:W-:Y:S05]  /*7e30*/  @!P0 BRA `(.L_x_546) ;  /* 0x0000000000308947 */ /* 0x000fea0003800000 */
[----:B------:R-:W-:-:S13]  /*7e40*/  ISETP.NE.AND P0, PT, R0, 0x3, PT ;  /* 0x000000030000780c */ /* 0x000fda0003f05270 */
[----:B------:R-:W-:Y:S05]  /*7e50*/  @!P0 BRA `(.L_x_547) ;  /* 0x0000000000188947 */ /* 0x000fea0003800000 */
[----:B------:R-:W-:-:S13]  /*7e60*/  ISETP.NE.AND P0, PT, R0, 0x4, PT ;  /* 0x000000040000780c */ /* 0x000fda0003f05270 */
[----:B------:R-:W-:Y:S05]  /*7e70*/  @P0 BRA `(.L_x_545) ;  /* 0x0000000800780947 */ /* 0x000fea0003800000 */
[----:B------:R-:W-:-:S06]  /*7e80*/  IMAD.U32 R4, R19, 0x10000, RZ ;  /* 0x0001000013047824 */ /* 0x000fcc00078e00ff */
[----:B------:R-:W0:Y:S02]  /*7e90*/  F2I.S64.TRUNC R4, R4 ;  /* 0x0000000400047311 */ /* 0x000e24000020d900 */
[----:B0-----:R-:W-:Y:S01]  /*7ea0*/  STG.E.64 desc[UR36][R2.64], R4 ;  /* 0x0000000402007986 */ /* 0x001fe2000c101b24 */
[----:B------:R-:W-:Y:S05]  /*7eb0*/  EXIT ;  /* 0x000000000000794d */ /* 0x000fea0003800000 */
.L_x_547:
[----:B------:R-:W-:-:S06]  /*7ec0*/  IMAD.U32 R19, R19, 0x10000, RZ ;  /* 0x0001000013137824 */ /* 0x000fcc00078e00ff */
[----:B------:R-:W0:Y:S02]  /*7ed0*/  F2I.FTZ.TRUNC.NTZ R19, R19 ;  /* 0x0000001300137305 */ /* 0x000e24000021f100 */
[----:B0-----:R-:W-:Y:S01]  /*7ee0*/  STG.E desc[UR36][R2.64], R19 ;  /* 0x0000001302007986 */ /* 0x001fe2000c101924 */
[----:B------:R-:W-:Y:S05]  /*7ef0*/  EXIT ;  /* 0x000000000000794d */ /* 0x000fea0003800000 */
.L_x_546:
[----:B------:R-:W-:-:S06]  /*7f00*/  IMAD.U32 R19, R19, 0x10000, RZ ;  /* 0x0001000013137824 */ /* 0x000fcc00078e00ff */
[----:B------:R-:W0:Y:S02]  /*7f10*/  F2I.FTZ.TRUNC.NTZ R19, R19 ;  /* 0x0000001300137305 */ /* 0x000e24000021f100 */
[----:B0-----:R-:W-:Y:S01]  /*7f20*/  STG.E.U16 desc[UR36][R2.64], R19 ;  /* 0x0000001302007986 */ /* 0x001fe2000c101524 */
[----:B------:R-:W-:Y:S05]  /*7f30*/  EXIT ;  /* 0x000000000000794d */ /* 0x000fea0003800000 */
.L_x_542:
[----:B------:R-:W-:-:S13]  /*7f40*/  ISETP.GT.AND P0, PT, R0, 0x6, PT ;  /* 0x000000060000780c */ /* 0x000fda0003f04270 */
[----:B------:R-:W-:Y:S05]  /*7f50*/  @P0 BRA `(.L_x_548) ;  /* 0x00000000002c0947 */ /* 0x000fea0003800000 */
[----:B------:R-:W-:-:S13]  /*7f60*/  ISETP.NE.AND P0, PT, R0, 0x5, PT ;  /* 0x000000050000780c */ /* 0x000fda0003f05270 */
[----:B------:R-:W-:Y:S05]  /*7f70*/  @!P0 BRA `(.L_x_549) ;  /* 0x0000000000148947 */ /* 0x000fea0003800000 */
[----:B------:R-:W-:-:S13]  /*7f80*/  ISETP.NE.AND P0, PT, R0, 0x6, PT ;  /* 0x000000060000780c */ /* 0x000fda0003f05270 */
[----:B------:R-:W-:Y:S05]  /*7f90*/  @P0 BRA `(.L_x_545) ;  /* 0x0000000800300947 */ /* 0x000fea0003800000 */
[----:B------:R-:W-:-:S05]  /*7fa0*/  IMAD.U32 R19, R19, 0x10000, RZ ;  /* 0x0001000013137824 */ /* 0x000fca00078e00ff */
[----:B------:R-:W-:Y:S01]  /*7fb0*/  STG.E desc[UR36][R2.64], R19 ;  /* 0x0000001302007986 */ /* 0x000fe2000c101924 */
[----:B------:R-:W-:Y:S05]  /*7fc0*/  EXIT ;  /* 0x000000000000794d */ /* 0x000fea0003800000 */
.L_x_549:
[----:B------:R-:W-:-:S05]  /*7fd0*/  IMAD.U32 R0, R19, 0x10000, RZ ;  /* 0x0001000013007824 */ /* 0x000fca00078e00ff */
[----:B------:R-:W-:-:S05]  /*7fe0*/  F2FP.F16.F32.PACK_AB R0, RZ, R0 ;  /* 0x00000000ff00723e */ /* 0x000fca00000000ff */
[----:B------:R-:W-:Y:S01]  /*7ff0*/  STG.E.U16 desc[UR36][R2.64], R0 ;  /* 0x0000000002007986 */ /* 0x000fe2000c101524 */
[----:B------:R-:W-:Y:S05]  /*8000*/  EXIT ;  /* 0x000000000000794d */ /* 0x000fea0003800000 */
.L_x_548:
[----:B------:R-:W-:-:S13]  /*8010*/  ISETP.NE.AND P0, PT, R0, 0x7, PT ;  /* 0x000000070000780c */ /* 0x000fda0003f05270 */
[----:B------:R-:W-:Y:S05]  /*8020*/  @!P0 BRA `(.L_x_550) ;  /* 0x0000000000348947 */ /* 0x000fea0003800000 */
[----:B------:R-:W-:-:S13]  /*8030*/  ISETP.NE.AND P0, PT, R0, 0x8, PT ;  /* 0x000000080000780c */ /* 0x000fda0003f05270 */
[----:B------:R-:W-:Y:S05]  /*8040*/  @!P0 BRA `(.L_x_551) ;  /* 0x0000000000188947 */ /* 0x000fea0003800000 */
[----:B------:R-:W-:-:S13]  /*8050*/  ISETP.NE.AND P0, PT, R0, 0x9, PT ;  /* 0x000000090000780c */ /* 0x000fda0003f05270 */
[----:B------:R-:W-:Y:S05]  /*8060*/  @P0 BRA `(.L_x_545) ;  /* 0x0000000400fc0947 */ /* 0x000fea0003800000 */
[----:B------:R-:W-:Y:S02]  /*8070*/  IMAD.U32 R4, R19, 0x10000, RZ ;  /* 0x0001000013047824 */ /* 0x000fe400078e00ff */
[----:B------:R-:W-:-:S05]  /*8080*/  IMAD.MOV.U32 R5, RZ, RZ, RZ ;  /* 0x000000ffff057224 */ /* 0x000fca00078e00ff */
[----:B------:R-:W-:Y:S01]  /*8090*/  STG.E.64 desc[UR36][R2.64], R4 ;  /* 0x0000000402007986 */ /* 0x000fe2000c101b24 */
[----:B------:R-:W-:Y:S05]  /*80a0*/  EXIT ;  /* 0x000000000000794d */ /* 0x000fea0003800000 */
.L_x_551:
[----:B------:R-:W-:-:S05]  /*80b0*/  IMAD.U32 R19, R19, 0x10000, RZ ;  /* 0x0001000013137824 */ /* 0x000fca00078e00ff */
[----:B------:R-:W-:-:S04]  /*80c0*/  F2FP.F16.F32.PACK_AB R5, RZ, R19 ;  /* 0x00000013ff05723e */ /* 0x000fc800000000ff */
[----:B------:R-:W-:-:S05]  /*80d0*/  PRMT R5, R5, 0x5410, RZ ;  /* 0x0000541005057816 */ /* 0x000fca00000000ff */
[----:B------:R-:W-:Y:S01]  /*80e0*/  STG.E desc[UR36][R2.64], R5 ;  /* 0x0000000502007986 */ /* 0x000fe2000c101924 */
[----:B------:R-:W-:Y:S05]  /*80f0*/  EXIT ;  /* 0x000000000000794d */ /* 0x000fea0003800000 */
.L_x_550:
[----:B------:R-:W-:-:S04]  /*8100*/  IMAD.U32 R4, R19, 0x10000, RZ ;  /* 0x0001000013047824 */ /* 0x000fc800078e00ff */
[----:B------:R-:W-:-:S06]  /*8110*/  FMUL.FTZ R4, R4, 1 ;  /* 0x3f80000004047820 */ /* 0x000fcc0000410000 */
[----:B------:R-:W0:Y:S02]  /*8120*/  F2F.F64.F32 R4, R4 ;  /* 0x0000000400047310 */ /* 0x000e240000201800 */
[----:B0-----:R-:W-:Y:S01]  /*8130*/  STG.E.64 desc[UR36][R2.64], R4 ;  /* 0x0000000402007986 */ /* 0x001fe2000c101b24 */
[----:B------:R-:W-:Y:S05]  /*8140*/  EXIT ;  /* 0x000000000000794d */ /* 0x000fea0003800000 */
.L_x_541:
        /* <DEDUP_REMOVED lines=10> */
[----:B------:R-:W-:-:S06]  /*81f0*/  IMAD.U32 R5, R19, 0x10000, RZ ;  /* 0x0001000013057824 */ /* 0x000fcc00078e00ff */
[----:B------:R-:W0:Y:S02]  /*8200*/  F2I.FTZ.U32.TRUNC.NTZ R5, R5 ;  /* 0x0000000500057305 */ /* 0x000e24000021f000 */
[----:B0-----:R-:W-:Y:S01]  /*8210*/  STG.E.U16 desc[UR36][R2.64], R5 ;  /* 0x0000000502007986 */ /* 0x001fe2000c101524 */
[----:B------:R-:W-:Y:S05]  /*8220*/  EXIT ;  /* 0x000000000000794d */ /* 0x000fea0003800000 */
.L_x_555:
[----:B------:R-:W-:Y:S01]  /*8230*/  IMAD.U32 R5, R19, 0x10000, RZ ;  /* 0x0001000013057824 */ /* 0x000fe200078e00ff */
        /* <DEDUP_REMOVED lines=17> */
.L_x_558:
[----:B------:R-:W-:-:S04]  /*8350*/  SHF.R.U32.HI R5, RZ, 0x18, R5 ;  /* 0x00000018ff057819 */ /* 0x000fc80000011605 */
[----:B------:R-:W-:-:S07]  /*8360*/  LOP3.LUT R0, R0, 0x80, R5, 0xf8, !PT ;  /* 0x0000008000007812 */ /* 0x000fce00078ef805 */
.L_x_557:
[----:B------:R-:W-:Y:S05]  /*8370*/  BSYNC.RECONVERGENT B0 ;  /* 0x0000000000007941 */ /* 0x000fea0003800200 */
.L_x_556:
[----:B------:R-:W-:Y:S01]  /*8380*/  STG.E.U8 desc[UR36][R2.64], R0 ;  /* 0x0000000002007986 */ /* 0x000fe2000c101124 */
[----:B------:R-:W-:Y:S05]  /*8390*/  EXIT ;  /* 0x000000000000794d */ /* 0x000fea0003800000 */
.L_x_554:
        /* <DEDUP_REMOVED lines=18> */
.L_x_561:
[----:B------:R-:W-:-:S04]  /*84c0*/  SHF.R.U32.HI R5, RZ, 0x18, R5 ;  /* 0x00000018ff057819 */ /* 0x000fc80000011605 */
[----:B------:R-:W-:-:S07]  /*84d0*/  LOP3.LUT R0, R0, 0x80, R5, 0xf8, !PT ;  /* 0x0000008000007812 */ /* 0x000fce00078ef805 */
.L_x_560:
[----:B------:R-:W-:Y:S05]  /*84e0*/  BSYNC.RECONVERGENT B0 ;  /* 0x0000000000007941 */ /* 0x000fea0003800200 */
.L_x_559:
[----:B------:R-:W-:Y:S01]  /*84f0*/  STG.E.U8 desc[UR36][R2.64], R0 ;  /* 0x0000000002007986 */ /* 0x000fe2000c101124 */
[----:B------:R-:W-:Y:S05]  /*8500*/  EXIT ;  /* 0x000000000000794d */ /* 0x000fea0003800000 */
.L_x_553:
[----:B------:R-:W-:-:S13]  /*8510*/  ISETP.NE.AND P0, PT, R0, 0x1c, PT ;  /* 0x0000001c0000780c */ /* 0x000fda0003f05270 */
[----:B------:R-:W-:Y:S05]  /*8520*/  @!P0 BRA `(.L_x_562) ;  /* 0x0000000000608947 */ /* 0x000fea0003800000 */
[----:B------:R-:W-:-:S13]  /*8530*/  ISETP.NE.AND P0, PT, R0, 0x1d, PT ;  /* 0x0000001d0000780c */ /* 0x000fda0003f05270 */
[----:B------:R-:W-:Y:S05]  /*8540*/  @!P0 BRA `(.L_x_563) ;  /* 0x0000000000488947 */ /* 0x000fea0003800000 */
[----:B------:R-:W-:-:S13]  /*8550*/  ISETP.NE.AND P0, PT, R0, 0x2c, PT ;  /* 0x0000002c0000780c */ /* 0x000fda0003f05270 */
[----:B------:R-:W-:Y:S05]  /*8560*/  @P0 BRA `(.L_x_545) ;  /* 0x0000000000bc0947 */ /* 0x000fea0003800000 */
[----:B------:R-:W-:Y:S02]  /*8570*/  IMAD.U32 R19, R19, 0x10000, RZ ;  /* 0x0001000013137824 */ /* 0x000fe400078e00ff */
[----:B------:R-:W-:-:S03]  /*8580*/  IMAD.MOV.U32 R5, RZ, RZ, 0xff ;  /* 0x000000ffff057424 */ /* 0x000fc600078e00ff */
[----:B------:R-:W-:-:S04]  /*8590*/  SHF.R.U32.HI R6, RZ, 0x17, R19 ;  /* 0x00000017ff067819 */ /* 0x000fc80000011613 */
[----:B------:R-:W-:-:S04]  /*85a0*/  LOP3.LUT R4, R6, 0xff, RZ, 0xc0, !PT ;  /* 0x000000ff06047812 */ /* 0x000fc800078ec0ff */
[----:B------:R-:W-:-:S13]  /*85b0*/  ISETP.NE.AND P2, PT, R4, 0xff, PT ;  /* 0x000000ff0400780c */ /* 0x000fda0003f45270 */
[--C-:B------:R-:W-:Y:S02]  /*85c0*/  @P2 SHF.R.U32.HI R0, RZ, 0x16, R19.reuse ;  /* 0x00000016ff002819 */ /* 0x100fe40000011613 */
[----:B------:R-:W-:Y:S02]  /*85d0*/  @P2 LOP3.LUT P0, RZ, R4, 0x3fffff, R19, 0xf8, !PT ;  /* 0x003fffff04ff2812 */ /* 0x000fe4000780f813 */
[----:B------:R-:W-:-:S04]  /*85e0*/  @P2 LOP3.LUT R0, R0, 0x1, RZ, 0xc0, !PT ;  /* 0x0000000100002812 */ /* 0x000fc800078ec0ff */
[----:B------:R-:W-:Y:S01]  /*85f0*/  @P2 ISETP.EQ.U32.AND P1, PT, R0, 0x1, P0 ;  /* 0x000000010000280c */ /* 0x000fe20000722070 */
[----:B------:R-:W-:Y:S01]  /*8600*/  @P2 VIADD R0, R6, 0x1 ;  /* 0x0000000106002836 */ /* 0x000fe20000000000 */
[----:B------:R-:W-:Y:S02]  /*8610*/  PLOP3.LUT P0, PT, PT, PT, PT, 0x80, 0x8 ;  /* 0x000000000008781c */ /* 0x000fe40003f0f070 */
[----:B------:R-:W-:-:S13]  /*8620*/  @P2 PLOP3.LUT P0, PT, P1, PT, PT, 0x80, 0x8 ;  /* 0x000000000008281c */ /* 0x000fda0000f0f070 */
[----:B------:R-:W-:-:S04]  /*8630*/  @!P0 IMAD.MOV R0, RZ, RZ, R6 ;  /* 0x000000ffff008224 */ /* 0x000fc800078e0206 */
[----:B------:R-:W-:-:S05]  /*8640*/  @P2 IMAD.MOV.U32 R5, RZ, RZ, R0 ;  /* 0x000000ffff052224 */ /* 0x000fca00078e0000 */
[----:B------:R-:W-:Y:S01]  /*8650*/  STG.E.U8 desc[UR36][R2.64], R5 ;  /* 0x0000000502007986 */ /* 0x000fe2000c101124 */
[----:B------:R-:W-:Y:S05]  /*8660*/  EXIT ;  /* 0x000000000000794d */ /* 0x000fea0003800000 */
.L_x_563:
[----:B------:R-:W-:-:S06]  /*8670*/  IMAD.U32 R4, R19, 0x10000, RZ ;  /* 0x0001000013047824 */ /* 0x000fcc00078e00ff */
[----:B------:R-:W0:Y:S02]  /*8680*/  F2I.U64.TRUNC R4, R4 ;  /* 0x0000000400047311 */ /* 0x000e24000020d800 */
[----:B0-----:R-:W-:Y:S01]  /*8690*/  STG.E.64 desc[UR36][R2.64], R4 ;  /* 0x0000000402007986 */ /* 0x001fe2000c101b24 */
[----:B------:R-:W-:Y:S05]  /*86a0*/  EXIT ;  /* 0x000000000000794d */ /* 0x000fea0003800000 */
.L_x_562:
[----:B------:R-:W-:-:S06]  /*86b0*/  IMAD.U32 R19, R19, 0x10000, RZ ;  /* 0x0001000013137824 */ /* 0x000fcc00078e00ff */
[----:B------:R-:W0:Y:S02]  /*86c0*/  F2I.FTZ.U32.TRUNC.NTZ R19, R19 ;  /* 0x0000001300137305 */ /* 0x000e24000021f000 */
[----:B0-----:R-:W-:Y:S01]  /*86d0*/  STG.E desc[UR36][R2.64], R19 ;  /* 0x0000001302007986 */ /* 0x001fe2000c101924 */
[----:B------:R-:W-:Y:S05]  /*86e0*/  EXIT ;  /* 0x000000000000794d */ /* 0x000fea0003800000 */
.L_x_552:
[----:B------:R-:W-:-:S13]  /*86f0*/  ISETP.GT.AND P0, PT, R0, 0xe, PT ;  /* 0x0000000e0000780c */ /* 0x000fda0003f04270 */
[----:B------:R-:W-:Y:S05]  /*8700*/  @P0 BRA `(.L_x_564) ;  /* 0x00000000003c0947 */ /* 0x000fea0003800000 */
[----:B------:R-:W-:-:S13]  /*8710*/  ISETP.NE.AND P0, PT, R0, 0xa, PT ;  /* 0x0000000a0000780c */ /* 0x000fda0003f05270 */
[----:B------:R-:W-:Y:S05]  /*8720*/  @!P0 BRA `(.L_x_565) ;  /* 0x00000000001c8947 */ /* 0x000fea0003800000 */
[----:B------:R-:W-:-:S13]  /*8730*/  ISETP.NE.AND P0, PT, R0, 0xb, PT ;  /* 0x0000000b0000780c */ /* 0x000fda0003f05270 */
[----:B------:R-:W-:Y:S05]  /*8740*/  @P0 BRA `(.L_x_545) ;  /* 0x0000000000440947 */ /* 0x000fea0003800000 */
[----:B------:R-:W-:-:S05]  /*8750*/  IMAD.U32 R19, R19, 0x10000, RZ ;  /* 0x0001000013137824 */ /* 0x000fca00078e00ff */
[----:B------:R-:W-:-:S04]  /*8760*/  FSETP.NEU.FTZ.AND P0, PT, R19, RZ, PT ;  /* 0x000000ff1300720b */ /* 0x000fc80003f1d000 */
[----:B------:R-:W-:-:S05]  /*8770*/  SEL R5, RZ, 0x1, !P0 ;  /* 0x00000001ff057807 */ /* 0x000fca0004000000 */
[----:B------:R-:W-:Y:S01]  /*8780*/  STG.E.U8 desc[UR36][R2.64], R5 ;  /* 0x0000000502007986 */ /* 0x000fe2000c101124 */
[----:B------:R-:W-:Y:S05]  /*8790*/  EXIT ;  /* 0x000000000000794d */ /* 0x000fea0003800000 */
.L_x_565:
[----:B------:R-:W-:Y:S01]  /*87a0*/  IMAD.U32 R19, R19, 0x10000, RZ ;  /* 0x0001000013137824 */ /* 0x000fe200078e00ff */
[----:B------:R-:W-:-:S03]  /*87b0*/  CS2R R6, SRZ ;  /* 0x0000000000067805 */ /* 0x000fc6000001ff00 */
[----:B------:R-:W-:-:S06]  /*87c0*/  FMUL.FTZ R4, R19, 1 ;  /* 0x3f80000013047820 */ /* 0x000fcc0000410000 */
[----:B------:R-:W0:Y:S02]  /*87d0*/  F2F.F64.F32 R4, R4 ;  /* 0x0000000400047310 */ /* 0x000e240000201800 */
[----:B0-----:R-:W-:Y:S01]  /*87e0*/  STG.E.128 desc[UR36][R2.64], R4 ;  /* 0x0000000402007986 */ /* 0x001fe2000c101d24 */
[----:B------:R-:W-:Y:S05]  /*87f0*/  EXIT ;  /* 0x000000000000794d */ /* 0x000fea0003800000 */
.L_x_564:
[----:B------:R-:W-:-:S13]  /*8800*/  ISETP.NE.AND P0, PT, R0, 0xf, PT ;  /* 0x0000000f0000780c */ /* 0x000fda0003f05270 */
[----:B------:R-:W-:Y:S05]  /*8810*/  @!P0 BRA `(.L_x_566) ;  /* 0x0000000000e88947 */ /* 0x000fea0003800000 */
[----:B------:R-:W-:-:S13]  /*8820*/  ISETP.NE.AND P0, PT, R0, 0x17, PT ;  /* 0x000000170000780c */ /* 0x000fda0003f05270 */
[----:B------:R-:W-:Y:S05]  /*8830*/  @!P0 BRA `(.L_x_567) ;  /* 0x0000000000908947 */ /* 0x000fea0003800000 */
[----:B------:R-:W-:-:S13]  /*8840*/  ISETP.NE.AND P0, PT, R0, 0x18, PT ;  /* 0x000000180000780c */ /* 0x000fda0003f05270 */
[----:B------:R-:W-:Y:S05]  /*8850*/  @!P0 BRA `(.L_x_568) ;  /* 0x0000000000448947 */ /* 0x000fea0003800000 */
.L_x_545:
[----:B------:R-:W-:Y:S01]  /*8860*/  MOV R0, 0x0 ;  /* 0x0000000000007802 */ /* 0x000fe20000000f00 */
[----:B------:R-:W0:Y:S01]  /*8870*/  LDCU.64 UR4, c[0x4][0x128] ;  /* 0x01002500ff0477ac */ /* 0x000e220008000a00 */
[----:B------:R-:W-:Y:S02]  /*8880*/  IMAD.MOV.U32 R8, RZ, RZ, 0x65 ;  /* 0x00000065ff087424 */ /* 0x000fe400078e00ff */
[----:B------:R1:W2:Y:S01]  /*8890*/  LDC.64 R2, c[0x4][R0] ;  /* 0x0100000000027b82 */ /* 0x0002a20000000a00 */
[----:B------:R-:W3:Y:S01]  /*88a0*/  LDCU.64 UR6, c[0x4][0x130] ;  /* 0x01002600ff0677ac */ /* 0x000ee20008000a00 */
[----:B------:R-:W-:Y:S02]  /*88b0*/  IMAD.MOV.U32 R12, RZ, RZ, 0x1 ;  /* 0x00000001ff0c7424 */ /* 0x000fe400078e00ff */
[----:B------:R-:W-:Y:S01]  /*88c0*/  IMAD.MOV.U32 R13, RZ, RZ, RZ ;  /* 0x000000ffff0d7224 */ /* 0x000fe200078e00ff */
[----:B------:R-:W4:Y:S01]  /*88d0*/  LDCU.64 UR8, c[0x4][0x40] ;  /* 0x01000800ff0877ac */ /* 0x000f220008000a00 */
[----:B0-----:R-:W-:-:S02]  /*88e0*/  IMAD.U32 R4, RZ, RZ, UR4 ;  /* 0x00000004ff047e24 */ /* 0x001fc4000f8e00ff */
[----:B------:R-:W-:Y:S02]  /*88f0*/  IMAD.U32 R5, RZ, RZ, UR5 ;  /* 0x00000005ff057e24 */ /* 0x000fe4000f8e00ff */
[----:B---3--:R-:W-:Y:S02]  /*8900*/  IMAD.U32 R6, RZ, RZ, UR6 ;  /* 0x00000006ff067e24 */ /* 0x008fe4000f8e00ff */
[----:B------:R-:W-:Y:S02]  /*8910*/  IMAD.U32 R7, RZ, RZ, UR7 ;  /* 0x00000007ff077e24 */ /* 0x000fe4000f8e00ff */
[----:B----4-:R-:W-:Y:S02]  /*8920*/  IMAD.U32 R10, RZ, RZ, UR8 ;  /* 0x00000008ff0a7e24 */ /* 0x010fe4000f8e00ff */
[----:B-1----:R-:W-:-:S07]  /*8930*/  IMAD.U32 R11, RZ, RZ, UR9 ;  /* 0x00000009ff0b7e24 */ /* 0x002fce000f8e00ff */
[----:B------:R-:W-:-:S07]  /*8940*/  LEPC R20, `(.L_x_569) ;  /* 0x000000001014794e */ /* 0x000fce0000000000 */
[----:B--2---:R-:W-:Y:S05]  /*8950*/  CALL.ABS.NOINC R2 ;  /* 0x0000000002007343 */ /* 0x004fea0003c00000 */
.L_x_569:
[----:B------:R-:W-:Y:S05]  /*8960*/  EXIT ;  /* 0x000000000000794d */ /* 0x000fea0003800000 */
.L_x_568:
[----:B------:R-:W-:Y:S01]  /*8970*/  IMAD.U32 R19, R19, 0x10000, RZ ;  /* 0x0001000013137824 */ /* 0x000fe200078e00ff */
        /* <DEDUP_REMOVED lines=12> */
.L_x_571:
[----:B------:R-:W-:Y:S05]  /*8a40*/  BSYNC.RECONVERGENT B0 ;  /* 0x0000000000007941 */ /* 0x000fea0003800200 */
.L_x_570:
[----:B------:R-:W-:-:S05]  /*8a50*/  LOP3.LUT R5, R0, 0x80, R5, 0xf8, !PT ;  /* 0x0000008000057812 */ /* 0x000fca00078ef805 */
[----:B------:R-:W-:Y:S01]  /*8a60*/  STG.E.U8 desc[UR36][R2.64], R5 ;  /* 0x0000000502007986 */ /* 0x000fe2000c101124 */
[----:B------:R-:W-:Y:S05]  /*8a70*/  EXIT ;  /* 0x000000000000794d */ /* 0x000fea0003800000 */
.L_x_567:
[----:B------:R-:W-:Y:S01]  /*8a80*/  IMAD.U32 R5, R19, 0x10000, RZ ;  /* 0x0001000013057824 */ /* 0x000fe200078e00ff */
        /* <DEDUP_REMOVED lines=11> */
.L_x_573:
[----:B------:R-:W-:Y:S01]  /*8b40*/  IMAD.MOV.U32 R0, RZ, RZ, 0x7f ;  /* 0x0000007fff007424 */ /* 0x000fe200078e00ff */
[----:B------:R-:W-:-:S04]  /*8b50*/  ISETP.GT.U32.AND P0, PT, R4, 0x7f800000, PT ;  /* 0x7f8000000400780c */ /* 0x000fc80003f04070 */
[----:B------:R-:W-:-:S09]  /*8b60*/  SEL R0, R0, 0x7c, P0 ;  /* 0x0000007c00007807 */ /* 0x000fd20000000000 */
.L_x_574:
[----:B------:R-:W-:Y:S05]  /*8b70*/  BSYNC.RECONVERGENT B0 ;  /* 0x0000000000007941 */ /* 0x000fea0003800200 */
.L_x_572:
[----:B------:R-:W-:-:S04]  /*8b80*/  SHF.R.U32.HI R5, RZ, 0x18, R5 ;  /* 0x00000018ff057819 */ /* 0x000fc80000011605 */
[----:B------:R-:W-:-:S05]  /*8b90*/  LOP3.LUT R5, R0, 0x80, R5, 0xf8, !PT ;  /* 0x0000008000057812 */ /* 0x000fca00078ef805 */
[----:B------:R-:W-:Y:S01]  /*8ba0*/  STG.E.U8 desc[UR36][R2.64], R5 ;  /* 0x0000000502007986 */ /* 0x000fe2000c101124 */
[----:B------:R-:W-:Y:S05]  /*8bb0*/  EXIT ;  /* 0x000000000000794d */ /* 0x000fea0003800000 */
.L_x_566:
[----:B------:R-:W-:Y:S01]  /*8bc0*/  STG.E.U16 desc[UR36][R2.64], R19 ;  /* 0x0000001302007986 */ /* 0x000fe2000c101524 */
[----:B------:R-:W-:Y:S05]  /*8bd0*/  EXIT ;  /* 0x000000000000794d */ /* 0x000fea0003800000 */
.L_x_575:
        /* <DEDUP_REMOVED lines=10> */
.L_x_2605:


//--------------------- .text._ZN2at6native18elementwise_kernelILi128ELi4EZNS0_22gpu_kernel_impl_nocastIZZZNS0_16atan_kernel_cudaERNS_18TensorIteratorBaseEENKUlvE0_clEvENKUlvE2_clEvEUlN3c108BFloat16EE_EEvS4_RKT_EUliE_EEviT1_ --------------------------
	.section	.text._ZN2at6native18elementwise_kernelILi128ELi4EZNS0_22gpu_kernel_impl_nocastIZZZNS0_16atan_kernel_cudaERNS_18TensorIteratorBaseEENKUlvE0_clEvENKUlvE2_clEvEUlN3c108BFloat16EE_EEvS4_RKT_EUliE_EEviT1_,"ax",@progbits
	.align	128
        .global         _ZN2at6native18elementwise_kernelILi128ELi4EZNS0_22gpu_kernel_impl_nocastIZZZNS0_16atan_kernel_cudaERNS_18TensorIteratorBaseEENKUlvE0_clEvENKUlvE2_clEvEUlN3c108BFloat16EE_EEvS4_RKT_EUliE_EEviT1_
        .type           _ZN2at6native18elementwise_kernelILi128ELi4EZNS0_22gpu_kernel_impl_nocastIZZZNS0_16atan_kernel_cudaERNS_18TensorIteratorBaseEENKUlvE0_clEvENKUlvE2_clEvEUlN3c108BFloat16EE_EEvS4_RKT_EUliE_EEviT1_,@function
        .size           _ZN2at6native18elementwise_kernelILi128ELi4EZNS0_22gpu_kernel_impl_nocastIZZZNS0_16atan_kernel_cudaERNS_18TensorIteratorBaseEENKUlvE0_clEvENKUlvE2_clEvEUlN3c108BFloat16EE_EEvS4_RKT_EUliE_EEviT1_,(.L_x_2606 - _ZN2at6native18elementwise_kernelILi128ELi4EZNS0_22gpu_kernel_impl_nocastIZZZNS0_16atan_kernel_cudaERNS_18TensorIteratorBaseEENKUlvE0_clEvENKUlvE2_clEvEUlN3c108BFloat16EE_EEvS4_RKT_EUliE_EEviT1_)
        .other          _ZN2at6native18elementwise_kernelILi128ELi4EZNS0_22gpu_kernel_impl_nocastIZZZNS0_16atan_kernel_cudaERNS_18TensorIteratorBaseEENKUlvE0_clEvENKUlvE2_clEvEUlN3c108BFloat16EE_EEvS4_RKT_EUliE_EEviT1_,@"STO_CUDA_ENTRY STV_DEFAULT"
_ZN2at6native18elementwise_kernelILi128ELi4EZNS0_22gpu_kernel_impl_nocastIZZZNS0_16atan_kernel_cudaERNS_18TensorIteratorBaseEENKUlvE0_clEvENKUlvE2_clEvEUlN3c108BFloat16EE_EEvS4_RKT_EUliE_EEviT1_:
.text._ZN2at6native18elementwise_kernelILi128ELi4EZNS0_22gpu_kernel_impl_nocastIZZZNS0_16atan_kernel_cudaERNS_18TensorIteratorBaseEENKUlvE0_clEvENKUlvE2_clEvEUlN3c108BFloat16EE_EEvS4_RKT_EUliE_EEviT1_:
[----:B------:R-:W-:Y:S08]  /*0000*/  LDC R1, c[0x0][0x37c] ;  /* 0x0000df00ff017b82 */ /* 0x000ff00000000800 */
[----:B------:R-:W0:Y:S01]  /*0010*/  LDC R2, c[0x0][0x388] ;  /* 0x0000e200ff027b82 */ /* 0x000e220000000800 */
[----:B------:R-:W1:Y:S01]  /*0020*/  S2R R3, SR_TID.X ;  /* 0x0000000000037919 */ /* 0x000e620000002100 */
[----:B------:R-:W2:Y:S06]  /*0030*/  LDCU.64 UR6, c[0x0][0x358] ;  /* 0x00006b00ff0677ac */ /* 0x000eac0008000a00 */
[----:B------:R-:W3:Y:S01]  /*0040*/  S2UR UR4, SR_CTAID.X ;  /* 0x00000000000479c3 */ /* 0x000ee20000002500 */
[----:B0-----:R-:W-:Y:S01]  /*0050*/  ISETP.NE.AND P0, PT, R2, RZ, PT ;  /* 0x000000ff0200720c */ /* 0x001fe20003f05270 */
[----:B---3--:R-:W-:-:S06]  /*0060*/  USHF.L.U32 UR4, UR4, 0x9, URZ ;  /* 0x0000000904047899 */ /* 0x008fcc00080006ff */
[----:B-1----:R-:W-:-:S06]  /*0070*/  LOP3.LUT R3, R3, UR4, RZ, 0xfc, !PT ;  /* 0x0000000403037c12 */ /* 0x002fcc000f8efcff */
[----:B--2---:R-:W-:Y:S05]  /*0080*/  @P0 BRA `(.L_x_576) ;  /* 0x0000000400e00947 */ /* 0x004fea0003800000 */
[----:B------:R-:W0:Y:S01]  /*0090*/  LDCU UR4, c[0x0][0x380] ;  /* 0x00007000ff0477ac */ /* 0x000e220008000800 */
[----:B------:R-:W-:Y:S04]  /*00a0*/  BSSY.RECONVERGENT B0, `(.L_x_577) ;  /* 0x0000059000007945 */ /* 0x000fe80003800200 */
[----:B------:R-:W-:Y:S01]  /*00b0*/  BSSY.RELIABLE B1, `(.L_x_578) ;  /* 0x000003d000017945 */ /* 0x000fe20003800100 */
[----:B0-----:R-:W-:-:S13]  /*00c0*/  ISETP.GE.AND P0, PT, R3, UR4, PT ;  /* 0x0000000403007c0c */ /* 0x001fda000bf06270 */
[----:B------:R-:W-:Y:S05]  /*00d0*/  @P0 BRA `(.L_x_579) ;  /* 0x0000000000dc0947 */ /* 0x000fea0003800000 */
[----:B------:R-:W0:Y:S02]  /*00e0*/  LDC.64 R4, c[0x0][0x588] ;  /* 0x00016200ff047b82 */ /* 0x000e240000000a00 */
[----:B0-----:R-:W2:Y:S01]  /*00f0*/  LDG.E.U16 R4, desc[UR6][R4.64] ;  /* 0x0000000604047981 */ /* 0x001ea2000c1e1500 */
[----:B------:R-:W-:Y:S01]  /*0100*/  HFMA2 R7, -RZ, RZ, 0.890625, -0.00056934356689453125 ;  /* 0x3b2090aaff077431 */ /* 0x000fe200000001ff */
[----:B------:R-:W-:Y:S02]  /*0110*/  IADD3 R3, PT, PT, R3, 0x80, RZ ;  /* 0x0000008003037810 */ /* 0x000fe40007ffe0ff */
[----:B--2---:R-:W-:Y:S02]  /*0120*/  SHF.L.U32 R0, R4, 0x10, RZ ;  /* 0x0000001004007819 */ /* 0x004fe400000006ff */
[----:B------:R-:W0:Y:S02]  /*0130*/  LDC.64 R4, c[0x0][0x580] ;  /* 0x00016000ff047b82 */ /* 0x000e240000000a00 */
[C---:B------:R-:W-:Y:S01]  /*0140*/  FSETP.GT.FTZ.AND P0, PT, |R0|.reuse, 1, PT ;  /* 0x3f8000000000780b */ /* 0x040fe20003f14200 */
[----:B------:R-:W-:-:S12]  /*0150*/  FADD.FTZ R2, |R0|, -RZ ;  /* 0x800000ff00027221 */ /* 0x000fd80000010200 */
        /* <DEDUP_REMOVED lines=16> */
[----:B------:R-:W-:Y:S02]  /*0260*/  ISETP.GE.AND P0, PT, R3, UR4, PT ;  /* 0x0000000403007c0c */ /* 0x000fe4000bf06270 */
[----:B------:R-:W-:-:S05]  /*0270*/  F2FP.BF16.F32.PACK_AB R0, RZ, R0 ;  /* 0x00000000ff00723e */ /* 0x000fca00000010ff */
[----:B0-----:R0:W-:Y:S06]  /*0280*/  STG.E.U16 desc[UR6][R4.64], R0 ;  /* 0x0000000004007986 */ /* 0x0011ec000c101506 */
[----:B------:R-:W-:Y:S05]  /*0290*/  @P0 BREAK.RELIABLE B1 ;  /* 0x0000000000010942 */ /* 0x000fea0003800100 */
[----:B------:R-:W-:Y:S05]  /*02a0*/  @P0 BRA `(.L_x_580) ;  /* 0x0000000000e00947 */ /* 0x000fea0003800000 */
[----:B0-----:R-:W0:Y:S02]  /*02b0*/  LDC.64 R4, c[0x0][0x588] ;  /* 0x00016200ff047b82 */ /* 0x001e240000000a00 */
[----:B0-----:R-:W2:Y:S01]  /*02c0*/  LDG.E.U16 R4, desc[UR6][R4.64] ;  /* 0x0000000604047981 */ /* 0x001ea2000c1e1500 */
[----:B------:R-:W-:Y:S02]  /*02d0*/  MOV R7, 0x3b2090aa ;  /* 0x3b2090aa00077802 */ /* 0x000fe40000000f00 */
        /* <DEDUP_REMOVED lines=20> */
[----:B------:R-:W-:-:S04]  /*0420*/  FSEL R0, R0, R7, !P0 ;  /* 0x0000000700007208 */ /* 0x000fc80004000000 */
[----:B------:R-:W-:-:S05]  /*0430*/  F2FP.BF16.F32.PACK_AB R0, RZ, R0 ;  /* 0x00000000ff00723e */ /* 0x000fca00000010ff */
[----:B0-----:R0:W-:Y:S02]  /*0440*/  STG.E.U16 desc[UR6][R4.64], R0 ;  /* 0x0000000004007986 */ /* 0x0011e4000c101506 */
.L_x_579:
[----:B------:R-:W-:-:S13]  /*0450*/  ISETP.GE.AND P0, PT, R3, UR4, PT ;  /* 0x0000000403007c0c */ /* 0x000fda000bf06270 */
[----:B------:R-:W-:Y:S05]  /*0460*/  @P0 BREAK.RELIABLE B1 ;  /* 0x0000000000010942 */ /* 0x000fea0003800100 */
[----:B------:R-:W-:Y:S05]  /*0470*/  @P0 BRA `(.L_x_580) ;  /* 0x00000000006c0947 */ /* 0x000fea0003800000 */
[----:B------:R-:W-:Y:S05]  /*0480*/  BSYNC.RELIABLE B1 ;  /* 0x0000000000017941 */ /* 0x000fea0003800100 */
.L_x_578:
[----:B0-----:R-:W0:Y:S02]  /*0490*/  LDC.64 R4, c[0x0][0x588] ;  /* 0x00016200ff047b82 */ /* 0x001e240000000a00 */
        /* <DEDUP_REMOVED lines=25> */
.L_x_580:
[----:B------:R-:W-:Y:S05]  /*0630*/  BSYNC.RECONVERGENT B0 ;  /* 0x0000000000007941 */ /* 0x000fea0003800200 */
.L_x_577:
[----:B------:R-:W-:Y:S05]  /*0640*/  WARPSYNC.ALL ;  /* 0x0000000000007948 */ /* 0x000fea0003800000 */
[----:B------:R-:W-:-:S13]  /*0650*/  ISETP.GE.AND P0, PT, R3, UR4, PT ;  /* 0x0000000403007c0c */ /* 0x000fda000bf06270 */
[----:B------:R-:W-:Y:S05]  /*0660*/  @P0 EXIT ;  /* 0x000000000000094d */ /* 0x000fea0003800000 */
[----:B------:R-:W2:Y:S02]  /*0670*/  LDC.64 R2, c[0x0][0x588] ;  /* 0x00016200ff027b82 */ /* 0x000ea40000000a00 */
[----:B--2---:R-:W0:Y:S01]  /*0680*/  LDG.E.U16 R2, desc[UR6][R2.64] ;  /* 0x0000000602027981 */ /* 0x004e22000c1e1500 */
[----:B------:R-:W-:Y:S01]  /*0690*/  HFMA2 R6, -RZ, RZ, 0.890625, -0.00056934356689453125 ;  /* 0x3b2090aaff067431 */ /* 0x000fe200000001ff */
[----:B01----:R-:W-:-:S04]  /*06a0*/  SHF.L.U32 R0, R2, 0x10, RZ ;  /* 0x0000001002007819 */ /* 0x003fc800000006ff */
[----:B------:R-:W0:Y:S01]  /*06b0*/  LDC.64 R2, c[0x0][0x580] ;  /* 0x00016000ff027b82 */ /* 0x000e220000000a00 */
        /* <DEDUP_REMOVED lines=19> */
[----:B0-----:R-:W-:Y:S01]  /*07f0*/  STG.E.U16 desc[UR6][R2.64], R0 ;  /* 0x0000000002007986 */ /* 0x001fe2000c101506 */
[----:B------:R-:W-:Y:S05]  /*0800*/  EXIT ;  /* 0x000000000000794d */ /* 0x000fea0003800000 */
.L_x_576:
[----:B------:R-:W0:Y:S01]  /*0810*/  LDCU UR4, c[0x0][0x380] ;  /* 0x00007000ff0477ac */ /* 0x000e220008000800 */
[----:B------:R-:W-:Y:S01]  /*0820*/  IADD3 R2, PT, PT, R2, -0x1, RZ ;  /* 0xffffffff02027810 */ /* 0x000fe20007ffe0ff */
[----:B------:R-:W-:Y:S04]  /*0830*/  BSSY.RECONVERGENT B0, `(.L_x_581) ;  /* 0x00003e2000007945 */ /* 0x000fe80003800200 */
[----:B------:R-:W-:Y:S01]  /*0840*/  BSSY.RELIABLE B1, `(.L_x_582) ;  /* 0x0000299000017945 */ /* 0x000fe20003800100 */
[----:B------:R-:W-:-:S04]  /*0850*/  VIMNMX.U32 R0, PT, PT, R2, 0x18, PT ;  /* 0x0000001802007848 */ /* 0x000fc80003fe0000 */
[----:B------:R-:W-:Y:S02]  /*0860*/  IADD3 R0, PT, PT, R0, 0x1, RZ ;  /* 0x0000000100007810 */ /* 0x000fe40007ffe0ff */
[----:B0-----:R-:W-:-:S13]  /*0870*/  ISETP.GE.AND P0, PT, R3, UR4, PT ;  /* 0x0000000403007c0c */ /* 0x001fda000bf06270 */
[----:B------:R-:W-:Y:S05]  /*0880*/  @P0 BRA `(.L_x_583) ;  /* 0x0000002800440947 */ /* 0x000fea0003800000 */
[----:B------:R-:W0:Y:S01]  /*0890*/  LDCU.64 UR8, c[0x0][0x390] ;  /* 0x00007200ff0877ac */ /* 0x000e220008000a00 */
[----:B------:R-:W-:Y:S01]  /*08a0*/  HFMA2 R4, -RZ, RZ, 0, 0 ;  /* 0x00000000ff047431 */ /* 0x000fe200000001ff */
[----:B------:R-:W-:Y:S01]  /*08b0*/  MOV R5, R3 ;  /* 0x0000000300057202 */ /* 0x000fe20000000f00 */
[----:B------:R-:W1:Y:S01]  /*08c0*/  LDCU UR5, c[0x0][0x38c] ;  /* 0x00007180ff0577ac */ /* 0x000e620008000800 */
[----:B------:R-:W-:Y:S01]  /*08d0*/  ISETP.NE.AND P0, PT, R2, RZ, PT ;  /* 0x000000ff0200720c */ /* 0x000fe20003f05270 */
[----:B------:R-:W2:Y:S01]  /*08e0*/  LDCU.64 UR10, c[0x0][0x4b8] ;  /* 0x00009700ff0a77ac */ /* 0x000ea20008000a00 */
[----:B0-----:R-:W-:-:S05]  /*08f0*/  IMAD.HI.U32 R6, R3, UR8, R4 ;  /* 0x0000000803067c27 */ /* 0x001fca000f8e0004 */
[----:B------:R-:W-:-:S04]  /*0900*/  SHF.R.U32.HI R7, RZ, UR9, R6 ;  /* 0x00000009ff077c19 */ /* 0x000fc80008011606 */
[----:B------:R-:W-:-:S05]  /*0910*/  IADD3 R4, PT, PT, -R7, RZ, RZ ;  /* 0x000000ff07047210 */ /* 0x000fca0007ffe1ff */
[----:B-1----:R-:W-:-:S04]  /*0920*/  IMAD R4, R4, UR5, R3 ;  /* 0x0000000504047c24 */ /* 0x002fc8000f8e0203 */
[C---:B--2---:R-:W-:Y:S02]  /*0930*/  IMAD R5, R4.reuse, UR10, RZ ;  /* 0x0000000a04057c24 */ /* 0x044fe4000f8e02ff */
[----:B------:R-:W-:Y:S01]  /*0940*/  IMAD R4, R4, UR11, RZ ;  /* 0x0000000b04047c24 */ /* 0x000fe2000f8e02ff */
[----:B------:R-:W-:Y:S06]  /*0950*/  @!P0 BRA `(.L_x_584) ;  /* 0x0000001000748947 */ /* 0x000fec0003800000 */
[----:B------:R-:W0:Y:S01]  /*0960*/  LDCU.64 UR8, c[0x0][0x398] ;  /* 0x00007300ff0877ac */ /* 0x000e220008000a00 */
[----:B------:R-:W-:Y:S02]  /*0970*/  MOV R6, RZ ;  /* 0x000000ff00067202 */ /* 0x000fe40000000f00 */
[----:B------:R-:W-:Y:S01]  /*0980*/  ISETP.NE.AND P0, PT, R0, 0x2, PT ;  /* 0x000000020000780c */ /* 0x000fe20003f05270 */
[----:B------:R-:W1:Y:S01]  /*0990*/  LDCU UR5, c[0x0][0x3a0] ;  /* 0x00007400ff0577ac */ /* 0x000e620008000800 */
[----:B------:R-:W2:Y:S01]  /*09a0*/  LDCU.64 UR10, c[0x0][0x4c0] ;  /* 0x00009800ff0a77ac */ /* 0x000ea20008000a00 */
[----:B0-----:R-:W-:-:S05]  /*09b0*/  IMAD.HI.U32 R8, R7, UR9, R6 ;  /* 0x0000000907087c27 */ /* 0x001fca000f8e0006 */
[----:B-1----:R-:W-:-:S04]  /*09c0*/  SHF.R.U32.HI R9, RZ, UR5, R8 ;  /* 0x00000005ff097c19 */ /* 0x002fc80008011608 */
[----:B------:R-:W-:-:S05]  /*09d0*/  IADD3 R6, PT, PT, -R9, RZ, RZ ;  /* 0x000000ff09067210 */ /* 0x000fca0007ffe1ff */
[----:B------:R-:W-:-:S04]  /*09e0*/  IMAD R6, R6, UR8, R7 ;  /* 0x0000000806067c24 */ /* 0x000fc8000f8e0207 */
[C---:B--2---:R-:W-:Y:S02]  /*09f0*/  IMAD R5, R6.reuse, UR10, R5 ;  /* 0x0000000a06057c24 */ /* 0x044fe4000f8e0205 */
[----:B------:R-:W-:Y:S01]  /*0a00*/  IMAD R4, R6, UR11, R4 ;  /* 0x0000000b06047c24 */ /* 0x000fe2000f8e0204 */
[----:B------:R-:W-:Y:S06]  /*0a10*/  @!P0 BRA `(.L_x_584) ;  /* 0x0000001000448947 */ /* 0x000fec0003800000 */
[----:B------:R-:W0:Y:S01]  /*0a20*/  LDCU.64 UR8, c[0x0][0x3a8] ;  /* 0x00007500ff0877ac */ /* 0x000e220008000a00 */
[----:B------:R-:W-:Y:S01]  /*0a30*/  HFMA2 R8, -RZ, RZ, 0, 0 ;  /* 0x00000000ff087431 */ /* 0x000fe200000001ff */
[----:B------:R-:W-:Y:S01]  /*0a40*/  ISETP.NE.AND P0, PT, R0, 0x3, PT ;  /* 0x000000030000780c */ /* 0x000fe20003f05270 */
[----:B------:R-:W1:Y:S01]  /*0a50*/  LDCU UR5, c[0x0][0x3a4] ;  /* 0x00007480ff0577ac */ /* 0x000e620008000800 */
[----:B------:R-:W2:Y:S02]  /*0a60*/  LDCU.64 UR10, c[0x0][0x4c8] ;  /* 0x00009900ff0a77ac */ /* 0x000ea40008000a00 */
[----:B0-----:R-:W-:-:S05]  /*0a70*/  IMAD.HI.U32 R6, R9, UR8, R8 ;  /* 0x0000000809067c27 */ /* 0x001fca000f8e0008 */
[----:B------:R-:W-:-:S04]  /*0a80*/  SHF.R.U32.HI R7, RZ, UR9, R6 ;  /* 0x00000009ff077c19 */ /* 0x000fc80008011606 */
[----:B------:R-:W-:-:S05]  /*0a90*/  IADD3 R8, PT, PT, -R7, RZ, RZ ;  /* 0x000000ff07087210 */ /* 0x000fca0007ffe1ff */
[----:B-1----:R-:W-:-:S04]  /*0aa0*/  IMAD R8, R8, UR5, R9 ;  /* 0x0000000508087c24 */ /* 0x002fc8000f8e0209 */
[C---:B--2---:R-:W-:Y:S02]  /*0ab0*/  IMAD R5, R8.reuse, UR10, R5 ;  /* 0x0000000a08057c24 */ /* 0x044fe4000f8e0205 */
[----:B------:R-:W-:Y:S01]  /*0ac0*/  IMAD R4, R8, UR11, R4 ;  /* 0x0000000b08047c24 */ /* 0x000fe2000f8e0204 */
        /* <DEDUP_REMOVED lines=241> */
[----:B------:R-:W-:Y:S01]  /*19e0*/  ISETP.NE.AND P0, PT, R0, 0x18, PT ;  /* 0x000000180000780c */ /* 0x000fe20003f05270 */
[----:B------:R-:W0:Y:S01]  /*19f0*/  LDCU.64 UR8, c[0x0][0x4a0] ;  /* 0x00009400ff0877ac */ /* 0x000e220008000a00 */
[----:B------:R-:W-:Y:S01]  /*1a00*/  HFMA2 R6, -RZ, RZ, 0, 0 ;  /* 0x00000000ff067431 */ /* 0x000fe200000001ff */
[----:B------:R-:W1:Y:S01]  /*1a10*/  LDCU UR5, c[0x0][0x4a8] ;  /* 0x00009500ff0577ac */ /* 0x000e620008000800 */
[----:B------:R-:W2:Y:S09]  /*1a20*/  LDCU.64 UR10, c[0x0][0x570] ;  /* 0x0000ae00ff0a77ac */ /* 0x000eb20008000a00 */
[----:B------:R-:W3:Y:S01]  /*1a30*/  @P0 LDC.64 R14, c[0x0][0x4b0] ;  /* 0x00012c00ff0e0b82 */ /* 0x000ee20000000a00 */
[----:B0-----:R-:W-:-:S07]  /*1a40*/  IMAD.HI.U32 R10, R7, UR9, R6 ;  /* 0x00000009070a7c27 */ /* 0x001fce000f8e0006 */
[----:B------:R-:W0:Y:S01]  /*1a50*/  @P0 LDC R17, c[0x0][0x4ac] ;  /* 0x00012b00ff110b82 */ /* 0x000e220000000800 */
[----:B-1----:R-:W-:Y:S02]  /*1a60*/  SHF.R.U32.HI R11, RZ, UR5, R10 ;  /* 0x00000005ff0b7c19 */ /* 0x002fe4000801160a */
[----:B------:R-:W-:Y:S02]  /*1a70*/  @P0 MOV R10, RZ ;  /* 0x000000ff000a0202 */ /* 0x000fe40000000f00 */
[----:B------:R-:W-:-:S03]  /*1a80*/  IADD3 R13, PT, PT, -R11, RZ, RZ ;  /* 0x000000ff0b0d7210 */ /* 0x000fc60007ffe1ff */
[----:B------:R-:W1:Y:S01]  /*1a90*/  @P0 LDC.64 R8, c[0x0][0x578] ;  /* 0x00015e00ff080b82 */ /* 0x000e620000000a00 */
[----:B---3--:R-:W-:-:S05]  /*1aa0*/  @P0 IMAD.HI.U32 R6, R11, R14, R10 ;  /* 0x0000000e0b060227 */ /* 0x008fca00078e000a */
[----:B------:R-:W-:Y:S01]  /*1ab0*/  @P0 SHF.R.U32.HI R10, RZ, R15, R6 ;  /* 0x0000000fff0a0219 */ /* 0x000fe20000011606 */
[----:B------:R-:W-:-:S03]  /*1ac0*/  IMAD R6, R13, UR8, R7 ;  /* 0x000000080d067c24 */ /* 0x000fc6000f8e0207 */
[----:B------:R-:W-:Y:S01]  /*1ad0*/  @P0 IADD3 R10, PT, PT, -R10, RZ, RZ ;  /* 0x000000ff0a0a0210 */ /* 0x000fe20007ffe1ff */
[C---:B--2---:R-:W-:Y:S02]  /*1ae0*/  IMAD R5, R6.reuse, UR10, R5 ;  /* 0x0000000a06057c24 */ /* 0x044fe4000f8e0205 */
[----:B------:R-:W-:Y:S02]  /*1af0*/  IMAD R4, R6, UR11, R4 ;  /* 0x0000000b06047c24 */ /* 0x000fe4000f8e0204 */
[----:B0-----:R-:W-:-:S04]  /*1b00*/  @P0 IMAD R10, R10, R17, R11 ;  /* 0x000000110a0a0224 */ /* 0x001fc800078e020b */
[C---:B-1----:R-:W-:Y:S02]  /*1b10*/  @P0 IMAD R5, R10.reuse, R8, R5 ;  /* 0x000000080a050224 */ /* 0x042fe400078e0205 */
[----:B------:R-:W-:-:S07]  /*1b20*/  @P0 IMAD R4, R10, R9, R4 ;  /* 0x000000090a040224 */ /* 0x000fce00078e0204 */
.L_x_584:
[----:B------:R-:W0:Y:S02]  /*1b30*/  LDCU.128 UR8, c[0x0][0x580] ;  /* 0x0000b000ff0877ac */ /* 0x000e240008000c00 */
[----:B0-----:R-:W-:-:S04]  /*1b40*/  IADD3 R6, P0, PT, R4, UR10, RZ ;  /* 0x0000000a04067c10 */ /* 0x001fc8000ff1e0ff */
[----:B------:R-:W-:-:S05]  /*1b50*/  IADD3.X R7, PT, PT, RZ, UR11, RZ, P0, !PT ;  /* 0x0000000bff077c10 */ /* 0x000fca00087fe4ff */
[----:B------:R-:W2:Y:S01]  /*1b60*/  LDG.E.U16 R6, desc[UR6][R6.64] ;  /* 0x0000000606067981 */ /* 0x000ea2000c1e1500 */
[----:B------:R-:W-:Y:S02]  /*1b70*/  MOV R10, 0x3b2090aa ;  /* 0x3b2090aa000a7802 */ /* 0x000fe40000000f00 */
[----:B------:R-:W-:Y:S02]  /*1b80*/  IADD3 R3, PT, PT, R3, 0x80, RZ ;  /* 0x0000008003037810 */ /* 0x000fe40007ffe0ff */
[----:B--2---:R-:W-:Y:S02]  /*1b90*/  SHF.L.U32 R4, R6, 0x10, RZ ;  /* 0x0000001006047819 */ /* 0x004fe400000006ff */
[----:B------:R-:W-:Y:S02]  /*1ba0*/  MOV R6, 0x3fd774eb ;  /* 0x3fd774eb00067802 */ /* 0x000fe40000000f00 */
[C---:B------:R-:W-:Y:S01]  /*1bb0*/  FSETP.GT.FTZ.AND P0, PT, |R4|.reuse, 1, PT ;  /* 0x3f8000000400780b */ /* 0x040fe20003f14200 */
[----:B------:R-:W-:-:S12]  /*1bc0*/  FADD.FTZ R8, |R4|, -RZ ;  /* 0x800000ff04087221 */ /* 0x000fd80000010200 */
        /* <DEDUP_REMOVED lines=9> */
[----:B------:R-:W-:-:S04]  /*1c60*/  FMUL.FTZ R9, R9, R10 ;  /* 0x0000000a09097220 */ /* 0x000fc80000410000 */
[----:B------:R-:W-:-:S04]  /*1c70*/  FFMA.FTZ R9, R8, R9, R8 ;  /* 0x0000000908097223 */ /* 0x000fc80000010008 */
[----:B------:R-:W-:Y:S01]  /*1c80*/  @P0 FFMA.FTZ R9, R6, 0.93318945169448852539, -R9 ;  /* 0x3f6ee58106090823 */ /* 0x000fe20000010809 */
[----:B------:R-:W-:-:S04]  /*1c90*/  FSETP.NAN.FTZ.AND P0, PT, |R4|, |R4|, PT ;  /* 0x400000040400720b */ /* 0x000fc80003f18200 */
[----:B------:R-:W-:-:S04]  /*1ca0*/  LOP3.LUT R4, R9, 0x80000000, R4, 0xb8, !PT ;  /* 0x8000000009047812 */ /* 0x000fc800078eb804 */
[----:B------:R-:W-:Y:S02]  /*1cb0*/  FSEL R9, R4, R9, !P0 ;  /* 0x0000000904097208 */ /* 0x000fe40004000000 */
[----:B------:R-:W-:Y:S02]  /*1cc0*/  IADD3 R4, P0, PT, R5, UR8, RZ ;  /* 0x0000000805047c10 */ /* 0x000fe4000ff1e0ff */
[----:B------:R-:W-:Y:S02]  /*1cd0*/  F2FP.BF16.F32.PACK_AB R9, RZ, R9 ;  /* 0x00000009ff09723e */ /* 0x000fe400000010ff */
[----:B------:R-:W-:Y:S02]  /*1ce0*/  IADD3.X R5, PT, PT, RZ, UR9, RZ, P0, !PT ;  /* 0x00000009ff057c10 */ /* 0x000fe400087fe4ff */
[----:B------:R-:W-:-:S03]  /*1cf0*/  ISETP.GE.AND P0, PT, R3, UR4, PT ;  /* 0x0000000403007c0c */ /* 0x000fc6000bf06270 */
[----:B------:R0:W-:Y:S10]  /*1d00*/  STG.E.U16 desc[UR6][R4.64], R9 ;  /* 0x0000000904007986 */ /* 0x0001f4000c101506 */
[----:B------:R-:W-:Y:S05]  /*1d10*/  @P0 BREAK.RELIABLE B1 ;  /* 0x0000000000010942 */ /* 0x000fea0003800100 */
[----:B------:R-:W-:Y:S05]  /*1d20*/  @P0 BRA `(.L_x_585) ;  /* 0x0000002800480947 */ /* 0x000fea0003800000 */
[----:B------:R-:W1:Y:S01]  /*1d30*/  LDCU.64 UR8, c[0x0][0x390] ;  /* 0x00007200ff0877ac */ /* 0x000e620008000a00 */
[----:B0-----:R-:W-:Y:S01]  /*1d40*/  HFMA2 R4, -RZ, RZ, 0, 0 ;  /* 0x00000000ff047431 */ /* 0x001fe200000001ff */
[----:B------:R-:W-:Y:S01]  /*1d50*/  MOV R5, R3 ;  /* 0x0000000300057202 */ /* 0x000fe20000000f00 */
[----:B------:R-:W0:Y:S01]  /*1d60*/  LDCU UR5, c[0x0][0x38c] ;  /* 0x00007180ff0577ac */ /* 0x000e220008000800 */
[----:B------:R-:W-:Y:S01]  /*1d70*/  ISETP.NE.AND P0, PT, R2, RZ, PT ;  /* 0x000000ff0200720c */ /* 0x000fe20003f05270 */
[----:B------:R-:W2:Y:S01]  /*1d80*/  LDCU.64 UR10, c[0x0][0x4b8] ;  /* 0x00009700ff0a77ac */ /* 0x000ea20008000a00 */
[----:B-1----:R-:W-:-:S05]  /*1d90*/  IMAD.HI.U32 R6, R3, UR8, R4 ;  /* 0x0000000803067c27 */ /* 0x002fca000f8e0004 */
[----:B------:R-:W-:-:S04]  /*1da0*/  SHF.R.U32.HI R7, RZ, UR9, R6 ;  /* 0x00000009ff077c19 */ /* 0x000fc80008011606 */
[----:B------:R-:W-:-:S05]  /*1db0*/  IADD3 R4, PT, PT, -R7, RZ, RZ ;  /* 0x000000ff07047210 */ /* 0x000fca0007ffe1ff */
[----:B0-----:R-:W-:-:S04]  /*1dc0*/  IMAD R4, R4, UR5, R3 ;  /* 0x0000000504047c24 */ /* 0x001fc8000f8e0203 */
        /* <DEDUP_REMOVED lines=288> */
.L_x_586:
        /* <DEDUP_REMOVED lines=27> */
[----:B------:R-:W-:-:S05]  /*3180*/  IADD3.X R5, PT, PT, RZ, UR9, RZ, P0, !PT ;  /* 0x00000009ff057c10 */ /* 0x000fca00087fe4ff */
[----:B------:R0:W-:Y:S04]  /*3190*/  STG.E.U16 desc[UR6][R4.64], R9 ;  /* 0x0000000904007986 */ /* 0x0001e8000c101506 */
.L_x_583:
[----:B------:R-:W-:-:S13]  /*31a0*/  ISETP.GE.AND P0, PT, R3, UR4, PT ;  /* 0x0000000403007c0c */ /* 0x000fda000bf06270 */
[----:B------:R-:W-:Y:S05]  /*31b0*/  @P0 BREAK.RELIABLE B1 ;  /* 0x0000000000010942 */ /* 0x000fea0003800100 */
[----:B------:R-:W-:Y:S05]  /*31c0*/  @P0 BRA `(.L_x_585) ;  /* 0x0000001400200947 */ /* 0x000fea0003800000 */
[----:B------:R-:W-:Y:S05]  /*31d0*/  BSYNC.RELIABLE B1 ;  /* 0x0000000000017941 */ /* 0x000fea0003800100 */
.L_x_582:
        /* <DEDUP_REMOVED lines=298> */
.L_x_587:
        /* <DEDUP_REMOVED lines=29> */
.L_x_585:
[----:B------:R-:W-:Y:S05]  /*4650*/  BSYNC.RECONVERGENT B0 ;  /* 0x0000000000007941 */ /* 0x000fea0003800200 */
.L_x_581:
[----:B------:R-:W-:Y:S05]  /*4660*/  WARPSYNC.ALL ;  /* 0x0000000000007948 */ /* 0x000fea0003800000 */
[----:B------:R-:W-:-:S13]  /*4670*/  ISETP.GE.AND P0, PT, R3, UR4, PT ;  /* 0x0000000403007c0c */ /* 0x000fda000bf06270 */
[----:B------:R-:W-:Y:S05]  /*4680*/  @P0 EXIT ;  /* 0x000000000000094d */ /* 0x000fea0003800000 */
[----:B------:R-:W2:Y:S01]  /*4690*/  LDCU.64 UR4, c[0x0][0x390] ;  /* 0x00007200ff0477ac */ /* 0x000ea20008000a00 */
[----:B01----:R-:W-:Y:S01]  /*46a0*/  HFMA2 R4, -RZ, RZ, 0, 0 ;  /* 0x00000000ff047431 */ /* 0x003fe200000001ff */
[----:B------:R-:W-:Y:S01]  /*46b0*/  MOV R5, R3 ;  /* 0x0000000300057202 */ /* 0x000fe20000000f00 */
[----:B------:R-:W0:Y:S01]  /*46c0*/  LDCU UR8, c[0x0][0x38c] ;  /* 0x00007180ff0877ac */ /* 0x000e220008000800 */
[----:B------:R-:W-:Y:S01]  /*46d0*/  ISETP.NE.AND P0, PT, R2, RZ, PT ;  /* 0x000000ff0200720c */ /* 0x000fe20003f05270 */
[----:B------:R-:W1:Y:S01]  /*46e0*/  LDCU.64 UR10, c[0x0][0x4b8] ;  /* 0x00009700ff0a77ac */ /* 0x000e620008000a00 */
[----:B--2---:R-:W-:-:S05]  /*46f0*/  IMAD.HI.U32 R4, R3, UR4, R4 ;  /* 0x0000000403047c27 */ /* 0x004fca000f8e0004 */
[----:B------:R-:W-:-:S04]  /*4700*/  SHF.R.U32.HI R5, RZ, UR5, R4 ;  /* 0x00000005ff057c19 */ /* 0x000fc80008011604 */
[----:B------:R-:W-:-:S05]  /*4710*/  IADD3 R6, PT, PT, -R5, RZ, RZ ;  /* 0x000000ff05067210 */ /* 0x000fca0007ffe1ff */
[----:B0-----:R-:W-:-:S04]  /*4720*/  IMAD R2, R6, UR8, R3 ;  /* 0x0000000806027c24 */ /* 0x001fc8000f8e0203 */
[C---:B-1----:R-:W-:Y:S02]  /*4730*/  IMAD R3, R2.reuse, UR10, RZ ;  /* 0x0000000a02037c24 */ /* 0x042fe4000f8e02ff */
        /* <DEDUP_REMOVED lines=269> */
[----:B------:R-:W1:Y:S10]  /*5810*/  LDCU UR4, c[0x0][0x4a8] ;  /* 0x00009500ff0477ac */ /* 0x000e740008000800 */
[----:B------:R-:W2:Y:S01]  /*5820*/  @P0 LDC.64 R8, c[0x0][0x4b0] ;  /* 0x00012c00ff080b82 */ /* 0x000ea20000000a00 */
[----:B0-----:R-:W-:-:S07]  /*5830*/  IMAD.HI.U32 R6, R5, UR9, R4 ;  /* 0x0000000905067c27 */ /* 0x001fce000f8e0004 */
[----:B------:R-:W0:Y:S01]  /*5840*/  @P0 LDC R11, c[0x0][0x4ac] ;  /* 0x00012b00ff0b0b82 */ /* 0x000e220000000800 */
[----:B-1----:R-:W-:Y:S01]  /*5850*/  SHF.R.U32.HI R7, RZ, UR4, R6 ;  /* 0x00000004ff077c19 */ /* 0x002fe20008011606 */
[----:B------:R-:W1:Y:S01]  /*5860*/  LDCU.64 UR4, c[0x0][0x570] ;  /* 0x0000ae00ff0477ac */ /* 0x000e620008000a00 */
[----:B------:R-:W-:Y:S02]  /*5870*/  @P0 MOV R6, RZ ;  /* 0x000000ff00060202 */ /* 0x000fe40000000f00 */
[----:B------:R-:W-:-:S03]  /*5880*/  IADD3 R4, PT, PT, -R7, RZ, RZ ;  /* 0x000000ff07047210 */ /* 0x000fc60007ffe1ff */
[----:B------:R-:W3:Y:S02]  /*5890*/  @P0 LDC.64 R12, c[0x0][0x578] ;  /* 0x00015e00ff0c0b82 */ /* 0x000ee40000000a00 */
[----:B------:R-:W-:Y:S02]  /*58a0*/  IMAD R4, R4, UR8, R5 ;  /* 0x0000000804047c24 */ /* 0x000fe4000f8e0205 */
[----:B--2---:R-:W-:-:S05]  /*58b0*/  @P0 IMAD.HI.U32 R0, R7, R8, R6 ;  /* 0x0000000807000227 */ /* 0x004fca00078e0006 */
[----:B------:R-:W-:Y:S01]  /*58c0*/  @P0 SHF.R.U32.HI R0, RZ, R9, R0 ;  /* 0x00000009ff000219 */ /* 0x000fe20000011600 */
[C---:B-1----:R-:W-:Y:S02]  /*58d0*/  IMAD R3, R4.reuse, UR4, R3 ;  /* 0x0000000404037c24 */ /* 0x042fe4000f8e0203 */
[----:B------:R-:W-:Y:S01]  /*58e0*/  IMAD R2, R4, UR5, R2 ;  /* 0x0000000504027c24 */ /* 0x000fe2000f8e0202 */
[----:B------:R-:W-:-:S05]  /*58f0*/  @P0 IADD3 R6, PT, PT, -R0, RZ, RZ ;  /* 0x000000ff00060210 */ /* 0x000fca0007ffe1ff */
[----:B0-----:R-:W-:-:S04]  /*5900*/  @P0 IMAD R6, R11, R6, R7 ;  /* 0x000000060b060224 */ /* 0x001fc800078e0207 */
[C---:B---3--:R-:W-:Y:S02]  /*5910*/  @P0 IMAD R3, R6.reuse, R12, R3 ;  /* 0x0000000c06030224 */ /* 0x048fe400078e0203 */
[----:B------:R-:W-:-:S07]  /*5920*/  @P0 IMAD R2, R6, R13, R2 ;  /* 0x0000000d06020224 */ /* 0x000fce00078e0202 */
.L_x_588:
[----:B------:R-:W0:Y:S02]  /*5930*/  LDCU.128 UR8, c[0x0][0x580] ;  /* 0x0000b000ff0877ac */ /* 0x000e240008000c00 */
[----:B0-----:R-:W-:-:S04]  /*5940*/  IADD3 R4, P0, PT, R2, UR10, RZ ;  /* 0x0000000a02047c10 */ /* 0x001fc8000ff1e0ff */
[----:B------:R-:W-:-:S05]  /*5950*/  IADD3.X R5, PT, PT, RZ, UR11, RZ, P0, !PT ;  /* 0x0000000bff057c10 */ /* 0x000fca00087fe4ff */
[----:B------:R-:W2:Y:S01]  /*5960*/  LDG.E.U16 R4, desc[UR6][R4.64] ;  /* 0x0000000604047981 */ /* 0x000ea2000c1e1500 */
[----:B------:R-:W-:Y:S02]  /*5970*/  MOV R7, 0x3b2090aa ;  /* 0x3b2090aa00077802 */ /* 0x000fe40000000f00 */
        /* <DEDUP_REMOVED lines=22> */
[----:B------:R-:W-:Y:S01]  /*5ae0*/  STG.E.U16 desc[UR6][R2.64], R0 ;  /* 0x0000000002007986 */ /* 0x000fe2000c101506 */
[----:B------:R-:W-:Y:S05]  /*5af0*/  EXIT ;  /* 0x000000000000794d */ /* 0x000fea0003800000 */
.L_x_589:
        /* <DEDUP_REMOVED lines=16> */
.L_x_2606:


//--------------------- .text._ZN2at6native27unrolled_elementwise_kernelIZZZNS0_16atan_kernel_cudaERNS_18TensorIteratorBaseEENKUlvE0_clEvENKUlvE2_clEvEUlN3c108BFloat16EE_St5arrayIPcLm2EELi4E23TrivialOffsetCalculatorILi1EjESD_NS0_6memory15LoadWithoutCastENSE_16StoreWithoutCastEEEviT_T0_T2_T3_T4_T5_ --------------------------
	.section	.text._ZN2at6native27unrolled_elementwise_kernelIZZZNS0_16atan_kernel_cudaERNS_18TensorIteratorBaseEENKUlvE0_clEvENKUlvE2_clEvEUlN3c108BFloat16EE_St5arrayIPcLm2EELi4E23TrivialOffsetCalculatorILi1EjESD_NS0_6memory15LoadWithoutCastENSE_16StoreWithoutCastEEEviT_T0_T2_T3_T4_T5_,"ax",@progbits
	.align	128
        .global         _ZN2at6native27unrolled_elementwise_kernelIZZZNS0_16atan_kernel_cudaERNS_18TensorIteratorBaseEENKUlvE0_clEvENKUlvE2_clEvEUlN3c108BFloat16EE_St5arrayIPcLm2EELi4E23TrivialOffsetCalculatorILi1EjESD_NS0_6memory15LoadWithoutCastENSE_16StoreWithoutCastEEEviT_T0_T2_T3_T4_T5_
        .type           _ZN2at6native27unrolled_elementwise_kernelIZZZNS0_16atan_kernel_cudaERNS_18TensorIteratorBaseEENKUlvE0_clEvENKUlvE2_clEvEUlN3c108BFloat16EE_St5arrayIPcLm2EELi4E23TrivialOffsetCalculatorILi1EjESD_NS0_6memory15LoadWithoutCastENSE_16StoreWithoutCastEEEviT_T0_T2_T3_T4_T5_,@function
        .size           _ZN2at6native27unrolled_elementwise_kernelIZZZNS0_16atan_kernel_cudaERNS_18TensorIteratorBaseEENKUlvE0_clEvENKUlvE2_clEvEUlN3c108BFloat16EE_St5arrayIPcLm2EELi4E23TrivialOffsetCalculatorILi1EjESD_NS0_6memory15LoadWithoutCastENSE_16StoreWithoutCastEEEviT_T0_T2_T3_T4_T5_,(.L_x_2607 - _ZN2at6native27unrolled_elementwise_kernelIZZZNS0_16atan_kernel_cudaERNS_18TensorIteratorBaseEENKUlvE0_clEvENKUlvE2_clEvEUlN3c108BFloat16EE_St5arrayIPcLm2EELi4E23TrivialOffsetCalculatorILi1EjESD_NS0_6memory15LoadWithoutCastENSE_16StoreWithoutCastEEEviT_T0_T2_T3_T4_T5_)
        .other          _ZN2at6native27unrolled_elementwise_kernelIZZZNS0_16atan_kernel_cudaERNS_18TensorIteratorBaseEENKUlvE0_clEvENKUlvE2_clEvEUlN3c108BFloat16EE_St5arrayIPcLm2EELi4E23TrivialOffsetCalculatorILi1EjESD_NS0_6memory15LoadWithoutCastENSE_16StoreWithoutCastEEEviT_T0_T2_T3_T4_T5_,@"STO_CUDA_ENTRY STV_DEFAULT"
_ZN2at6native27unrolled_elementwise_kernelIZZZNS0_16atan_kernel_cudaERNS_18TensorIteratorBaseEENKUlvE0_clEvENKUlvE2_clEvEUlN3c108BFloat16EE_St5arrayIPcLm2EELi4E23TrivialOffsetCalculatorILi1EjESD_NS0_6memory15LoadWithoutCastENSE_16StoreWithoutCastEEEviT_T0_T2_T3_T4_T5_:
.text._ZN2at6native27unrolled_elementwise_kernelIZZZNS0_16atan_kernel_cudaERNS_18TensorIteratorBaseEENKUlvE0_clEvENKUlvE2_clEvEUlN3c108BFloat16EE_St5arrayIPcLm2EELi4E23TrivialOffsetCalculatorILi1EjESD_NS0_6memory15LoadWithoutCastENSE_16StoreWithoutCastEEEviT_T0_T2_T3_T4_T5_:
[----:B------:R-:W-:Y:S01]  /*0000*/  LDC R1, c[0x0][0x37c] ;  /* 0x0000df00ff017b82 */ /* 0x000fe20000000800 */
[----:B------:R-:W0:Y:S07]  /*0010*/  S2R R3, SR_CTAID.X ;  /* 0x0000000000037919 */ /* 0x000e2e0000002500 */
[----:B------:R-:W0:Y:S01]  /*0020*/  LDC R0, c[0x0][0x380] ;  /* 0x0000e000ff007b82 */ /* 0x000e220000000800 */
[----:B------:R-:W1:Y:S01]  /*0030*/  LDCU.64 UR4, c[0x0][0x358] ;  /* 0x00006b00ff0477ac */ /* 0x000e620008000a00 */
[----:B------:R-:W-:Y:S01]  /*0040*/  PRMT R8, RZ, 0x7610, R8 ;  /* 0x00007610ff087816 */ /* 0x000fe20000000008 */
[----:B------:R-:W2:Y:S01]  /*0050*/  S2R R2, SR_TID.X ;  /* 0x0000000000027919 */ /* 0x000ea20000002100 */
[----:B------:R-:W-:Y:S01]  /*0060*/  PRMT R4, RZ, 0x7610, R4 ;  /* 0x00007610ff047816 */ /* 0x000fe20000000004 */
[----:B0-----:R-:W-:Y:S01]  /*0070*/  IMAD R5, R3, -0x200, R0 ;  /* 0xfffffe0003057824 */ /* 0x001fe200078e0200 */
[----:B--2---:R-:W-:-:S04]  /*0080*/  MOV R0, R2 ;  /* 0x0000000200007202 */ /* 0x004fc80000000f00 */
[----:B------:R-:W-:-:S13]  /*0090*/  ISETP.GE.AND P0, PT, R2, R5, PT ;  /* 0x000000050200720c */ /* 0x000fda0003f06270 */
[----:B------:R-:W-:-:S04]  /*00a0*/  @!P0 IADD3 R2, PT, PT, R0, 0x80, RZ ;  /* 0x0000008000028810 */ /* 0x000fc80007ffe0ff */
[----:B------:R-:W-:-:S13]  /*00b0*/  ISETP.GE.AND P1, PT, R2, R5, PT ;  /* 0x000000050200720c */ /* 0x000fda0003f26270 */
[----:B------:R-:W-:Y:S01]  /*00c0*/  @!P1 LEA R9, R3, R2, 0x9 ;  /* 0x0000000203099211 */ /* 0x000fe200078e48ff */
[----:B------:R-:W0:Y:S01]  /*00d0*/  @!P1 LDC.64 R10, c[0x0][0x390] ;  /* 0x0000e400ff0a9b82 */ /* 0x000e220000000a00 */
[----:B------:R-:W-:-:S04]  /*00e0*/  @!P1 IADD3 R2, PT, PT, R2, 0x80, RZ ;  /* 0x0000008002029810 */ /* 0x000fc80007ffe0ff */
[----:B------:R-:W-:-:S13]  /*00f0*/  ISETP.GE.AND P3, PT, R2, R5, PT ;  /* 0x000000050200720c */ /* 0x000fda0003f66270 */
[----:B------:R-:W2:Y:S01]  /*0100*/  @!P3 LDC.64 R6, c[0x0][0x390] ;  /* 0x0000e400ff06bb82 */ /* 0x000ea20000000a00 */
[----:B------:R-:W-:Y:S01]  /*0110*/  @!P3 LEA R17, R3, R2, 0x9 ;  /* 0x000000020311b211 */ /* 0x000fe200078e48ff */
[----:B------:R-:W-:Y:S02]  /*0120*/  @!P3 VIADD R2, R2, 0x80 ;  /* 0x000000800202b836 */ /* 0x000fe40000000000 */
[----:B0-----:R-:W-:-:S03]  /*0130*/  @!P1 IMAD.WIDE.U32 R10, R9, 0x2, R10 ;  /* 0x00000002090a9825 */ /* 0x001fc600078e000a */
[----:B------:R-:W-:Y:S01]  /*0140*/  ISETP.GE.AND P2, PT, R2, R5, PT ;  /* 0x000000050200720c */ /* 0x000fe20003f46270 */
[----:B--2---:R-:W-:Y:S01]  /*0150*/  @!P3 IMAD.WIDE.U32 R16, R17, 0x2, R6 ;  /* 0x000000021110b825 */ /* 0x004fe200078e0006 */
[C---:B------:R-:W-:Y:S01]  /*0160*/  @!P0 LEA R9, R3.reuse, R0, 0x9 ;  /* 0x0000000003098211 */ /* 0x040fe200078e48ff */
[----:B------:R-:W0:Y:S10]  /*0170*/  @!P0 LDC.64 R6, c[0x0][0x390] ;  /* 0x0000e400ff068b82 */ /* 0x000e340000000a00 */
[----:B------:R-:W-:Y:S01]  /*0180*/  @!P2 LEA R15, R3, R2, 0x9 ;  /* 0x00000002030fa211 */ /* 0x000fe200078e48ff */
[----:B-1----:R1:W5:Y:S01]  /*0190*/  @!P1 LDG.E.U16 R8, desc[UR4][R10.64] ;  /* 0x000000040a089981 */ /* 0x002362000c1e1500 */
[----:B------:R-:W-:-:S02]  /*01a0*/  IADD3 R18, PT, PT, R0, 0x80, RZ ;  /* 0x0000008000127810 */ /* 0x000fc40007ffe0ff */
[----:B------:R-:W-:Y:S01]  /*01b0*/  PRMT R2, RZ, 0x7610, R2 ;  /* 0x00007610ff027816 */ /* 0x000fe20000000002 */
[----:B------:R2:W5:Y:S01]  /*01c0*/  @!P3 LDG.E.U16 R4, desc[UR4][R16.64] ;  /* 0x000000041004b981 */ /* 0x000562000c1e1500 */
[----:B------:R-:W3:Y:S01]  /*01d0*/  @!P2 LDC.64 R12, c[0x0][0x390] ;  /* 0x0000e400ff0cab82 */ /* 0x000ee20000000a00 */
[----:B0-----:R-:W-:Y:S01]  /*01e0*/  @!P0 IMAD.WIDE.U32 R6, R9, 0x2, R6 ;  /* 0x0000000209068825 */ /* 0x001fe200078e0006 */
[----:B------:R-:W-:-:S06]  /*01f0*/  PRMT R9, RZ, 0x7610, R9 ;  /* 0x00007610ff097816 */ /* 0x000fcc0000000009 */
[----:B------:R0:W5:Y:S01]  /*0200*/  @!P0 LDG.E.U16 R9, desc[UR4][R6.64] ;  /* 0x0000000406098981 */ /* 0x000162000c1e1500 */
[C---:B------:R-:W-:Y:S01]  /*0210*/  ISETP.GE.AND P0, PT, R0.reuse, R5, PT ;  /* 0x000000050000720c */ /* 0x040fe20003f06270 */
[----:B---3--:R-:W-:Y:S01]  /*0220*/  @!P2 IMAD.WIDE.U32 R12, R15, 0x2, R12 ;  /* 0x000000020f0ca825 */ /* 0x008fe200078e000c */
[C---:B-1----:R-:W-:Y:S01]  /*0230*/  IADD3 R10, PT, PT, R0.reuse, 0x100, RZ ;  /* 0x00000100000a7810 */ /* 0x042fe20007ffe0ff */
[----:B------:R-:W-:Y:S02]  /*0240*/  BSSY.RECONVERGENT B0, `(.L_x_590) ;  /* 0x0000021000007945 */ /* 0x000fe40003800200 */
[----:B--2---:R-:W-:Y:S01]  /*0250*/  VIADD R16, R0, 0x180 ;  /* 0x0000018000107836 */ /* 0x004fe20000000000 */
[----:B------:R1:W5:Y:S07]  /*0260*/  @!P2 LDG.E.U16 R2, desc[UR4][R12.64] ;  /* 0x000000040c02a981 */ /* 0x00036e000c1e1500 */
[----:B------:R-:W0:Y:S01]  /*0270*/  @!P0 LDC.64 R14, c[0x0][0x388] ;  /* 0x0000e200ff0e8b82 */ /* 0x000e220000000a00 */
[----:B------:R-:W-:-:S02]  /*0280*/  @!P0 LEA R11, R3, R0, 0x9 ;  /* 0x00000000030b8211 */ /* 0x000fc400078e48ff */
[----:B------:R-:W-:Y:S02]  /*0290*/  @!P0 MOV R0, R18 ;  /* 0x0000001200008202 */ /* 0x000fe40000000f00 */
[-C--:B------:R-:W-:Y:S02]  /*02a0*/  ISETP.GE.AND P4, PT, R18, R5.reuse, PT ;  /* 0x000000051200720c */ /* 0x080fe40003f86270 */
[-C--:B------:R-:W-:Y:S02]  /*02b0*/  ISETP.GE.AND P1, PT, R10, R5.reuse, PT ;  /* 0x000000050a00720c */ /* 0x080fe40003f26270 */
[-C--:B------:R-:W-:Y:S02]  /*02c0*/  ISETP.GE.AND P2, PT, R16, R5.reuse, PT ;  /* 0x000000051000720c */ /* 0x080fe40003f46270 */
[----:B------:R-:W-:Y:S01]  /*02d0*/  ISETP.GE.AND P3, PT, R0, R5, PT ;  /* 0x000000050000720c */ /* 0x000fe20003f66270 */
[----:B0-----:R-:W-:Y:S01]  /*02e0*/  @!P0 IMAD.WIDE.U32 R6, R11, 0x2, R14 ;  /* 0x000000020b068825 */ /* 0x001fe200078e000e */
[----:B-1----:R-:W-:Y:S11]  /*02f0*/  @P0 BRA `(.L_x_591) ;  /* 0x0000000000540947 */ /* 0x002ff60003800000 */
[----:B-----5:R-:W-:Y:S01]  /*0300*/  SHF.L.U32 R9, R9, 0x10, RZ ;  /* 0x0000001009097819 */ /* 0x020fe200000006ff */
[----:B------:R-:W-:Y:S02]  /*0310*/  HFMA2 R12, -RZ, RZ, 0.890625, -0.00056934356689453125 ;  /* 0x3b2090aaff0c7431 */ /* 0x000fe400000001ff */
[----:B------:R-:W-:Y:S01]  /*0320*/  IMAD.MOV.U32 R13, RZ, RZ, 0x3fd774eb ;  /* 0x3fd774ebff0d7424 */ /* 0x000fe200078e00ff */
        /* <DEDUP_REMOVED lines=16> */
[----:B------:R-:W-:-:S04]  /*0430*/  FSEL R9, R9, R10, !P5 ;  /* 0x0000000a09097208 */ /* 0x000fc80006800000 */
[----:B------:R-:W-:-:S07]  /*0440*/  F2FP.BF16.F32.PACK_AB R9, RZ, R9 ;  /* 0x00000009ff09723e */ /* 0x000fce00000010ff */
.L_x_591:
[----:B------:R-:W-:Y:S05]  /*0450*/  BSYNC.RECONVERGENT B0 ;  /* 0x0000000000007941 */ /* 0x000fea0003800200 */
.L_x_590:
[----:B------:R-:W-:Y:S04]  /*0460*/  BSSY.RECONVERGENT B0, `(.L_x_592) ;  /* 0x0000017000007945 */ /* 0x000fe80003800200 */
[----:B------:R-:W-:Y:S05]  /*0470*/  @P4 BRA `(.L_x_593) ;  /* 0x0000000000544947 */ /* 0x000fea0003800000 */
[----:B-----5:R-:W-:Y:S02]  /*0480*/  SHF.L.U32 R8, R8, 0x10, RZ ;  /* 0x0000001008087819 */ /* 0x020fe400000006ff */
        /* <DEDUP_REMOVED lines=13> */
[----:B------:R-:W-:-:S03]  /*0560*/  HFMA2 R12, -RZ, RZ, 1.9599609375, 20144 ;  /* 0x3fd774ebff0c7431 */ /* 0x000fc600000001ff */
[----:B------:R-:W-:-:S04]  /*0570*/  FFMA.FTZ R11, R10, R11, R10 ;  /* 0x0000000b0a0b7223 */ /* 0x000fc8000001000a */
[----:B------:R-:W-:Y:S01]  /*0580*/  @P4 FFMA.FTZ R11, R12, 0.93318945169448852539, -R11 ;  /* 0x3f6ee5810c0b4823 */ /* 0x000fe2000001080b */
[----:B------:R-:W-:-:S04]  /*0590*/  FSETP.NAN.FTZ.AND P4, PT, |R8|, |R8|, PT ;  /* 0x400000080800720b */ /* 0x000fc80003f98200 */
[----:B------:R-:W-:-:S04]  /*05a0*/  LOP3.LUT R8, R11, 0x80000000, R8, 0xb8, !PT ;  /* 0x800000000b087812 */ /* 0x000fc800078eb808 */
[----:B------:R-:W-:-:S04]  /*05b0*/  FSEL R8, R8, R11, !P4 ;  /* 0x0000000b08087208 */ /* 0x000fc80006000000 */
[----:B------:R-:W-:-:S07]  /*05c0*/  F2FP.BF16.F32.PACK_AB R8, RZ, R8 ;  /* 0x00000008ff08723e */ /* 0x000fce00000010ff */
.L_x_593:
[----:B------:R-:W-:Y:S05]  /*05d0*/  BSYNC.RECONVERGENT B0 ;  /* 0x0000000000007941 */ /* 0x000fea0003800200 */
.L_x_592:
[----:B------:R-:W-:Y:S04]  /*05e0*/  BSSY.RECONVERGENT B0, `(.L_x_594) ;  /* 0x0000017000007945 */ /* 0x000fe80003800200 */
[----:B------:R-:W-:Y:S05]  /*05f0*/  @P1 BRA `(.L_x_595) ;  /* 0x0000000000541947 */ /* 0x000fea0003800000 */
[----:B-----5:R-:W-:Y:S01]  /*0600*/  SHF.L.U32 R4, R4, 0x10, RZ ;  /* 0x0000001004047819 */ /* 0x020fe200000006ff */
[----:B------:R-:W-:-:S03]  /*0610*/  IMAD.MOV.U32 R12, RZ, RZ, 0x3b2090aa ;  /* 0x3b2090aaff0c7424 */ /* 0x000fc600078e00ff */
        /* <DEDUP_REMOVED lines=18> */
[----:B------:R-:W-:-:S07]  /*0740*/  F2FP.BF16.F32.PACK_AB R4, RZ, R4 ;  /* 0x00000004ff04723e */ /* 0x000fce00000010ff */
.L_x_595:
[----:B------:R-:W-:Y:S05]  /*0750*/  BSYNC.RECONVERGENT B0 ;  /* 0x0000000000007941 */ /* 0x000fea0003800200 */
.L_x_594:
[----:B------:R-:W-:Y:S04]  /*0760*/  BSSY.RECONVERGENT B0, `(.L_x_596) ;  /* 0x0000017000007945 */ /* 0x000fe80003800200 */
[----:B------:R-:W-:Y:S05]  /*0770*/  @P2 BRA `(.L_x_597) ;  /* 0x0000000000542947 */ /* 0x000fea0003800000 */
[----:B-----5:R-:W-:Y:S01]  /*0780*/  SHF.L.U32 R2, R2, 0x10, RZ ;  /* 0x0000001002027819 */ /* 0x020fe200000006ff */
[----:B------:R-:W-:-:S03]  /*0790*/  HFMA2 R12, -RZ, RZ, 0.890625, -0.00056934356689453125 ;  /* 0x3b2090aaff0c7431 */ /* 0x000fc600000001ff */
        /* <DEDUP_REMOVED lines=19> */
.L_x_597:
[----:B------:R-:W-:Y:S05]  /*08d0*/  BSYNC.RECONVERGENT B0 ;  /* 0x0000000000007941 */ /* 0x000fea0003800200 */
.L_x_596:
[----:B-----5:R0:W-:Y:S01]  /*08e0*/  @!P0 STG.E.U16 desc[UR4][R6.64], R9 ;  /* 0x0000000906008986 */ /* 0x0201e2000c101504 */
[----:B------:R-:W-:Y:S04]  /*08f0*/  BSSY.RECONVERGENT B0, `(.L_x_598) ;  /* 0x000000d000007945 */ /* 0x000fe80003800200 */
[----:B------:R-:W-:Y:S05]  /*0900*/  @P3 BRA `(.L_x_599) ;  /* 0x00000000002c3947 */ /* 0x000fea0003800000 */
[----:B0-----:R-:W0:Y:S01]  /*0910*/  LDC.64 R6, c[0x0][0x388] ;  /* 0x0000e200ff067b82 */ /* 0x001e220000000a00 */
[----:B------:R-:W-:Y:S01]  /*0920*/  IMAD R9, R3, 0x200, R0 ;  /* 0x0000020003097824 */ /* 0x000fe200078e0200 */
[----:B------:R-:W-:Y:S02]  /*0930*/  IADD3 R0, PT, PT, R0, 0x80, RZ ;  /* 0x0000008000007810 */ /* 0x000fe40007ffe0ff */
[----:B------:R-:W-:Y:S02]  /*0940*/  PRMT R10, R8, 0x7610, R10 ;  /* 0x00007610080a7816 */ /* 0x000fe4000000000a */
[----:B------:R-:W-:-:S13]  /*0950*/  ISETP.GE.AND P0, PT, R0, R5, PT ;  /* 0x000000050000720c */ /* 0x000fda0003f06270 */
[----:B------:R-:W-:Y:S02]  /*0960*/  @!P0 LEA R11, R3, R0, 0x9 ;  /* 0x00000000030b8211 */ /* 0x000fe400078e48ff */
[----:B------:R-:W-:Y:S01]  /*0970*/  @!P0 IADD3 R0, PT, PT, R0, 0x80, RZ ;  /* 0x0000008000008810 */ /* 0x000fe20007ffe0ff */
[----:B0-----:R-:W-:-:S04]  /*0980*/  IMAD.WIDE.U32 R8, R9, 0x2, R6 ;  /* 0x0000000209087825 */ /* 0x001fc800078e0006 */
[----:B------:R-:W-:Y:S01]  /*0990*/  @!P0 IMAD.WIDE.U32 R6, R11, 0x2, R6 ;  /* 0x000000020b068825 */ /* 0x000fe200078e0006 */
[----:B------:R1:W-:Y:S04]  /*09a0*/  STG.E.U16 desc[UR4][R8.64], R10 ;  /* 0x0000000a08007986 */ /* 0x0003e8000c101504 */
[----:B------:R1:W-:Y:S02]  /*09b0*/  @!P0 STG.E.U16 desc[UR4][R6.64], R4 ;  /* 0x0000000406008986 */ /* 0x0003e4000c101504 */
.L_x_599:
[----:B------:R-:W-:Y:S05]  /*09c0*/  BSYNC.RECONVERGENT B0 ;  /* 0x0000000000007941 */ /* 0x000fea0003800200 */
.L_x_598:
[----:B------:R-:W-:-:S13]  /*09d0*/  ISETP.GE.AND P0, PT, R0, R5, PT ;  /* 0x000000050000720c */ /* 0x000fda0003f06270 */
[----:B------:R-:W-:Y:S05]  /*09e0*/  @P0 EXIT ;  /* 0x000000000000094d */ /* 0x000fea0003800000 */
[----:B-1----:R-:W1:Y:S01]  /*09f0*/  LDC.64 R4, c[0x0][0x388] ;  /* 0x0000e200ff047b82 */ /* 0x002e620000000a00 */
[----:B------:R-:W-:Y:S02]  /*0a00*/  LEA R3, R3, R0, 0x9 ;  /* 0x0000000003037211 */ /* 0x000fe400078e48ff */
[----:B------:R-:W-:-:S03]  /*0a10*/  PRMT R0, R2, 0x7610, R0 ;  /* 0x0000761002007816 */ /* 0x000fc60000000000 */
[----:B-1----:R-:W-:-:S05]  /*0a20*/  IMAD.WIDE.U32 R2, R3, 0x2, R4 ;  /* 0x0000000203027825 */ /* 0x002fca00078e0004 */
[----:B------:R-:W-:Y:S01]  /*0a30*/  STG.E.U16 desc[UR4][R2.64], R0 ;  /* 0x0000000002007986 */ /* 0x000fe2000c101504 */
[----:B------:R-:W-:Y:S05]  /*0a40*/  EXIT ;  /* 0x000000000000794d */ /* 0x000fea0003800000 */
.L_x_600:
        /* <DEDUP_REMOVED lines=11> */
.L_x_2607:


//--------------------- .text._ZN2at6native29vectorized_elementwise_kernelILi2EZZZNS0_16atan_kernel_cudaERNS_18TensorIteratorBaseEENKUlvE0_clEvENKUlvE2_clEvEUlN3c108BFloat16EE_St5arrayIPcLm2EEEEviT0_T1_ --------------------------
	.section	.text._ZN2at6native29vectorized_elementwise_kernelILi2EZZZNS0_16atan_kernel_cudaERNS_18TensorIteratorBaseEENKUlvE0_clEvENKUlvE2_clEvEUlN3c108BFloat16EE_St5arrayIPcLm2EEEEviT0_T1_,"ax",@progbits
	.align	128
        .global         _ZN2at6native29vectorized_elementwise_kernelILi2EZZZNS0_16atan_kernel_cudaERNS_18TensorIteratorBaseEENKUlvE0_clEvENKUlvE2_clEvEUlN3c108BFloat16EE_St5arrayIPcLm2EEEEviT0_T1_
        .type           _ZN2at6native29vectorized_elementwise_kernelILi2EZZZNS0_16atan_kernel_cudaERNS_18TensorIteratorBaseEENKUlvE0_clEvENKUlvE2_clEvEUlN3c108BFloat16EE_St5arrayIPcLm2EEEEviT0_T1_,@function
        .size           _ZN2at6native29vectorized_elementwise_kernelILi2EZZZNS0_16atan_kernel_cudaERNS_18TensorIteratorBaseEENKUlvE0_clEvENKUlvE2_clEvEUlN3c108BFloat16EE_St5arrayIPcLm2EEEEviT0_T1_,(.L_x_2608 - _ZN2at6native29vectorized_elementwise_kernelILi2EZZZNS0_16atan_kernel_cudaERNS_18TensorIteratorBaseEENKUlvE0_clEvENKUlvE2_clEvEUlN3c108BFloat16EE_St5arrayIPcLm2EEEEviT0_T1_)
        .other          _ZN2at6native29vectorized_elementwise_kernelILi2EZZZNS0_16atan_kernel_cudaERNS_18TensorIteratorBaseEENKUlvE0_clEvENKUlvE2_clEvEUlN3c108BFloat16EE_St5arrayIPcLm2EEEEviT0_T1_,@"STO_CUDA_ENTRY STV_DEFAULT"
_ZN2at6native29vectorized_elementwise_kernelILi2EZZZNS0_16atan_kernel_cudaERNS_18TensorIteratorBaseEENKUlvE0_clEvENKUlvE2_clEvEUlN3c108BFloat16EE_St5arrayIPcLm2EEEEviT0_T1_:
.text._ZN2at6native29vectorized_elementwise_kernelILi2EZZZNS0_16atan_kernel_cudaERNS_18TensorIteratorBaseEENKUlvE0_clEvENKUlvE2_clEvEUlN3c108BFloat16EE_St5arrayIPcLm2EEEEviT0_T1_:
[----:B------:R-:W-:Y:S01]  /*0000*/  LDC R1, c[0x0][0x37c] ;  /* 0x0000df00ff017b82 */ /* 0x000fe20000000800 */
[----:B------:R-:W0:Y:S01]  /*0010*/  S2R R0, SR_CTAID.X ;  /* 0x0000000000007919 */ /* 0x000e220000002500 */
[----:B------:R-:W1:Y:S01]  /*0020*/  LDCU UR6, c[0x0][0x380] ;  /* 0x00007000ff0677ac */ /* 0x000e620008000800 */
[----:B------:R-:W2:Y:S01]  /*0030*/  LDCU.64 UR4, c[0x0][0x358] ;  /* 0x00006b00ff0477ac */ /* 0x000ea20008000a00 */
[----:B0-----:R-:W-:-:S04]  /*0040*/  SHF.L.U32 R0, R0, 0xa, RZ ;  /* 0x0000000a00007819 */ /* 0x001fc800000006ff */
[----:B-1----:R-:W-:-:S04]  /*0050*/  IADD3 R6, PT, PT, -R0, UR6, RZ ;  /* 0x0000000600067c10 */ /* 0x002fc8000fffe1ff */
[----:B------:R-:W-:-:S13]  /*0060*/  ISETP.GT.U32.AND P0, PT, R6, 0x3ff, PT ;  /* 0x000003ff0600780c */ /* 0x000fda0003f04070 */
[----:B--2---:R-:W-:Y:S05]  /*0070*/  @P0 BRA `(.L_x_601) ;  /* 0x00000014000c0947 */ /* 0x004fea0003800000 */
[----:B------:R-:W0:Y:S01]  /*0080*/  S2R R27, SR_TID.X ;  /* 0x00000000001b7919 */ /* 0x000e220000002100 */
[----:B------:R-:W-:Y:S02]  /*0090*/  PRMT R9, RZ, 0x7610, R9 ;  /* 0x00007610ff097816 */ /* 0x000fe40000000009 */
[----:B0-----:R-:W-:Y:S02]  /*00a0*/  ISETP.GE.U32.AND P0, PT, R27, R6, PT ;  /* 0x000000061b00720c */ /* 0x001fe40003f06070 */
[----:B------:R-:W-:-:S11]  /*00b0*/  MOV R7, R27 ;  /* 0x0000001b00077202 */ /* 0x000fd60000000f00 */
[----:B------:R-:W-:-:S04]  /*00c0*/  @!P0 IADD3 R27, PT, PT, R7, 0x80, RZ ;  /* 0x00000080071b8810 */ /* 0x000fc80007ffe0ff */
[----:B------:R-:W-:-:S13]  /*00d0*/  ISETP.GE.U32.AND P6, PT, R27, R6, PT ;  /* 0x000000061b00720c */ /* 0x000fda0003fc6070 */
[----:B------:R-:W-:Y:S01]  /*00e0*/  @!P6 IADD3 R3, PT, PT, R0, R27, RZ ;  /* 0x0000001b0003e210 */ /* 0x000fe20007ffe0ff */
[----:B------:R-:W0:Y:S01]  /*00f0*/  @!P6 LDC.64 R28, c[0x0][0x390] ;  /* 0x0000e400ff1ceb82 */ /* 0x000e220000000a00 */
[----:B------:R-:W-:-:S04]  /*0100*/  @!P6 IADD3 R27, PT, PT, R27, 0x80, RZ ;  /* 0x000000801b1be810 */ /* 0x000fc80007ffe0ff */
[----:B------:R-:W-:-:S13]  /*0110*/  ISETP.GE.U32.AND P5, PT, R27, R6, PT ;  /* 0x000000061b00720c */ /* 0x000fda0003fa6070 */
[----:B------:R-:W-:Y:S01]  /*0120*/  @!P5 IADD3 R8, PT, PT, R0, R27, RZ ;  /* 0x0000001b0008d210 */ /* 0x000fe20007ffe0ff */
[----:B------:R-:W1:Y:S01]  /*0130*/  @!P5 LDC.64 R16, c[0x0][0x390] ;  /* 0x0000e400ff10db82 */ /* 0x000e620000000a00 */
[----:B------:R-:W-:-:S04]  /*0140*/  @!P5 IADD3 R27, PT, PT, R27, 0x80, RZ ;  /* 0x000000801b1bd810 */ /* 0x000fc80007ffe0ff */
[----:B------:R-:W-:Y:S01]  /*0150*/  ISETP.GE.U32.AND P4, PT, R27, R6, PT ;  /* 0x000000061b00720c */ /* 0x000fe20003f86070 */
[----:B0-----:R-:W-:-:S05]  /*0160*/  @!P6 IMAD.WIDE.U32 R28, R3, 0x2, R28 ;  /* 0x00000002031ce825 */ /* 0x001fca00078e001c */
[----:B------:R-:W5:Y:S07]  /*0170*/  @!P6 LDG.E.U16 R9, desc[UR4][R28.64] ;  /* 0x000000041c09e981 */ /* 0x000f6e000c1e1500 */
[----:B------:R-:W-:Y:S01]  /*0180*/  @!P4 IADD3 R25, PT, PT, R0, R27, RZ ;  /* 0x0000001b0019c210 */ /* 0x000fe20007ffe0ff */
[----:B------:R-:W0:Y:S01]  /*0190*/  @!P4 LDC.64 R4, c[0x0][0x390] ;  /* 0x0000e400ff04cb82 */ /* 0x000e220000000a00 */
[----:B------:R-:W-:-:S04]  /*01a0*/  @!P4 IADD3 R27, PT, PT, R27, 0x80, RZ ;  /* 0x000000801b1bc810 */ /* 0x000fc80007ffe0ff */
[----:B------:R-:W-:-:S13]  /*01b0*/  ISETP.GE.U32.AND P3, PT, R27, R6, PT ;  /* 0x000000061b00720c */ /* 0x000fda0003f66070 */
[----:B------:R-:W2:Y:S01]  /*01c0*/  @!P3 LDC.64 R10, c[0x0][0x390] ;  /* 0x0000e400ff0abb82 */ /* 0x000ea20000000a00 */
[----:B------:R-:W-:Y:S02]  /*01d0*/  @!P3 IADD3 R23, PT, PT, R0, R27, RZ ;  /* 0x0000001b0017b210 */ /* 0x000fe40007ffe0ff */
[----:B------:R-:W-:-:S04]  /*01e0*/  @!P3 IADD3 R27, PT, PT, R27, 0x80, RZ ;  /* 0x000000801b1bb810 */ /* 0x000fc80007ffe0ff */
[----:B------:R-:W-:Y:S01]  /*01f0*/  ISETP.GE.U32.AND P2, PT, R27, R6, PT ;  /* 0x000000061b00720c */ /* 0x000fe20003f46070 */
[----:B-1----:R-:W-:-:S12]  /*0200*/  @!P5 IMAD.WIDE.U32 R16, R8, 0x2, R16 ;  /* 0x000000020810d825 */ /* 0x002fd800078e0010 */
[----:B------:R-:W-:Y:S01]  /*0210*/  @!P2 IADD3 R21, PT, PT, R0, R27, RZ ;  /* 0x0000001b0015a210 */ /* 0x000fe20007ffe0ff */
[----:B------:R-:W1:Y:S01]  /*0220*/  @!P2 LDC.64 R12, c[0x0][0x390] ;  /* 0x0000e400ff0cab82 */ /* 0x000e620000000a00 */
[----:B------:R-:W-:Y:S01]  /*0230*/  @!P2 IADD3 R27, PT, PT, R27, 0x80, RZ ;  /* 0x000000801b1ba810 */ /* 0x000fe20007ffe0ff */
[----:B--2---:R-:W-:-:S03]  /*0240*/  @!P3 IMAD.WIDE.U32 R10, R23, 0x2, R10 ;  /* 0x00000002170ab825 */ /* 0x004fc600078e000a */
[----:B------:R-:W-:-:S03]  /*0250*/  ISETP.GE.U32.AND P1, PT, R27, R6, PT ;  /* 0x000000061b00720c */ /* 0x000fc60003f26070 */
[----:B------:R-:W2:Y:S01]  /*0260*/  @!P0 LDC.64 R22, c[0x0][0x390] ;  /* 0x0000e400ff168b82 */ /* 0x000ea20000000a00 */
[----:B------:R-:W-:-:S06]  /*0270*/  PRMT R8, RZ, 0x7610, R8 ;  /* 0x00007610ff087816 */ /* 0x000fcc0000000008 */
[----:B------:R3:W5:Y:S03]  /*0280*/  @!P5 LDG.E.U16 R8, desc[UR4][R16.64] ;  /* 0x000000041008d981 */ /* 0x000766000c1e1500 */
[C---:B------:R-:W-:Y:S01]  /*0290*/  @!P1 IADD3 R19, PT, PT, R0.reuse, R27, RZ ;  /* 0x0000001b00139210 */ /* 0x040fe20007ffe0ff */
[----:B------:R-:W4:Y:S01]  /*02a0*/  @!P1 LDC.64 R14, c[0x0][0x390] ;  /* 0x0000e400ff0e9b82 */ /* 0x000f220000000a00 */
[----:B------:R-:W-:Y:S02]  /*02b0*/  @!P1 IADD3 R27, PT, PT, R27, 0x80, RZ ;  /* 0x000000801b1b9810 */ /* 0x000fe40007ffe0ff */
[----:B---3--:R-:W-:Y:S02]  /*02c0*/  @!P0 IADD3 R17, PT, PT, R0, R7, RZ ;  /* 0x0000000700118210 */ /* 0x008fe40007ffe0ff */
[----:B------:R-:W-:-:S03]  /*02d0*/  ISETP.GE.U32.AND P6, PT, R27, R6, PT ;  /* 0x000000061b00720c */ /* 0x000fc60003fc6070 */
[----:B--2---:R-:W-:Y:S01]  /*02e0*/  @!P0 IMAD.WIDE.U32 R22, R17, 0x2, R22 ;  /* 0x0000000211168825 */ /* 0x004fe200078e0016 */
[----:B------:R-:W-:-:S06]  /*02f0*/  PRMT R17, RZ, 0x7610, R17 ;  /* 0x00007610ff117816 */ /* 0x000fcc0000000011 */
[----:B------:R-:W5:Y:S01]  /*0300*/  @!P0 LDG.E.U16 R17, desc[UR4][R22.64] ;  /* 0x0000000416118981 */ /* 0x000f62000c1e1500 */
[----:B------:R-:W-:Y:S02]  /*0310*/  ISETP.GE.U32.AND P0, PT, R7, R6, PT ;  /* 0x000000060700720c */ /* 0x000fe40003f06070 */
[----:B------:R-:W2:Y:S01]  /*0320*/  @!P6 LDC.64 R2, c[0x0][0x390] ;  /* 0x0000e400ff02eb82 */ /* 0x000ea20000000a00 */
[----:B-1----:R-:W-:Y:S01]  /*0330*/  @!P2 IMAD.WIDE.U32 R12, R21, 0x2, R12 ;  /* 0x00000002150ca825 */ /* 0x002fe200078e000c */
[----:B------:R-:W-:-:S03]  /*0340*/  PRMT R21, RZ, 0x7610, R21 ;  /* 0x00007610ff157816 */ /* 0x000fc60000000015 */
[----:B0-----:R-:W-:-:S05]  /*0350*/  @!P4 IMAD.WIDE.U32 R4, R25, 0x2, R4 ;  /* 0x000000021904c825 */ /* 0x001fca00078e0004 */
[----:B------:R0:W5:Y:S01]  /*0360*/  @!P4 LDG.E.U16 R21, desc[UR4][R4.64] ;  /* 0x000000040415c981 */ /* 0x000162000c1e1500 */
[----:B----4-:R-:W-:Y:S01]  /*0370*/  @!P1 IMAD.WIDE.U32 R14, R19, 0x2, R14 ;  /* 0x00000002130e9825 */ /* 0x010fe200078e000e */
[----:B------:R-:W-:Y:S01]  /*0380*/  PRMT R20, RZ, 0x7610, R20 ;  /* 0x00007610ff147816 */ /* 0x000fe20000000014 */
[----:B0-----:R-:W0:Y:S01]  /*0390*/  @!P0 LDC.64 R4, c[0x0][0x388] ;  /* 0x0000e200ff048b82 */ /* 0x001e220000000a00 */
[----:B------:R-:W-:-:S04]  /*03a0*/  @!P6 IADD3 R27, PT, PT, R0, R27, RZ ;  /* 0x0000001b001be210 */ /* 0x000fc80007ffe0ff */
[----:B------:R1:W5:Y:S01]  /*03b0*/  @!P3 LDG.E.U16 R20, desc[UR4][R10.64] ;  /* 0x000000040a14b981 */ /* 0x000362000c1e1500 */
[----:B------:R-:W-:Y:S02]  /*03c0*/  PRMT R19, RZ, 0x7610, R19 ;  /* 0x00007610ff137816 */ /* 0x000fe40000000013 */
[----:B------:R-:W-:Y:S01]  /*03d0*/  PRMT R18, RZ, 0x7610, R18 ;  /* 0x00007610ff127816 */ /* 0x000fe20000000012 */
[----:B--2---:R-:W-:Y:S01]  /*03e0*/  @!P6 IMAD.WIDE.U32 R2, R27, 0x2, R2 ;  /* 0x000000021b02e825 */ /* 0x004fe200078e0002 */
[----:B------:R-:W-:Y:S02]  /*03f0*/  PRMT R16, RZ, 0x7610, R16 ;  /* 0x00007610ff107816 */ /* 0x000fe40000000010 */
[----:B------:R2:W5:Y:S01]  /*0400*/  @!P2 LDG.E.U16 R19, desc[UR4][R12.64] ;  /* 0x000000040c13a981 */ /* 0x000562000c1e1500 */
[----:B------:R-:W-:Y:S01]  /*0410*/  BSSY.RECONVERGENT B0, `(.L_x_602) ;  /* 0x0000021000007945 */ /* 0x000fe20003800200 */
[----:B-1----:R-:W-:Y:S02]  /*0420*/  IADD3 R11, PT, PT, R7, 0x100, RZ ;  /* 0x00000100070b7810 */ /* 0x002fe40007ffe0ff */
[----:B------:R1:W5:Y:S02]  /*0430*/  @!P1 LDG.E.U16 R18, desc[UR4][R14.64] ;  /* 0x000000040e129981 */ /* 0x000364000c1e1500 */
[----:B------:R-:W-:-:S02]  /*0440*/  ISETP.GE.U32.AND P3, PT, R11, R6, PT ;  /* 0x000000060b00720c */ /* 0x000fc40003f66070 */
[----:B------:R3:W5:Y:S01]  /*0450*/  @!P6 LDG.E.U16 R16, desc[UR4][R2.64] ;  /* 0x000000040210e981 */ /* 0x000762000c1e1500 */
[C---:B--2---:R-:W-:Y:S02]  /*0460*/  IADD3 R13, PT, PT, R7.reuse, 0x180, RZ ;  /* 0x00000180070d7810 */ /* 0x044fe40007ffe0ff */
[----:B-1----:R-:W-:Y:S02]  /*0470*/  IADD3 R15, PT, PT, R7, 0x200, RZ ;  /* 0x00000200070f7810 */ /* 0x002fe40007ffe0ff */
[-C--:B------:R-:W-:Y:S02]  /*0480*/  ISETP.GE.U32.AND P1, PT, R13, R6.reuse, PT ;  /* 0x000000060d00720c */ /* 0x080fe40003f26070 */
[----:B------:R-:W-:Y:S02]  /*0490*/  ISETP.GE.U32.AND P2, PT, R15, R6, PT ;  /* 0x000000060f00720c */ /* 0x000fe40003f46070 */
[C---:B------:R-:W-:Y:S02]  /*04a0*/  IADD3 R11, PT, PT, R7.reuse, 0x80, RZ ;  /* 0x00000080070b7810 */ /* 0x040fe40007ffe0ff */
[----:B---3--:R-:W-:Y:S01]  /*04b0*/  IADD3 R3, PT, PT, R7, 0x280, RZ ;  /* 0x0000028007037810 */ /* 0x008fe20007ffe0ff */
[----:B0-----:R-:W-:Y:S08]  /*04c0*/  @P0 BRA `(.L_x_603) ;  /* 0x0000000000540947 */ /* 0x001ff00003800000 */
[----:B-----5:R-:W-:Y:S01]  /*04d0*/  SHF.L.U32 R17, R17, 0x10, RZ ;  /* 0x0000001011117819 */ /* 0x020fe200000006ff */
[----:B------:R-:W-:Y:S01]  /*04e0*/  HFMA2 R13, -RZ, RZ, 0.890625, -0.00056934356689453125 ;  /* 0x3b2090aaff0d7431 */ /* 0x000fe200000001ff */
        /* <DEDUP_REMOVED lines=19> */
.L_x_603:
[----:B------:R-:W-:Y:S05]  /*0620*/  BSYNC.RECONVERGENT B0 ;  /* 0x0000000000007941 */ /* 0x000fea0003800200 */
.L_x_602:
[-C--:B------:R-:W-:Y:S01]  /*0630*/  ISETP.GE.U32.AND P5, PT, R11, R6.reuse, PT ;  /* 0x000000060b00720c */ /* 0x080fe20003fa6070 */
[----:B------:R-:W-:Y:S01]  /*0640*/  BSSY.RECONVERGENT B0, `(.L_x_604) ;  /* 0x0000019000007945 */ /* 0x000fe20003800200 */
[----:B------:R-:W-:Y:S02]  /*0650*/  ISETP.GE.U32.AND P4, PT, R3, R6, PT ;  /* 0x000000060300720c */ /* 0x000fe40003f86070 */
[----:B------:R-:W-:-:S09]  /*0660*/  IADD3 R3, PT, PT, R7, 0x300, RZ ;  /* 0x0000030007037810 */ /* 0x000fd20007ffe0ff */
[----:B------:R-:W-:Y:S05]  /*0670*/  @P5 BRA `(.L_x_605) ;  /* 0x0000000000545947 */ /* 0x000fea0003800000 */
        /* <DEDUP_REMOVED lines=21> */
.L_x_605:
[----:B------:R-:W-:Y:S05]  /*07d0*/  BSYNC.RECONVERGENT B0 ;  /* 0x0000000000007941 */ /* 0x000fea0003800200 */
.L_x_604:
[----:B------:R-:W-:Y:S01]  /*07e0*/  BSSY.RECONVERGENT B0, `(.L_x_606) ;  /* 0x0000019000007945 */ /* 0x000fe20003800200 */
[----:B------:R-:W-:Y:S02]  /*07f0*/  ISETP.GE.U32.AND P5, PT, R3, R6, PT ;  /* 0x000000060300720c */ /* 0x000fe40003fa6070 */
[----:B------:R-:W-:Y:S01]  /*0800*/  IADD3 R3, PT, PT, R7, 0x380, RZ ;  /* 0x0000038007037810 */ /* 0x000fe20007ffe0ff */
[----:B------:R-:W-:Y:S10]  /*0810*/  @P3 BRA `(.L_x_607) ;  /* 0x0000000000543947 */ /* 0x000ff40003800000 */
        /* <DEDUP_REMOVED lines=21> */
.L_x_607:
[----:B------:R-:W-:Y:S05]  /*0970*/  BSYNC.RECONVERGENT B0 ;  /* 0x0000000000007941 */ /* 0x000fea0003800200 */
.L_x_606:
[----:B------:R-:W-:Y:S01]  /*0980*/  ISETP.GE.U32.AND P3, PT, R3, R6, PT ;  /* 0x000000060300720c */ /* 0x000fe20003f66070 */
[----:B------:R-:W-:Y:S01]  /*0990*/  BSSY.RECONVERGENT B0, `(.L_x_608) ;  /* 0x0000019000007945 */ /* 0x000fe20003800200 */
[----:B------:R-:W-:-:S05]  /*09a0*/  @!P0 IADD3 R3, PT, PT, R0, R7, RZ ;  /* 0x0000000700038210 */ /* 0x000fca0007ffe0ff */
[----:B------:R-:W-:Y:S01]  /*09b0*/  @!P0 IMAD.WIDE.U32 R2, R3, 0x2, R4 ;  /* 0x0000000203028825 */ /* 0x000fe200078e0004 */
[----:B------:R-:W-:Y:S06]  /*09c0*/  @P1 BRA `(.L_x_609) ;  /* 0x0000000000541947 */ /* 0x000fec0003800000 */
        /* <DEDUP_REMOVED lines=21> */
.L_x_609:
[----:B------:R-:W-:Y:S05]  /*0b20*/  BSYNC.RECONVERGENT B0 ;  /* 0x0000000000007941 */ /* 0x000fea0003800200 */
.L_x_608:
        /* <DEDUP_REMOVED lines=23> */
.L_x_611:
[----:B------:R-:W-:Y:S05]  /*0ca0*/  BSYNC.RECONVERGENT B0 ;  /* 0x0000000000007941 */ /* 0x000fea0003800200 */
.L_x_610:
[----:B------:R-:W-:Y:S04]  /*0cb0*/  BSSY.RECONVERGENT B0, `(.L_x_612) ;  /* 0x0000017000007945 */ /* 0x000fe80003800200 */
        /* <DEDUP_REMOVED lines=22> */
.L_x_613:
[----:B------:R-:W-:Y:S05]  /*0e20*/  BSYNC.RECONVERGENT B0 ;  /* 0x0000000000007941 */ /* 0x000fea0003800200 */
.L_x_612:
        /* <DEDUP_REMOVED lines=23> */
.L_x_615:
[----:B------:R-:W-:Y:S05]  /*0fa0*/  BSYNC.RECONVERGENT B0 ;  /* 0x0000000000007941 */ /* 0x000fea0003800200 */
.L_x_614:
        /* <DEDUP_REMOVED lines=23> */
.L_x_617:
[----:B------:R-:W-:Y:S05]  /*1120*/  BSYNC.RECONVERGENT B0 ;  /* 0x0000000000007941 */ /* 0x000fea0003800200 */
.L_x_616:
[----:B------:R-:W-:Y:S01]  /*1130*/  @!P0 MOV R7, R11 ;  /* 0x0000000b00078202 */ /* 0x000fe20000000f00 */
[----:B------:R0:W-:Y:S01]  /*1140*/  @!P0 STG.E.U16 desc[UR4][R2.64], R10 ;  /* 0x0000000a02008986 */ /* 0x0001e2000c101504 */
[----:B------:R-:W-:Y:S04]  /*1150*/  BSSY.RECONVERGENT B0, `(.L_x_618) ;  /* 0x000002d000007945 */ /* 0x000fe80003800200 */
[----:B------:R-:W-:Y:S01]  /*1160*/  BSSY.RELIABLE B1, `(.L_x_619) ;  /* 0x0000025000017945 */ /* 0x000fe20003800100 */
[----:B------:R-:W-:-:S13]  /*1170*/  ISETP.GE.U32.AND P0, PT, R7, R6, PT ;  /* 0x000000060700720c */ /* 0x000fda0003f06070 */
[----:B0-----:R-:W-:Y:S05]  /*1180*/  @P0 BRA `(.L_x_620) ;  /* 0x0000000000300947 */ /* 0x001fea0003800000 */
[----:B------:R-:W0:Y:S01]  /*1190*/  LDC.64 R2, c[0x0][0x388] ;  /* 0x0000e200ff027b82 */ /* 0x000e220000000a00 */
[----:B------:R-:W-:Y:S02]  /*11a0*/  IADD3 R11, PT, PT, R0, R7, RZ ;  /* 0x00000007000b7210 */ /* 0x000fe40007ffe0ff */
[----:B------:R-:W-:-:S04]  /*11b0*/  IADD3 R7, PT, PT, R7, 0x80, RZ ;  /* 0x0000008007077810 */ /* 0x000fc80007ffe0ff */
[----:B------:R-:W-:Y:S01]  /*11c0*/  ISETP.GE.U32.AND P0, PT, R7, R6, PT ;  /* 0x000000060700720c */ /* 0x000fe20003f06070 */
[----:B0-----:R-:W-:-:S05]  /*11d0*/  IMAD.WIDE.U32 R2, R11, 0x2, R2 ;  /* 0x000000020b027825 */ /* 0x001fca00078e0002 */
[----:B------:R0:W-:Y:S07]  /*11e0*/  STG.E.U16 desc[UR4][R2.64], R12 ;  /* 0x0000000c02007986 */ /* 0x0001ee000c101504 */
[----:B------:R-:W-:Y:S05]  /*11f0*/  @P0 BRA `(.L_x_621) ;  /* 0x0000000000300947 */ /* 0x000fea0003800000 */
[----:B0-----:R-:W0:Y:S01]  /*1200*/  LDC.64 R2, c[0x0][0x388] ;  /* 0x0000e200ff027b82 */ /* 0x001e220000000a00 */
[----:B------:R-:W-:Y:S02]  /*1210*/  IADD3 R11, PT, PT, R0, R7, RZ ;  /* 0x00000007000b7210 */ /* 0x000fe40007ffe0ff */
[----:B------:R-:W-:-:S03]  /*1220*/  IADD3 R7, PT, PT, R7, 0x80, RZ ;  /* 0x0000008007077810 */ /* 0x000fc60007ffe0ff */
[----:B0-----:R-:W-:-:S05]  /*1230*/  IMAD.WIDE.U32 R2, R11, 0x2, R2 ;  /* 0x000000020b027825 */ /* 0x001fca00078e0002 */
[----:B------:R0:W-:Y:S02]  /*1240*/  STG.E.U16 desc[UR4][R2.64], R13 ;  /* 0x0000000d02007986 */ /* 0x0001e4000c101504 */
.L_x_620:
[----:B------:R-:W-:-:S13]  /*1250*/  ISETP.GE.U32.AND P0, PT, R7, R6, PT ;  /* 0x000000060700720c */ /* 0x000fda0003f06070 */
[----:B------:R-:W-:Y:S05]  /*1260*/  @P0 BRA `(.L_x_622) ;  /* 0x0000000000300947 */ /* 0x000fea0003800000 */
[----:B0-----:R-:W0:Y:S01]  /*1270*/  LDC.64 R2, c[0x0][0x388] ;  /* 0x0000e200ff027b82 */ /* 0x001e220000000a00 */
[----:B------:R-:W-:Y:S02]  /*1280*/  IADD3 R11, PT, PT, R0, R7, RZ ;  /* 0x00000007000b7210 */ /* 0x000fe40007ffe0ff */
[----:B------:R-:W-:-:S03]  /*1290*/  IADD3 R7, PT, PT, R7, 0x80, RZ ;  /* 0x0000008007077810 */ /* 0x000fc60007ffe0ff */
[----:B0-----:R-:W-:-:S05]  /*12a0*/  IMAD.WIDE.U32 R2, R11, 0x2, R2 ;  /* 0x000000020b027825 */ /* 0x001fca00078e0002 */
[----:B------:R1:W-:Y:S02]  /*12b0*/  STG.E.U16 desc[UR4][R2.64], R14 ;  /* 0x0000000e02007986 */ /* 0x0003e4000c101504 */
.L_x_621:
[----:B------:R-:W-:-:S13]  /*12c0*/  ISETP.GE.U32.AND P0, PT, R7, R6, PT ;  /* 0x000000060700720c */ /* 0x000fda0003f06070 */
[----:B------:R-:W-:Y:S05]  /*12d0*/  @P0 BRA `(.L_x_623) ;  /* 0x0000000000340947 */ /* 0x000fea0003800000 */
[----:B01----:R-:W0:Y:S01]  /*12e0*/  LDC.64 R2, c[0x0][0x388] ;  /* 0x0000e200ff027b82 */ /* 0x003e220000000a00 */
[----:B------:R-:W-:Y:S02]  /*12f0*/  IADD3 R11, PT, PT, R0, R7, RZ ;  /* 0x00000007000b7210 */ /* 0x000fe40007ffe0ff */
[----:B------:R-:W-:-:S03]  /*1300*/  IADD3 R7, PT, PT, R7, 0x80, RZ ;  /* 0x0000008007077810 */ /* 0x000fc60007ffe0ff */
[----:B0-----:R-:W-:-:S05]  /*1310*/  IMAD.WIDE.U32 R2, R11, 0x2, R2 ;  /* 0x000000020b027825 */ /* 0x001fca00078e0002 */
[----:B------:R1:W-:Y:S02]  /*1320*/  STG.E.U16 desc[UR4][R2.64], R5 ;  /* 0x0000000502007986 */ /* 0x0003e4000c101504 */
.L_x_622:
[----:B------:R-:W-:-:S13]  /*1330*/  ISETP.GE.U32.AND P0, PT, R7, R6, PT ;  /* 0x000000060700720c */ /* 0x000fda0003f06070 */
[----:B------:R-:W-:Y:S05]  /*1340*/  @P0 BREAK.RELIABLE B1 ;  /* 0x0000000000010942 */ /* 0x000fea0003800100 */
[----:B------:R-:W-:Y:S05]  /*1350*/  @P0 BRA `(.L_x_624) ;  /* 0x0000000000300947 */ /* 0x000fea0003800000 */
[----:B01----:R-:W0:Y:S01]  /*1360*/  LDC.64 R2, c[0x0][0x388] ;  /* 0x0000e200ff027b82 */ /* 0x003e220000000a00 */
[----:B------:R-:W-:Y:S02]  /*1370*/  IADD3 R5, PT, PT, R0, R7, RZ ;  /* 0x0000000700057210 */ /* 0x000fe40007ffe0ff */
[----:B------:R-:W-:-:S03]  /*1380*/  IADD3 R7, PT, PT, R7, 0x80, RZ ;  /* 0x0000008007077810 */ /* 0x000fc60007ffe0ff */
[----:B0-----:R-:W-:-:S05]  /*1390*/  IMAD.WIDE.U32 R2, R5, 0x2, R2 ;  /* 0x0000000205027825 */ /* 0x001fca00078e0002 */
[----:B------:R2:W-:Y:S02]  /*13a0*/  STG.E.U16 desc[UR4][R2.64], R4 ;  /* 0x0000000402007986 */ /* 0x0005e4000c101504 */
.L_x_623:
[----:B------:R-:W-:Y:S05]  /*13b0*/  BSYNC.RELIABLE B1 ;  /* 0x0000000000017941 */ /* 0x000fea0003800100 */
.L_x_619:
[----:B------:R-:W-:-:S13]  /*13c0*/  ISETP.GE.U32.AND P0, PT, R7, R6, PT ;  /* 0x000000060700720c */ /* 0x000fda0003f06070 */
[----:B012---:R-:W0:Y:S01]  /*13d0*/  @!P0 LDC.64 R2, c[0x0][0x388] ;  /* 0x0000e200ff028b82 */ /* 0x007e220000000a00 */
[----:B------:R-:W-:Y:S02]  /*13e0*/  @!P0 IADD3 R5, PT, PT, R0, R7, RZ ;  /* 0x0000000700058210 */ /* 0x000fe40007ffe0ff */
[----:B------:R-:W-:-:S03]  /*13f0*/  @!P0 IADD3 R7, PT, PT, R7, 0x80, RZ ;  /* 0x0000008007078810 */ /* 0x000fc60007ffe0ff */
[----:B0-----:R-:W-:-:S05]  /*1400*/  @!P0 IMAD.WIDE.U32 R2, R5, 0x2, R2 ;  /* 0x0000000205028825 */ /* 0x001fca00078e0002 */
[----:B-----5:R2:W-:Y:S02]  /*1410*/  @!P0 STG.E.U16 desc[UR4][R2.64], R9 ;  /* 0x0000000902008986 */ /* 0x0205e4000c101504 */
.L_x_624:
[----:B------:R-:W-:Y:S05]  /*1420*/  BSYNC.RECONVERGENT B0 ;  /* 0x0000000000007941 */ /* 0x000fea0003800200 */
.L_x_618:
[----:B------:R-:W-:Y:S05]  /*1430*/  WARPSYNC.ALL ;  /* 0x0000000000007948 */ /* 0x000fea0003800000 */
[----:B------:R-:W-:-:S13]  /*1440*/  ISETP.GE.U32.AND P0, PT, R7, R6, PT ;  /* 0x000000060700720c */ /* 0x000fda0003f06070 */
[----:B------:R-:W-:Y:S05]  /*1450*/  @P0 EXIT ;  /* 0x000000000000094d */ /* 0x000fea0003800000 */
[----:B012---:R-:W0:Y:S01]  /*1460*/  LDC.64 R2, c[0x0][0x388] ;  /* 0x0000e200ff027b82 */ /* 0x007e220000000a00 */
[----:B------:R-:W-:-:S05]  /*1470*/  IADD3 R7, PT, PT, R0, R7, RZ ;  /* 0x0000000700077210 */ /* 0x000fca0007ffe0ff */
[----:B0-----:R-:W-:-:S05]  /*1480*/  IMAD.WIDE.U32 R2, R7, 0x2, R2 ;  /* 0x0000000207027825 */ /* 0x001fca00078e0002 */
[----:B-----5:R-:W-:Y:S01]  /*1490*/  STG.E.U16 desc[UR4][R2.64], R8 ;  /* 0x0000000802007986 */ /* 0x020fe2000c101504 */
[----:B------:R-:W-:Y:S05]  /*14a0*/  EXIT ;  /* 0x000000000000794d */ /* 0x000fea0003800000 */
.L_x_601:
[----:B------:R-:W0:Y:S01]  /*14b0*/  S2R R5, SR_TID.X ;  /* 0x0000000000057919 */ /* 0x000e220000002100 */
[----:B------:R-:W1:Y:S02]  /*14c0*/  LDC.64 R2, c[0x0][0x390] ;  /* 0x0000e400ff027b82 */ /* 0x000e640000000a00 */
[----:B-1----:R-:W-:-:S04]  /*14d0*/  IMAD.WIDE.U32 R2, R0, 0x2, R2 ;  /* 0x0000000200027825 */ /* 0x002fc800078e0002 */
[----:B0-----:R-:W-:-:S05]  /*14e0*/  IMAD.WIDE.U32 R14, R5, 0x4, R2 ;  /* 0x00000004050e7825 */ /* 0x001fca00078e0002 */
[----:B------:R-:W2:Y:S04]  /*14f0*/  LDG.E R4, desc[UR4][R14.64] ;  /* 0x000000040e047981 */ /* 0x000ea8000c1e1900 */
[----:B------:R-:W3:Y:S04]  /*1500*/  LDG.E R8, desc[UR4][R14.64+0x200] ;  /* 0x000200040e087981 */ /* 0x000ee8000c1e1900 */
[----:B------:R-:W4:Y:S04]  /*1510*/  LDG.E R2, desc[UR4][R14.64+0x400] ;  /* 0x000400040e027981 */ /* 0x000f28000c1e1900 */
[----:B------:R0:W5:Y:S01]  /*1520*/  LDG.E R3, desc[UR4][R14.64+0x600] ;  /* 0x000600040e037981 */ /* 0x000162000c1e1900 */
[----:B------:R-:W-:Y:S01]  /*1530*/  HFMA2 R6, -RZ, RZ, 0.890625, -0.00056934356689453125 ;  /* 0x3b2090aaff067431 */ /* 0x000fe200000001ff */
[----:B--2---:R-:W-:-:S02]  /*1540*/  SHF.L.U32 R11, R4, 0x10, RZ ;  /* 0x00000010040b7819 */ /* 0x004fc400000006ff */
[----:B------:R-:W-:Y:S02]  /*1550*/  PRMT R9, R4, 0x7632, R9 ;  /* 0x0000763204097816 */ /* 0x000fe40000000009 */
[C---:B------:R-:W-:Y:S01]  /*1560*/  FSETP.GT.FTZ.AND P3, PT, |R11|.reuse, 1, PT ;  /* 0x3f8000000b00780b */ /* 0x040fe20003f74200 */
[----:B------:R-:W-:Y:S01]  /*1570*/  FADD.FTZ R12, |R11|, -RZ ;  /* 0x800000ff0b0c7221 */ /* 0x000fe20000010200 */
[----:B------:R-:W-:Y:S02]  /*1580*/  SHF.L.U32 R9, R9, 0x10, RZ ;  /* 0x0000001009097819 */ /* 0x000fe400000006ff */
[C---:B---3--:R-:W-:Y:S02]  /*1590*/  SHF.L.U32 R7, R8.reuse, 0x10, RZ ;  /* 0x0000001008077819 */ /* 0x048fe400000006ff */
[C---:B------:R-:W-:Y:S01]  /*15a0*/  FSETP.GT.FTZ.AND P0, PT, |R9|.reuse, 1, PT ;  /* 0x3f8000000900780b */ /* 0x040fe20003f14200 */
[----:B------:R-:W-:Y:S01]  /*15b0*/  FADD.FTZ R21, |R9|, -RZ ;  /* 0x800000ff09157221 */ /* 0x000fe20000010200 */
[----:B------:R-:W-:Y:S01]  /*15c0*/  PRMT R8, R8, 0x7632, R8 ;  /* 0x0000763208087816 */ /* 0x000fe20000000008 */
[C---:B------:R-:W-:Y:S01]  /*15d0*/  FADD.FTZ R19, |R7|.reuse, -RZ ;  /* 0x800000ff07137221 */ /* 0x040fe20000010200 */
[----:B------:R-:W-:-:S02]  /*15e0*/  FSETP.GT.FTZ.AND P1, PT, |R7|, 1, PT ;  /* 0x3f8000000700780b */ /* 0x000fc40003f34200 */
[----:B------:R-:W-:Y:S01]  /*15f0*/  SHF.L.U32 R8, R8, 0x10, RZ ;  /* 0x0000001008087819 */ /* 0x000fe200000006ff */
[----:B------:R-:W0:Y:S03]  /*1600*/  @P3 MUFU.RCP R12, R12 ;  /* 0x0000000c000c3308 */ /* 0x000e260000001000 */
[----:B------:R-:W-:-:S05]  /*1610*/  FSETP.GT.FTZ.AND P2, PT, |R8|, 1, PT ;  /* 0x3f8000000800780b */ /* 0x000fca0003f54200 */
[----:B------:R-:W1:Y:S08]  /*1620*/  @P0 MUFU.RCP R21, R21 ;  /* 0x0000001500150308 */ /* 0x000e700000001000 */
[----:B------:R-:W2:Y:S01]  /*1630*/  @P1 MUFU.RCP R19, R19 ;  /* 0x0000001300131308 */ /* 0x000ea20000001000 */
[----:B0-----:R-:W-:-:S04]  /*1640*/  FMUL.FTZ R15, R12, R12 ;  /* 0x0000000c0c0f7220 */ /* 0x001fc80000410000 */
[----:B------:R-:W-:Y:S01]  /*1650*/  FFMA.FTZ R4, R15, R6, -0.014396979473531246185 ;  /* 0xbc6be14f0f047423 */ /* 0x000fe20000010006 */
[----:B-1----:R-:W-:-:S03]  /*1660*/  FMUL.FTZ R13, R21, R21 ;  /* 0x00000015150d7220 */ /* 0x002fc60000410000 */
[----:B------:R-:W-:Y:S01]  /*1670*/  FFMA.FTZ R4, R15, R4, 0.039849750697612762451 ;  /* 0x3d23397e0f047423 */ /* 0x000fe20000010004 */
[----:B------:R-:W-:-:S03]  /*1680*/  FFMA.FTZ R10, R13, R6, -0.014396979473531246185 ;  /* 0xbc6be14f0d0a7423 */ /* 0x000fc60000010006 */
[----:B------:R-:W-:Y:S01]  /*1690*/  FFMA.FTZ R4, R15, R4, -0.072529748082160949707 ;  /* 0xbd948a7a0f047423 */ /* 0x000fe20000010004 */
[----:B------:R-:W-:-:S03]  /*16a0*/  FFMA.FTZ R10, R13, R10, 0.039849750697612762451 ;  /* 0x3d23397e0d0a7423 */ /* 0x000fc6000001000a */
[----:B------:R-:W-:Y:S01]  /*16b0*/  FFMA.FTZ R4, R15, R4, 0.10518480092287063599 ;  /* 0x3dd76b210f047423 */ /* 0x000fe20000010004 */
[----:B--2---:R-:W-:Y:S01]  /*16c0*/  FMUL.FTZ R23, R19, R19 ;  /* 0x0000001313177220 */ /* 0x004fe20000410000 */
[----:B------:R-:W-:Y:S02]  /*16d0*/  FFMA.FTZ R10, R13, R10, -0.072529748082160949707 ;  /* 0xbd948a7a0d0a7423 */ /* 0x000fe4000001000a */
[----:B------:R-:W-:Y:S02]  /*16e0*/  FFMA.FTZ R4, R15, R4, -0.14171802997589111328 ;  /* 0xbe111e880f047423 */ /* 0x000fe40000010004 */
[----:B------:R-:W-:Y:S01]  /*16f0*/  FFMA.FTZ R14, R13, R10, 0.10518480092287063599 ;  /* 0x3dd76b210d0e7423 */ /* 0x000fe2000001000a */
[----:B------:R-:W-:Y:S01]  /*1700*/  FADD.FTZ R10, |R8|, -RZ ;  /* 0x800000ff080a7221 */ /* 0x000fe20000010200 */
[----:B------:R-:W-:Y:S02]  /*1710*/  FFMA.FTZ R4, R15, R4, 0.19988775253295898438 ;  /* 0x3e4caf600f047423 */ /* 0x000fe40000010004 */
[----:B------:R-:W-:-:S02]  /*1720*/  FFMA.FTZ R14, R13, R14, -0.14171802997589111328 ;  /* 0xbe111e880d0e7423 */ /* 0x000fc4000001000e */
[----:B------:R-:W-:Y:S01]  /*1730*/  FFMA.FTZ R4, R15, R4, -0.33332940936088562012 ;  /* 0xbeaaaa270f047423 */ /* 0x000fe20000010004 */
[----:B------:R-:W0:Y:S01]  /*1740*/  @P2 MUFU.RCP R10, R10 ;  /* 0x0000000a000a2308 */ /* 0x000e220000001000 */
[----:B------:R-:W-:Y:S02]  /*1750*/  FFMA.FTZ R14, R13, R14, 0.19988775253295898438 ;  /* 0x3e4caf600d0e7423 */ /* 0x000fe4000001000e */
[----:B------:R-:W-:Y:S01]  /*1760*/  FMUL.FTZ R15, R15, R4 ;  /* 0x000000040f0f7220 */ /* 0x000fe20000410000 */
[----:B------:R-:W-:Y:S01]  /*1770*/  MOV R4, 0x3fd774eb ;  /* 0x3fd774eb00047802 */ /* 0x000fe20000000f00 */
[----:B------:R-:W-:Y:S02]  /*1780*/  FFMA.FTZ R14, R13, R14, -0.33332940936088562012 ;  /* 0xbeaaaa270d0e7423 */ /* 0x000fe4000001000e */
[----:B------:R-:W-:Y:S01]  /*1790*/  FFMA.FTZ R15, R12, R15, R12 ;  /* 0x0000000f0c0f7223 */ /* 0x000fe2000001000c */
[----:B-----5:R-:W-:Y:S01]  /*17a0*/  SHF.L.U32 R12, R3, 0x10, RZ ;  /* 0x00000010030c7819 */ /* 0x020fe200000006ff */
[----:B------:R-:W-:Y:S01]  /*17b0*/  FMUL.FTZ R14, R13, R14 ;  /* 0x0000000e0d0e7220 */ /* 0x000fe20000410000 */
[----:B------:R-:W-:Y:S01]  /*17c0*/  PRMT R13, R3, 0x7632, R13 ;  /* 0x00007632030d7816 */ /* 0x000fe2000000000d */
[----:B------:R-:W-:Y:S01]  /*17d0*/  @P3 FFMA.FTZ R15, R4, 0.93318945169448852539, -R15 ;  /* 0x3f6ee581040f3823 */ /* 0x000fe2000001080f */
[----:B------:R-:W-:Y:S01]  /*17e0*/  FSETP.NAN.FTZ.AND P3, PT, |R11|, |R11|, PT ;  /* 0x4000000b0b00720b */ /* 0x000fe20003f78200 */
[----:B------:R-:W-:Y:S01]  /*17f0*/  FFMA.FTZ R21, R21, R14, R21 ;  /* 0x0000000e15157223 */ /* 0x000fe20000010015 */
[----:B----4-:R-:W-:-:S02]  /*1800*/  PRMT R14, R2, 0x7632, R14 ;  /* 0x00007632020e7816 */ /* 0x010fc4000000000e */
[----:B------:R-:W-:Y:S01]  /*1810*/  LOP3.LUT R20, R15, 0x80000000, R11, 0xb8, !PT ;  /* 0x800000000f147812 */ /* 0x000fe200078eb80b */
[----:B------:R-:W-:Y:S01]  /*1820*/  @P0 FFMA.FTZ R21, R4, 0.93318945169448852539, -R21 ;  /* 0x3f6ee58104150823 */ /* 0x000fe20000010815 */
[----:B------:R-:W-:Y:S01]  /*1830*/  SHF.L.U32 R11, R2, 0x10, RZ ;  /* 0x00000010020b7819 */ /* 0x000fe200000006ff */
[----:B0-----:R-:W-:Y:S01]  /*1840*/  FMUL.FTZ R25, R10, R10 ;  /* 0x0000000a0a197220 */ /* 0x001fe20000410000 */
[-C--:B------:R-:W-:Y:S01]  /*1850*/  FFMA.FTZ R2, R23, R6.reuse, -0.014396979473531246185 ;  /* 0xbc6be14f17027423 */ /* 0x080fe20000010006 */
[----:B------:R-:W-:Y:S02]  /*1860*/  SHF.L.U32 R14, R14, 0x10, RZ ;  /* 0x000000100e0e7819 */ /* 0x000fe400000006ff */
[----:B------:R-:W-:Y:S01]  /*1870*/  FFMA.FTZ R16, R25, R6, -0.014396979473531246185 ;  /* 0xbc6be14f19107423 */ /* 0x000fe20000010006 */
[----:B------:R-:W-:Y:S01]  /*1880*/  FFMA.FTZ R2, R23, R2, 0.039849750697612762451 ;  /* 0x3d23397e17027423 */ /* 0x000fe20000010002 */
[----:B------:R-:W-:Y:S01]  /*1890*/  SHF.L.U32 R13, R13, 0x10, RZ ;  /* 0x000000100d0d7819 */ /* 0x000fe200000006ff */
[----:B------:R-:W-:Y:S01]  /*18a0*/  FADD.FTZ R17, |R11|, -RZ ;  /* 0x800000ff0b117221 */ /* 0x000fe20000010200 */
[----:B------:R-:W-:Y:S01]  /*18b0*/  FFMA.FTZ R16, R25, R16, 0.039849750697612762451 ;  /* 0x3d23397e19107423 */ /* 0x000fe20000010010 */
[----:B------:R-:W-:Y:S01]  /*18c0*/  FFMA.FTZ R2, R23, R2, -0.072529748082160949707 ;  /* 0xbd948a7a17027423 */ /* 0x000fe20000010002 */
[----:B------:R-:W-:Y:S01]  /*18d0*/  FSEL R20, R20, R15, !P3 ;  /* 0x0000000f14147208 */ /* 0x000fe20005800000 */
[----:B------:R-:W-:Y:S01]  /*18e0*/  FADD.FTZ R15, |R14|, -RZ ;  /* 0x800000ff0e0f7221 */ /* 0x000fe20000010200 */
[----:B------:R-:W-:Y:S01]  /*18f0*/  FFMA.FTZ R18, R25, R16, -0.072529748082160949707 ;  /* 0xbd948a7a19127423 */ /* 0x000fe20000010010 */
[----:B------:R-:W-:Y:S01]  /*1900*/  FFMA.FTZ R2, R23, R2, 0.10518480092287063599 ;  /* 0x3dd76b2117027423 */ /* 0x000fe20000010002 */
[----:B------:R-:W-:Y:S01]  /*1910*/  FSETP.GT.FTZ.AND P6, PT, |R11|, 1, PT ;  /* 0x3f8000000b00780b */ /* 0x000fe20003fd4200 */
[C---:B------:R-:W-:Y:S01]  /*1920*/  FADD.FTZ R16, |R12|.reuse, -RZ ;  /* 0x800000ff0c107221 */ /* 0x040fe20000010200 */
[----:B------:R-:W-:Y:S01]  /*1930*/  FFMA.FTZ R18, R25, R18, 0.10518480092287063599 ;  /* 0x3dd76b2119127423 */ /* 0x000fe20000010012 */
[----:B------:R-:W-:Y:S01]  /*1940*/  FFMA.FTZ R2, R23, R2, -0.14171802997589111328 ;  /* 0xbe111e8817027423 */ /* 0x000fe20000010002 */
[----:B------:R-:W-:-:S02]  /*1950*/  FSETP.GT.FTZ.AND P5, PT, |R12|, 1, PT ;  /* 0x3f8000000c00780b */ /* 0x000fc40003fb4200 */
[----:B------:R-:W-:Y:S01]  /*1960*/  FFMA.FTZ R22, R25, R18, -0.14171802997589111328 ;  /* 0xbe111e8819167423 */ /* 0x000fe20000010012 */
[----:B------:R-:W-:Y:S01]  /*1970*/  FFMA.FTZ R18, R23, R2, 0.19988775253295898438 ;  /* 0x3e4caf6017127423 */ /* 0x000fe20000010002 */
[----:B------:R-:W-:Y:S01]  /*1980*/  FSETP.GT.FTZ.AND P4, PT, |R14|, 1, PT ;  /* 0x3f8000000e00780b */ /* 0x000fe20003f94200 */
[----:B------:R-:W0:Y:S01]  /*1990*/  LDC.64 R2, c[0x0][0x388] ;  /* 0x0000e200ff027b82 */ /* 0x000e220000000a00 */
[----:B------:R-:W-:Y:S01]  /*19a0*/  FSETP.GT.FTZ.AND P3, PT, |R13|, 1, PT ;  /* 0x3f8000000d00780b */ /* 0x000fe20003f74200 */
[----:B------:R-:W-:Y:S01]  /*19b0*/  FFMA.FTZ R22, R25, R22, 0.19988775253295898438 ;  /* 0x3e4caf6019167423 */ /* 0x000fe20000010016 */
[----:B------:R-:W-:Y:S01]  /*19c0*/  FFMA.FTZ R18, R23, R18, -0.33332940936088562012 ;  /* 0xbeaaaa2717127423 */ /* 0x000fe20000010012 */
[----:B------:R-:W1:Y:S01]  /*19d0*/  @P6 MUFU.RCP R17, R17 ;  /* 0x0000001100116308 */ /* 0x000e620000001000 */
[----:B------:R-:W-:Y:S01]  /*19e0*/  FSETP.NAN.FTZ.AND P0, PT, |R9|, |R9|, PT ;  /* 0x400000090900720b */ /* 0x000fe20003f18200 */
[----:B------:R-:W-:Y:S01]  /*19f0*/  FFMA.FTZ R24, R25, R22, -0.33332940936088562012 ;  /* 0xbeaaaa2719187423 */ /* 0x000fe20000010016 */
[----:B------:R-:W-:Y:S01]  /*1a00*/  FMUL.FTZ R22, R23, R18 ;  /* 0x0000001217167220 */ /* 0x000fe20000410000 */
[----:B------:R-:W-:-:S02]  /*1a10*/  FADD.FTZ R18, |R13|, -RZ ;  /* 0x800000ff0d127221 */ /* 0x000fc40000010200 */
[----:B------:R-:W-:Y:S01]  /*1a20*/  FMUL.FTZ R25, R25, R24 ;  /* 0x0000001819197220 */ /* 0x000fe20000410000 */
[----:B------:R-:W-:Y:S01]  /*1a30*/  FFMA.FTZ R19, R19, R22, R19 ;  /* 0x0000001613137223 */ /* 0x000fe20000010013 */
[----:B------:R-:W2:Y:S02]  /*1a40*/  @P5 MUFU.RCP R16, R16 ;  /* 0x0000001000105308 */ /* 0x000ea40000001000 */
[----:B------:R-:W-:Y:S01]  /*1a50*/  FFMA.FTZ R25, R10, R25, R10 ;  /* 0x000000190a197223 */ /* 0x000fe2000001000a */
[----:B------:R-:W-:Y:S01]  /*1a60*/  LOP3.LUT R10, R21, 0x80000000, R9, 0xb8, !PT ;  /* 0x80000000150a7812 */ /* 0x000fe200078eb809 */
[----:B------:R-:W-:Y:S01]  /*1a70*/  @P1 FFMA.FTZ R19, R4, 0.93318945169448852539, -R19 ;  /* 0x3f6ee58104131823 */ /* 0x000fe20000010813 */
[----:B------:R-:W-:Y:S01]  /*1a80*/  FSETP.NAN.FTZ.AND P1, PT, |R8|, |R8|, PT ;  /* 0x400000080800720b */ /* 0x000fe20003f38200 */
[----:B------:R-:W-:Y:S01]  /*1a90*/  @P2 FFMA.FTZ R25, R4, 0.93318945169448852539, -R25 ;  /* 0x3f6ee58104192823 */ /* 0x000fe20000010819 */
[----:B------:R-:W-:Y:S01]  /*1aa0*/  FSEL R21, R10, R21, !P0 ;  /* 0x000000150a157208 */ /* 0x000fe20004000000 */
[----:B------:R-:W3:Y:S01]  /*1ab0*/  @P4 MUFU.RCP R15, R15 ;  /* 0x0000000f000f4308 */ /* 0x000ee20000001000 */
[----:B------:R-:W-:Y:S01]  /*1ac0*/  FSETP.NAN.FTZ.AND P0, PT, |R7|, |R7|, PT ;  /* 0x400000070700720b */ /* 0x000fe20003f18200 */
[----:B-1----:R-:W-:Y:S01]  /*1ad0*/  FMUL.FTZ R23, R17, R17 ;  /* 0x0000001111177220 */ /* 0x002fe20000410000 */
[----:B------:R-:W-:Y:S01]  /*1ae0*/  LOP3.LUT R10, R19, 0x80000000, R7, 0xb8, !PT ;  /* 0x80000000130a7812 */ /* 0x000fe200078eb807 */
[----:B0-----:R-:W-:Y:S01]  /*1af0*/  IMAD.WIDE.U32 R2, R0, 0x2, R2 ;  /* 0x0000000200027825 */ /* 0x001fe200078e0002 */
[----:B------:R-:W-:-:S02]  /*1b00*/  LOP3.LUT R8, R25, 0x80000000, R8, 0xb8, !PT ;  /* 0x8000000019087812 */ /* 0x000fc400078eb808 */
[----:B------:R-:W-:Y:S01]  /*1b10*/  F2FP.BF16.F32.PACK_AB R20, R21, R20 ;  /* 0x000000141514723e */ /* 0x000fe200000010ff */
[----:B------:R-:W0:Y:S01]  /*1b20*/  @P3 MUFU.RCP R18, R18 ;  /* 0x0000001200123308 */ /* 0x000e220000001000 */
[----:B------:R-:W-:Y:S01]  /*1b30*/  FSEL R19, R10, R19, !P0 ;  /* 0x000000130a137208 */ /* 0x000fe20004000000 */
[----:B--2---:R-:W-:Y:S01]  /*1b40*/  FMUL.FTZ R21, R16, R16 ;  /* 0x0000001010157220 */ /* 0x004fe20000410000 */
[----:B------:R-:W-:Y:S01]  /*1b50*/  FSEL R0, R8, R25, !P1 ;  /* 0x0000001908007208 */ /* 0x000fe20004800000 */
[----:B------:R-:W-:Y:S01]  /*1b60*/  FFMA.FTZ R8, R23, R6, -0.014396979473531246185 ;  /* 0xbc6be14f17087423 */ /* 0x000fe20000010006 */
[----:B------:R-:W-:Y:S01]  /*1b70*/  FSETP.NAN.FTZ.AND P2, PT, |R12|, |R12|, PT ;  /* 0x4000000c0c00720b */ /* 0x000fe20003f58200 */
[----:B------:R-:W-:Y:S01]  /*1b80*/  FFMA.FTZ R22, R21, R6, -0.014396979473531246185 ;  /* 0xbc6be14f15167423 */ /* 0x000fe20000010006 */
[----:B------:R-:W-:Y:S01]  /*1b90*/  FSETP.NAN.FTZ.AND P1, PT, |R14|, |R14|, PT ;  /* 0x4000000e0e00720b */ /* 0x000fe20003f38200 */
[----:B------:R-:W-:Y:S01]  /*1ba0*/  FFMA.FTZ R8, R23, R8, 0.039849750697612762451 ;  /* 0x3d23397e17087423 */ /* 0x000fe20000010008 */
[----:B------:R-:W-:Y:S01]  /*1bb0*/  FSETP.NAN.FTZ.AND P0, PT, |R11|, |R11|, PT ;  /* 0x4000000b0b00720b */ /* 0x000fe20003f18200 */
[----:B---3--:R-:W-:Y:S01]  /*1bc0*/  FMUL.FTZ R9, R15, R15 ;  /* 0x0000000f0f097220 */ /* 0x008fe20000410000 */
[----:B------:R-:W-:Y:S01]  /*1bd0*/  FFMA.FTZ R22, R21, R22, 0.039849750697612762451 ;  /* 0x3d23397e15167423 */ /* 0x000fe20000010016 */
[----:B------:R-:W-:Y:S01]  /*1be0*/  FFMA.FTZ R8, R23, R8, -0.072529748082160949707 ;  /* 0xbd948a7a17087423 */ /* 0x000fe20000010008 */
[----:B------:R-:W-:-:S04]  /*1bf0*/  IMAD.WIDE.U32 R2, R5, 0x4, R2 ;  /* 0x0000000405027825 */ /* 0x000fc800078e0002 */
[----:B------:R-:W-:Y:S01]  /*1c00*/  FFMA.FTZ R10, R9, R6, -0.014396979473531246185 ;  /* 0xbc6be14f090a7423 */ /* 0x000fe20000010006 */
[----:B------:R-:W-:Y:S01]  /*1c10*/  FFMA.FTZ R22, R21, R22, -0.072529748082160949707 ;  /* 0xbd948a7a15167423 */ /* 0x000fe20000010016 */
[----:B------:R-:W-:Y:S01]  /*1c20*/  FFMA.FTZ R8, R23, R8, 0.10518480092287063599 ;  /* 0x3dd76b2117087423 */ /* 0x000fe20000010008 */
[----:B------:R-:W-:Y:S01]  /*1c30*/  F2FP.BF16.F32.PACK_AB R19, R0, R19 ;  /* 0x000000130013723e */ /* 0x000fe200000010ff */
[----:B0-----:R-:W-:Y:S01]  /*1c40*/  FMUL.FTZ R7, R18, R18 ;  /* 0x0000001212077220 */ /* 0x001fe20000410000 */
[----:B------:R-:W-:Y:S01]  /*1c50*/  FFMA.FTZ R10, R9, R10, 0.039849750697612762451 ;  /* 0x3d23397e090a7423 */ /* 0x000fe2000001000a */
[----:B------:R-:W-:Y:S01]  /*1c60*/  FFMA.FTZ R22, R21, R22, 0.10518480092287063599 ;  /* 0x3dd76b2115167423 */ /* 0x000fe20000010016 */
[----:B------:R-:W-:Y:S01]  /*1c70*/  FFMA.FTZ R8, R23, R8, -0.14171802997589111328 ;  /* 0xbe111e8817087423 */ /* 0x000fe20000010008 */
[----:B------:R-:W-:Y:S01]  /*1c80*/  FFMA.FTZ R6, R7, R6, -0.014396979473531246185 ;  /* 0xbc6be14f07067423 */ /* 0x000fe20000010006 */
[----:B------:R-:W-:Y:S01]  /*1c90*/  FFMA.FTZ R10, R9, R10, -0.072529748082160949707 ;  /* 0xbd948a7a090a7423 */ /* 0x000fe2000001000a */
[----:B------:R-:W-:Y:S01]  /*1ca0*/  FFMA.FTZ R22, R21, R22, -0.14171802997589111328 ;  /* 0xbe111e8815167423 */ /* 0x000fe20000010016 */
[----:B------:R-:W-:Y:S01]  /*1cb0*/  FFMA.FTZ R8, R23, R8, 0.19988775253295898438 ;  /* 0x3e4caf6017087423 */ /* 0x000fe20000010008 */
[----:B------:R-:W-:Y:S01]  /*1cc0*/  FFMA.FTZ R6, R7, R6, 0.039849750697612762451 ;  /* 0x3d23397e07067423 */ /* 0x000fe20000010006 */
[----:B------:R-:W-:Y:S01]  /*1cd0*/  FFMA.FTZ R10, R9, R10, 0.10518480092287063599 ;  /* 0x3dd76b21090a7423 */ /* 0x000fe2000001000a */
[----:B------:R-:W-:Y:S01]  /*1ce0*/  FFMA.FTZ R22, R21, R22, 0.19988775253295898438 ;  /* 0x3e4caf6015167423 */ /* 0x000fe20000010016 */
[----:B------:R-:W-:Y:S01]  /*1cf0*/  FFMA.FTZ R8, R23, R8, -0.33332940936088562012 ;  /* 0xbeaaaa2717087423 */ /* 0x000fe20000010008 */
[----:B------:R-:W-:Y:S01]  /*1d00*/  FFMA.FTZ R6, R7, R6, -0.072529748082160949707 ;  /* 0xbd948a7a07067423 */ /* 0x000fe20000010006 */
[----:B------:R-:W-:Y:S01]  /*1d10*/  FFMA.FTZ R10, R9, R10, -0.14171802997589111328 ;  /* 0xbe111e88090a7423 */ /* 0x000fe2000001000a */
[----:B------:R-:W-:Y:S01]  /*1d20*/  FFMA.FTZ R22, R21, R22, -0.33332940936088562012 ;  /* 0xbeaaaa2715167423 */ /* 0x000fe20000010016 */
[----:B------:R-:W-:Y:S01]  /*1d30*/  FMUL.FTZ R8, R23, R8 ;  /* 0x0000000817087220 */ /* 0x000fe20000410000 */
[----:B------:R-:W-:Y:S01]  /*1d40*/  FFMA.FTZ R6, R7, R6, 0.10518480092287063599 ;  /* 0x3dd76b2107067423 */ /* 0x000fe20000010006 */
[----:B------:R-:W-:Y:S01]  /*1d50*/  FFMA.FTZ R10, R9, R10, 0.19988775253295898438 ;  /* 0x3e4caf60090a7423 */ /* 0x000fe2000001000a */
[----:B------:R-:W-:Y:S01]  /*1d60*/  FMUL.FTZ R21, R21, R22 ;  /* 0x0000001615157220 */ /* 0x000fe20000410000 */
[----:B------:R-:W-:Y:S01]  /*1d70*/  FFMA.FTZ R17, R17, R8, R17 ;  /* 0x0000000811117223 */ /* 0x000fe20000010011 */
[----:B------:R-:W-:Y:S01]  /*1d80*/  FFMA.FTZ R6, R7, R6, -0.14171802997589111328 ;  /* 0xbe111e8807067423 */ /* 0x000fe20000010006 */
[----:B------:R-:W-:Y:S01]  /*1d90*/  FFMA.FTZ R10, R9, R10, -0.33332940936088562012 ;  /* 0xbeaaaa27090a7423 */ /* 0x000fe2000001000a */
[----:B------:R-:W-:Y:S01]  /*1da0*/  FFMA.FTZ R21, R16, R21, R16 ;  /* 0x0000001510157223 */ /* 0x000fe20000010010 */
[C---:B------:R-:W-:Y:S01]  /*1db0*/  @P6 FFMA.FTZ R17, R4.reuse, 0.93318945169448852539, -R17 ;  /* 0x3f6ee58104116823 */ /* 0x040fe20000010811 */
[----:B------:R-:W-:Y:S01]  /*1dc0*/  FFMA.FTZ R6, R7, R6, 0.19988775253295898438 ;  /* 0x3e4caf6007067423 */ /* 0x000fe20000010006 */
[----:B------:R-:W-:Y:S01]  /*1dd0*/  FMUL.FTZ R10, R9, R10 ;  /* 0x0000000a090a7220 */ /* 0x000fe20000410000 */
[----:B------:R-:W-:Y:S01]  /*1de0*/  @P5 FFMA.FTZ R21, R4, 0.93318945169448852539, -R21 ;  /* 0x3f6ee58104155823 */ /* 0x000fe20000010815 */
[----:B------:R-:W-:Y:S01]  /*1df0*/  STG.E desc[UR4][R2.64], R20 ;  /* 0x0000001402007986 */ /* 0x000fe2000c101904 */
[----:B------:R-:W-:Y:S01]  /*1e00*/  FFMA.FTZ R6, R7, R6, -0.33332940936088562012 ;  /* 0xbeaaaa2707067423 */ /* 0x000fe20000010006 */
[----:B------:R-:W-:-:S02]  /*1e10*/  FFMA.FTZ R15, R15, R10, R15 ;  /* 0x0000000a0f0f7223 */ /* 0x000fc4000001000f */
[----:B------:R-:W-:Y:S01]  /*1e20*/  LOP3.LUT R12, R21, 0x80000000, R12, 0xb8, !PT ;  /* 0x80000000150c7812 */ /* 0x000fe200078eb80c */
[----:B------:R-:W-:Y:S01]  /*1e30*/  FMUL.FTZ R7, R7, R6 ;  /* 0x0000000607077220 */ /* 0x000fe20000410000 */
[----:B------:R-:W-:Y:S01]  /*1e40*/  @P4 FFMA.FTZ R15, R4, 0.93318945169448852539, -R15 ;  /* 0x3f6ee581040f4823 */ /* 0x000fe2000001080f */
[----:B------:R-:W-:Y:S01]  /*1e50*/  STG.E desc[UR4][R2.64+0x200], R19 ;  /* 0x0002001302007986 */ /* 0x000fe2000c101904 */
[----:B------:R-:W-:Y:S01]  /*1e60*/  FSEL R12, R12, R21, !P2 ;  /* 0x000000150c0c7208 */ /* 0x000fe20005000000 */
[----:B------:R-:W-:Y:S02]  /*1e70*/  FFMA.FTZ R7, R18, R7, R18 ;  /* 0x0000000712077223 */ /* 0x000fe40000010012 */
[----:B------:R-:W-:Y:S02]  /*1e80*/  LOP3.LUT R14, R15, 0x80000000, R14, 0xb8, !PT ;  /* 0x800000000f0e7812 */ /* 0x000fe400078eb80e */
[----:B------:R-:W-:Y:S01]  /*1e90*/  @P3 FFMA.FTZ R7, R4, 0.93318945169448852539, -R7 ;  /* 0x3f6ee58104073823 */ /* 0x000fe20000010807 */
[----:B------:R-:W-:-:S02]  /*1ea0*/  FSETP.NAN.FTZ.AND P3, PT, |R13|, |R13|, PT ;  /* 0x4000000d0d00720b */ /* 0x000fc40003f78200 */
[----:B------:R-:W-:Y:S02]  /*1eb0*/  LOP3.LUT R4, R17, 0x80000000, R11, 0xb8, !PT ;  /* 0x8000000011047812 */ /* 0x000fe400078eb80b */
[----:B------:R-:W-:Y:S02]  /*1ec0*/  LOP3.LUT R6, R7, 0x80000000, R13, 0xb8, !PT ;  /* 0x8000000007067812 */ /* 0x000fe400078eb80d */
[----:B------:R-:W-:Y:S02]  /*1ed0*/  FSEL R4, R4, R17, !P0 ;  /* 0x0000001104047208 */ /* 0x000fe40004000000 */
[----:B------:R-:W-:Y:S02]  /*1ee0*/  FSEL R15, R14, R15, !P1 ;  /* 0x0000000f0e0f7208 */ /* 0x000fe40004800000 */
[----:B------:R-:W-:Y:S02]  /*1ef0*/  FSEL R7, R6, R7, !P3 ;  /* 0x0000000706077208 */ /* 0x000fe40005800000 */
[----:B------:R-:W-:-:S02]  /*1f00*/  F2FP.BF16.F32.PACK_AB R15, R15, R4 ;  /* 0x000000040f0f723e */ /* 0x000fc400000010ff */
[----:B------:R-:W-:-:S03]  /*1f10*/  F2FP.BF16.F32.PACK_AB R7, R7, R12 ;  /* 0x0000000c0707723e */ /* 0x000fc600000010ff */
[----:B------:R-:W-:Y:S04]  /*1f20*/  STG.E desc[UR4][R2.64+0x400], R15 ;  /* 0x0004000f02007986 */ /* 0x000fe8000c101904 */
[----:B------:R-:W-:Y:S01]  /*1f30*/  STG.E desc[UR4][R2.64+0x600], R7 ;  /* 0x0006000702007986 */ /* 0x000fe2000c101904 */
[----:B------:R-:W-:Y:S05]  /*1f40*/  EXIT ;  /* 0x000000000000794d */ /* 0x000fea0003800000 */
.L_x_625:
        /* <DEDUP_REMOVED lines=11> */
.L_x_2608:


//--------------------- .text._ZN2at6native29vectorized_elementwise_kernelILi4EZZZNS0_16atan_kernel_cudaERNS_18TensorIteratorBaseEENKUlvE0_clEvENKUlvE2_clEvEUlN3c108BFloat16EE_St5arrayIPcLm2EEEEviT0_T1_ --------------------------
	.section	.text._ZN2at6native29vectorized_elementwise_kernelILi4EZZZNS0_16atan_kernel_cudaERNS_18TensorIteratorBaseEENKUlvE0_clEvENKUlvE2_clEvEUlN3c108BFloat16EE_St5arrayIPcLm2EEEEviT0_T1_,"ax",@progbits
	.align	128
        .global         _ZN2at6native29vectorized_elementwise_kernelILi4EZZZNS0_16atan_kernel_cudaERNS_18TensorIteratorBaseEENKUlvE0_clEvENKUlvE2_clEvEUlN3c108BFloat16EE_St5arrayIPcLm2EEEEviT0_T1_
        .type           _ZN2at6native29vectorized_elementwise_kernelILi4EZZZNS0_16atan_kernel_cudaERNS_18TensorIteratorBaseEENKUlvE0_clEvENKUlvE2_clEvEUlN3c108BFloat16EE_St5arrayIPcLm2EEEEviT0_T1_,@function
        .size           _ZN2at6native29vectorized_elementwise_kernelILi4EZZZNS0_16atan_kernel_cudaERNS_18TensorIteratorBaseEENKUlvE0_clEvENKUlvE2_clEvEUlN3c108BFloat16EE_St5arrayIPcLm2EEEEviT0_T1_,(.L_x_2609 - _ZN2at6native29vectorized_elementwise_kernelILi4EZZZNS0_16atan_kernel_cudaERNS_18TensorIteratorBaseEENKUlvE0_clEvENKUlvE2_clEvEUlN3c108BFloat16EE_St5arrayIPcLm2EEEEviT0_T1_)
        .other          _ZN2at6native29vectorized_elementwise_kernelILi4EZZZNS0_16atan_kernel_cudaERNS_18TensorIteratorBaseEENKUlvE0_clEvENKUlvE2_clEvEUlN3c108BFloat16EE_St5arrayIPcLm2EEEEviT0_T1_,@"STO_CUDA_ENTRY STV_DEFAULT"
_ZN2at6native29vectorized_elementwise_kernelILi4EZZZNS0_16atan_kernel_cudaERNS_18TensorIteratorBaseEENKUlvE0_clEvENKUlvE2_clEvEUlN3c108BFloat16EE_St5arrayIPcLm2EEEEviT0_T1_:
.text._ZN2at6native29vectorized_elementwise_kernelILi4EZZZNS0_16atan_kernel_cudaERNS_18TensorIteratorBaseEENKUlvE0_clEvENKUlvE2_clEvEUlN3c108BFloat16EE_St5arrayIPcLm2EEEEviT0_T1_:
        /* <DEDUP_REMOVED lines=22> */
[----:B0-----:R-:W-:Y:S01]  /*0160*/  @!P6 IMAD.WIDE.U32 R26, R3, 0x2, R26 ;  /* 0x00000002031ae825 */ /* 0x001fe200078e001a */
[----:B------:R-:W-:-:S04]  /*0170*/  PRMT R6, RZ, 0x7610, R6 ;  /* 0x00007610ff067816 */ /* 0x000fc80000000006 */
        /* <DEDUP_REMOVED lines=8> */
[----:B------:R-:W-:-:S13]  /*0200*/  ISETP.GE.U32.AND P2, PT, R18, R7, PT ;  /* 0x000000071200720c */ /* 0x000fda0003f46070 */
[----:B------:R-:W-:Y:S01]  /*0210*/  @!P2 IADD3 R21, PT, PT, R9, R18, RZ ;  /* 0x000000120915a210 */ /* 0x000fe20007ffe0ff */
[----:B------:R-:W3:Y:S01]  /*0220*/  @!P2 LDC.64 R12, c[0x0][0x390] ;  /* 0x0000e400ff0cab82 */ /* 0x000ee20000000a00 */
[----:B------:R-:W-:Y:S01]  /*0230*/  @!P2 IADD3 R18, PT, PT, R18, 0x80, RZ ;  /* 0x000000801212a810 */ /* 0x000fe20007ffe0ff */
[----:B--2---:R-:W-:-:S03]  /*0240*/  @!P3 IMAD.WIDE.U32 R10, R23, 0x2, R10 ;  /* 0x00000002170ab825 */ /* 0x004fc600078e000a */
[----:B------:R-:W-:-:S03]  /*0250*/  ISETP.GE.U32.AND P1, PT, R18, R7, PT ;  /* 0x000000071200720c */ /* 0x000fc60003f26070 */
[----:B------:R-:W2:Y:S01]  /*0260*/  @!P0 LDC.64 R22, c[0x0][0x390] ;  /* 0x0000e400ff168b82 */ /* 0x000ea20000000a00 */
[----:B-1----:R-:W-:-:S05]  /*0270*/  @!P5 IMAD.WIDE.U32 R16, R29, 0x2, R16 ;  /* 0x000000021d10d825 */ /* 0x002fca00078e0010 */
[----:B------:R1:W5:Y:S04]  /*0280*/  @!P5 LDG.E.U16 R6, desc[UR4][R16.64] ;  /* 0x000000041006d981 */ /* 0x000368000c1e1500 */
[C---:B------:R-:W-:Y:S01]  /*0290*/  @!P1 IADD3 R19, PT, PT, R9.reuse, R18, RZ ;  /* 0x0000001209139210 */ /* 0x040fe20007ffe0ff */
[----:B------:R-:W4:Y:S01]  /*02a0*/  @!P1 LDC.64 R14, c[0x0][0x390] ;  /* 0x0000e400ff0e9b82 */ /* 0x000f220000000a00 */
[----:B------:R-:W-:Y:S02]  /*02b0*/  @!P1 IADD3 R18, PT, PT, R18, 0x80, RZ ;  /* 0x0000008012129810 */ /* 0x000fe40007ffe0ff */
[----:B-1----:R-:W-:Y:S02]  /*02c0*/  @!P0 IADD3 R17, PT, PT, R9, R0, RZ ;  /* 0x0000000009118210 */ /* 0x002fe40007ffe0ff */
[----:B------:R-:W-:-:S03]  /*02d0*/  ISETP.GE.U32.AND P6, PT, R18, R7, PT ;  /* 0x000000071200720c */ /* 0x000fc60003fc6070 */
[----:B--2---:R-:W-:Y:S01]  /*02e0*/  @!P0 IMAD.WIDE.U32 R22, R17, 0x2, R22 ;  /* 0x0000000211168825 */ /* 0x004fe200078e0016 */
[----:B------:R-:W-:-:S06]  /*02f0*/  PRMT R17, RZ, 0x7610, R17 ;  /* 0x00007610ff117816 */ /* 0x000fcc0000000011 */
[----:B------:R-:W5:Y:S01]  /*0300*/  @!P0 LDG.E.U16 R17, desc[UR4][R22.64] ;  /* 0x0000000416118981 */ /* 0x000f62000c1e1500 */
[----:B------:R-:W-:Y:S02]  /*0310*/  ISETP.GE.U32.AND P0, PT, R0, R7, PT ;  /* 0x000000070000720c */ /* 0x000fe40003f06070 */
[----:B------:R-:W1:Y:S01]  /*0320*/  @!P6 LDC.64 R2, c[0x0][0x390] ;  /* 0x0000e400ff02eb82 */ /* 0x000e620000000a00 */
[----:B---3--:R-:W-:Y:S01]  /*0330*/  @!P2 IMAD.WIDE.U32 R12, R21, 0x2, R12 ;  /* 0x00000002150ca825 */ /* 0x008fe200078e000c */
[----:B------:R-:W-:-:S03]  /*0340*/  PRMT R21, RZ, 0x7610, R21 ;  /* 0x00007610ff157816 */ /* 0x000fc60000000015 */
[----:B0-----:R-:W-:-:S05]  /*0350*/  @!P4 IMAD.WIDE.U32 R4, R25, 0x2, R4 ;  /* 0x000000021904c825 */ /* 0x001fca00078e0004 */
[----:B------:R0:W5:Y:S01]  /*0360*/  @!P4 LDG.E.U16 R21, desc[UR4][R4.64] ;  /* 0x000000040415c981 */ /* 0x000162000c1e1500 */
[----:B------:R-:W-:Y:S01]  /*0370*/  @!P6 IADD3 R27, PT, PT, R9, R18, RZ ;  /* 0x00000012091be210 */ /* 0x000fe20007ffe0ff */
[----:B----4-:R-:W-:Y:S01]  /*0380*/  @!P1 IMAD.WIDE.U32 R14, R19, 0x2, R14 ;  /* 0x00000002130e9825 */ /* 0x010fe200078e000e */
[----:B0-----:R-:W0:Y:S01]  /*0390*/  @!P0 LDC.64 R4, c[0x0][0x388] ;  /* 0x0000e200ff048b82 */ /* 0x001e220000000a00 */
[----:B------:R-:W-:Y:S02]  /*03a0*/  PRMT R20, RZ, 0x7610, R20 ;  /* 0x00007610ff147816 */ /* 0x000fe40000000014 */
[----:B------:R-:W-:Y:S02]  /*03b0*/  PRMT R19, RZ, 0x7610, R19 ;  /* 0x00007610ff137816 */ /* 0x000fe40000000013 */
[----:B------:R-:W-:Y:S01]  /*03c0*/  PRMT R18, RZ, 0x7610, R18 ;  /* 0x00007610ff127816 */ /* 0x000fe20000000012 */
[----:B-1----:R-:W-:Y:S01]  /*03d0*/  @!P6 IMAD.WIDE.U32 R2, R27, 0x2, R2 ;  /* 0x000000021b02e825 */ /* 0x002fe200078e0002 */
[----:B------:R-:W-:Y:S01]  /*03e0*/  PRMT R16, RZ, 0x7610, R16 ;  /* 0x00007610ff107816 */ /* 0x000fe20000000010 */
[----:B------:R1:W5:Y:S01]  /*03f0*/  @!P3 LDG.E.U16 R20, desc[UR4][R10.64] ;  /* 0x000000040a14b981 */ /* 0x000362000c1e1500 */
[----:B------:R-:W-:Y:S03]  /*0400*/  BSSY.RECONVERGENT B0, `(.L_x_627) ;  /* 0x0000022000007945 */ /* 0x000fe60003800200 */
[----:B------:R2:W5:Y:S04]  /*0410*/  @!P2 LDG.E.U16 R19, desc[UR4][R12.64] ;  /* 0x000000040c13a981 */ /* 0x000568000c1e1500 */
[----:B------:R3:W5:Y:S01]  /*0420*/  @!P1 LDG.E.U16 R18, desc[UR4][R14.64] ;  /* 0x000000040e129981 */ /* 0x000762000c1e1500 */
[----:B-1----:R-:W-:-:S03]  /*0430*/  IADD3 R10, PT, PT, R0, 0x100, RZ ;  /* 0x00000100000a7810 */ /* 0x002fc60007ffe0ff */
[----:B------:R1:W5:Y:S01]  /*0440*/  @!P6 LDG.E.U16 R16, desc[UR4][R2.64] ;  /* 0x000000040210e981 */ /* 0x000362000c1e1500 */
[C---:B--2---:R-:W-:Y:S02]  /*0450*/  IADD3 R12, PT, PT, R0.reuse, 0x180, RZ ;  /* 0x00000180000c7810 */ /* 0x044fe40007ffe0ff */
[----:B---3--:R-:W-:Y:S02]  /*0460*/  IADD3 R14, PT, PT, R0, 0x200, RZ ;  /* 0x00000200000e7810 */ /* 0x008fe40007ffe0ff */
[-C--:B------:R-:W-:Y:S02]  /*0470*/  ISETP.GE.U32.AND P3, PT, R10, R7.reuse, PT ;  /* 0x000000070a00720c */ /* 0x080fe40003f66070 */
[-C--:B------:R-:W-:Y:S02]  /*0480*/  ISETP.GE.U32.AND P1, PT, R12, R7.reuse, PT ;  /* 0x000000070c00720c */ /* 0x080fe40003f26070 */
[----:B------:R-:W-:Y:S02]  /*0490*/  ISETP.GE.U32.AND P2, PT, R14, R7, PT ;  /* 0x000000070e00720c */ /* 0x000fe40003f46070 */
[----:B------:R-:W-:-:S02]  /*04a0*/  IADD3 R10, PT, PT, R0, 0x80, RZ ;  /* 0x00000080000a7810 */ /* 0x000fc40007ffe0ff */
[----:B-1----:R-:W-:Y:S01]  /*04b0*/  IADD3 R2, PT, PT, R0, 0x280, RZ ;  /* 0x0000028000027810 */ /* 0x002fe20007ffe0ff */
[----:B0-----:R-:W-:Y:S08]  /*04c0*/  @P0 BRA `(.L_x_628) ;  /* 0x0000000000540947 */ /* 0x001ff00003800000 */
        /* <DEDUP_REMOVED lines=21> */
.L_x_628:
[----:B------:R-:W-:Y:S05]  /*0620*/  BSYNC.RECONVERGENT B0 ;  /* 0x0000000000007941 */ /* 0x000fea0003800200 */
.L_x_627:
        /* <DEDUP_REMOVED lines=26> */
.L_x_630:
[----:B------:R-:W-:Y:S05]  /*07d0*/  BSYNC.RECONVERGENT B0 ;  /* 0x0000000000007941 */ /* 0x000fea0003800200 */
.L_x_629:
[----:B------:R-:W-:Y:S01]  /*07e0*/  BSSY.RECONVERGENT B0, `(.L_x_631) ;  /* 0x0000019000007945 */ /* 0x000fe20003800200 */
[----:B------:R-:W-:Y:S02]  /*07f0*/  ISETP.GE.U32.AND P5, PT, R2, R7, PT ;  /* 0x000000070200720c */ /* 0x000fe40003fa6070 */
[----:B------:R-:W-:Y:S01]  /*0800*/  IADD3 R2, PT, PT, R0, 0x380, RZ ;  /* 0x0000038000027810 */ /* 0x000fe20007ffe0ff */
[----:B------:R-:W-:Y:S10]  /*0810*/  @P3 BRA `(.L_x_632) ;  /* 0x0000000000543947 */ /* 0x000ff40003800000 */
        /* <DEDUP_REMOVED lines=21> */
.L_x_632:
[----:B------:R-:W-:Y:S05]  /*0970*/  BSYNC.RECONVERGENT B0 ;  /* 0x0000000000007941 */ /* 0x000fea0003800200 */
.L_x_631:
[----:B------:R-:W-:Y:S01]  /*0980*/  @!P0 IADD3 R3, PT, PT, R9, R0, RZ ;  /* 0x0000000009038210 */ /* 0x000fe20007ffe0ff */
[----:B------:R-:W-:Y:S01]  /*0990*/  BSSY.RECONVERGENT B0, `(.L_x_633) ;  /* 0x0000019000007945 */ /* 0x000fe20003800200 */
[----:B------:R-:W-:-:S03]  /*09a0*/  ISETP.GE.U32.AND P3, PT, R2, R7, PT ;  /* 0x000000070200720c */ /* 0x000fc60003f66070 */
[----:B------:R-:W-:Y:S01]  /*09b0*/  @!P0 IMAD.WIDE.U32 R2, R3, 0x2, R4 ;  /* 0x0000000203028825 */ /* 0x000fe200078e0004 */
[----:B------:R-:W-:Y:S09]  /*09c0*/  @P1 BRA `(.L_x_634) ;  /* 0x0000000000541947 */ /* 0x000ff20003800000 */
        /* <DEDUP_REMOVED lines=21> */
.L_x_634:
[----:B------:R-:W-:Y:S05]  /*0b20*/  BSYNC.RECONVERGENT B0 ;  /* 0x0000000000007941 */ /* 0x000fea0003800200 */
.L_x_633:
        /* <DEDUP_REMOVED lines=23> */
.L_x_636:
[----:B------:R-:W-:Y:S05]  /*0ca0*/  BSYNC.RECONVERGENT B0 ;  /* 0x0000000000007941 */ /* 0x000fea0003800200 */
.L_x_635:
        /* <DEDUP_REMOVED lines=23> */
.L_x_638:
[----:B------:R-:W-:Y:S05]  /*0e20*/  BSYNC.RECONVERGENT B0 ;  /* 0x0000000000007941 */ /* 0x000fea0003800200 */
.L_x_637:
        /* <DEDUP_REMOVED lines=23> */
.L_x_640:
[----:B------:R-:W-:Y:S05]  /*0fa0*/  BSYNC.RECONVERGENT B0 ;  /* 0x0000000000007941 */ /* 0x000fea0003800200 */
.L_x_639:
        /* <DEDUP_REMOVED lines=23> */
.L_x_642:
[----:B------:R-:W-:Y:S05]  /*1120*/  BSYNC.RECONVERGENT B0 ;  /* 0x0000000000007941 */ /* 0x000fea0003800200 */
.L_x_641:
        /* <DEDUP_REMOVED lines=18> */
.L_x_645:
[----:B------:R-:W-:-:S13]  /*1250*/  ISETP.GE.U32.AND P0, PT, R0, R7, PT ;  /* 0x000000070000720c */ /* 0x000fda0003f06070 */
[----:B------:R-:W-:Y:S05]  /*1260*/  @P0 BRA `(.L_x_647) ;  /* 0x0000000000300947 */ /* 0x000fea0003800000 */
[----:B0-----:R-:W0:Y:S01]  /*1270*/  LDC.64 R2, c[0x0][0x388] ;  /* 0x0000e200ff027b82 */ /* 0x001e220000000a00 */
[----:B------:R-:W-:Y:S02]  /*1280*/  IADD3 R11, PT, PT, R9, R0, RZ ;  /* 0x00000000090b7210 */ /* 0x000fe40007ffe0ff */
[----:B------:R-:W-:-:S03]  /*1290*/  IADD3 R0, PT, PT, R0, 0x80, RZ ;  /* 0x0000008000007810 */ /* 0x000fc60007ffe0ff */
[----:B0-----:R-:W-:-:S05]  /*12a0*/  IMAD.WIDE.U32 R2, R11, 0x2, R2 ;  /* 0x000000020b027825 */ /* 0x001fca00078e0002 */
[----:B------:R1:W-:Y:S02]  /*12b0*/  STG.E.U16 desc[UR4][R2.64], R14 ;  /* 0x0000000e02007986 */ /* 0x0003e4000c101504 */
.L_x_646:
[----:B------:R-:W-:-:S13]  /*12c0*/  ISETP.GE.U32.AND P0, PT, R0, R7, PT ;  /* 0x000000070000720c */ /* 0x000fda0003f06070 */
[----:B------:R-:W-:Y:S05]  /*12d0*/  @P0 BRA `(.L_x_648) ;  /* 0x0000000000340947 */ /* 0x000fea0003800000 */
[----:B01----:R-:W0:Y:S01]  /*12e0*/  LDC.64 R2, c[0x0][0x388] ;  /* 0x0000e200ff027b82 */ /* 0x003e220000000a00 */
[----:B------:R-:W-:Y:S02]  /*12f0*/  IADD3 R11, PT, PT, R9, R0, RZ ;  /* 0x00000000090b7210 */ /* 0x000fe40007ffe0ff */
[----:B------:R-:W-:-:S03]  /*1300*/  IADD3 R0, PT, PT, R0, 0x80, RZ ;  /* 0x0000008000007810 */ /* 0x000fc60007ffe0ff */
[----:B0-----:R-:W-:-:S05]  /*1310*/  IMAD.WIDE.U32 R2, R11, 0x2, R2 ;  /* 0x000000020b027825 */ /* 0x001fca00078e0002 */
[----:B------:R1:W-:Y:S02]  /*1320*/  STG.E.U16 desc[UR4][R2.64], R5 ;  /* 0x0000000502007986 */ /* 0x0003e4000c101504 */
.L_x_647:
        /* <DEDUP_REMOVED lines=8> */
.L_x_648:
[----:B------:R-:W-:Y:S05]  /*13b0*/  BSYNC.RELIABLE B1 ;  /* 0x0000000000017941 */ /* 0x000fea0003800100 */
.L_x_644:
[----:B------:R-:W-:-:S13]  /*13c0*/  ISETP.GE.U32.AND P0, PT, R0, R7, PT ;  /* 0x000000070000720c */ /* 0x000fda0003f06070 */
[----:B012---:R-:W0:Y:S01]  /*13d0*/  @!P0 LDC.64 R2, c[0x0][0x388] ;  /* 0x0000e200ff028b82 */ /* 0x007e220000000a00 */
[----:B------:R-:W-:Y:S02]  /*13e0*/  @!P0 IADD3 R5, PT, PT, R9, R0, RZ ;  /* 0x0000000009058210 */ /* 0x000fe40007ffe0ff */
[----:B------:R-:W-:-:S03]  /*13f0*/  @!P0 IADD3 R0, PT, PT, R0, 0x80, RZ ;  /* 0x0000008000008810 */ /* 0x000fc60007ffe0ff */
[----:B0-----:R-:W-:-:S05]  /*1400*/  @!P0 IMAD.WIDE.U32 R2, R5, 0x2, R2 ;  /* 0x0000000205028825 */ /* 0x001fca00078e0002 */
[----:B-----5:R2:W-:Y:S02]  /*1410*/  @!P0 STG.E.U16 desc[UR4][R2.64], R8 ;  /* 0x0000000802008986 */ /* 0x0205e4000c101504 */
.L_x_649:
[----:B------:R-:W-:Y:S05]  /*1420*/  BSYNC.RECONVERGENT B0 ;  /* 0x0000000000007941 */ /* 0x000fea0003800200 */
.L_x_643:
        /* <DEDUP_REMOVED lines=8> */
.L_x_626:
[----:B------:R-:W0:Y:S01]  /*14b0*/  S2R R0, SR_TID.X ;  /* 0x0000000000007919 */ /* 0x000e220000002100 */
[----:B------:R-:W1:Y:S02]  /*14c0*/  LDC.64 R2, c[0x0][0x390] ;  /* 0x0000e400ff027b82 */ /* 0x000e640000000a00 */
[----:B-1----:R-:W-:-:S04]  /*14d0*/  IMAD.WIDE.U32 R2, R9, 0x2, R2 ;  /* 0x0000000209027825 */ /* 0x002fc800078e0002 */
[----:B0-----:R-:W-:-:S05]  /*14e0*/  IMAD.WIDE.U32 R12, R0, 0x8, R2 ;  /* 0x00000008000c7825 */ /* 0x001fca00078e0002 */
[----:B------:R-:W2:Y:S04]  /*14f0*/  LDG.E.64 R4, desc[UR4][R12.64] ;  /* 0x000000040c047981 */ /* 0x000ea8000c1e1b00 */
[----:B------:R-:W3:Y:S01]  /*1500*/  LDG.E.64 R10, desc[UR4][R12.64+0x400] ;  /* 0x000400040c0a7981 */ /* 0x000ee2000c1e1b00 */
[----:B------:R-:W-:Y:S01]  /*1510*/  HFMA2 R3, -RZ, RZ, 0.890625, -0.00056934356689453125 ;  /* 0x3b2090aaff037431 */ /* 0x000fe200000001ff */
[----:B--2---:R-:W-:Y:S02]  /*1520*/  SHF.L.U32 R8, R4, 0x10, RZ ;  /* 0x0000001004087819 */ /* 0x004fe400000006ff */
[----:B------:R-:W-:Y:S02]  /*1530*/  SHF.L.U32 R6, R5, 0x10, RZ ;  /* 0x0000001005067819 */ /* 0x000fe400000006ff */
[C---:B------:R-:W-:Y:S01]  /*1540*/  FSETP.GT.FTZ.AND P2, PT, |R8|.reuse, 1, PT ;  /* 0x3f8000000800780b */ /* 0x040fe20003f54200 */
[----:B------:R-:W-:Y:S01]  /*1550*/  FADD.FTZ R14, |R8|, -RZ ;  /* 0x800000ff080e7221 */ /* 0x000fe20000010200 */
[C---:B------:R-:W-:Y:S01]  /*1560*/  FSETP.GT.FTZ.AND P0, PT, |R6|.reuse, 1, PT ;  /* 0x3f8000000600780b */ /* 0x040fe20003f14200 */
[----:B------:R-:W-:Y:S01]  /*1570*/  FADD.FTZ R17, |R6|, -RZ ;  /* 0x800000ff06117221 */ /* 0x000fe20000010200 */
[----:B---3--:R-:W-:-:S02]  /*1580*/  PRMT R12, R11, 0x7632, R12 ;  /* 0x000076320b0c7816 */ /* 0x008fc4000000000c */
[----:B------:R-:W-:-:S04]  /*1590*/  SHF.L.U32 R11, R11, 0x10, RZ ;  /* 0x000000100b0b7819 */ /* 0x000fc800000006ff */
[----:B------:R-:W-:-:S03]  /*15a0*/  FSETP.GT.FTZ.AND P3, PT, |R11|, 1, PT ;  /* 0x3f8000000b00780b */ /* 0x000fc60003f74200 */
[----:B------:R-:W0:Y:S08]  /*15b0*/  @P2 MUFU.RCP R14, R14 ;  /* 0x0000000e000e2308 */ /* 0x000e300000001000 */
[----:B------:R-:W1:Y:S01]  /*15c0*/  @P0 MUFU.RCP R17, R17 ;  /* 0x0000001100110308 */ /* 0x000e620000001000 */
[----:B0-----:R-:W-:-:S04]  /*15d0*/  FMUL.FTZ R2, R14, R14 ;  /* 0x0000000e0e027220 */ /* 0x001fc80000410000 */
[----:B------:R-:W-:-:S04]  /*15e0*/  FFMA.FTZ R7, R2, R3, -0.014396979473531246185 ;  /* 0xbc6be14f02077423 */ /* 0x000fc80000010003 */
[----:B------:R-:W-:Y:S01]  /*15f0*/  FFMA.FTZ R7, R2, R7, 0.039849750697612762451 ;  /* 0x3d23397e02077423 */ /* 0x000fe20000010007 */
[----:B-1----:R-:W-:-:S03]  /*1600*/  FMUL.FTZ R22, R17, R17 ;  /* 0x0000001111167220 */ /* 0x002fc60000410000 */
[----:B------:R-:W-:Y:S01]  /*1610*/  FFMA.FTZ R15, R2, R7, -0.072529748082160949707 ;  /* 0xbd948a7a020f7423 */ /* 0x000fe20000010007 */
[----:B------:R-:W-:-:S03]  /*1620*/  PRMT R7, R4, 0x7632, R7 ;  /* 0x0000763204077816 */ /* 0x000fc60000000007 */
[C---:B------:R-:W-:Y:S01]  /*1630*/  FFMA.FTZ R13, R2.reuse, R15, 0.10518480092287063599 ;  /* 0x3dd76b21020d7423 */ /* 0x040fe2000001000f */
[----:B------:R-:W-:Y:S02]  /*1640*/  SHF.L.U32 R7, R7, 0x10, RZ ;  /* 0x0000001007077819 */ /* 0x000fe400000006ff */
[----:B------:R-:W-:Y:S01]  /*1650*/  PRMT R15, R5, 0x7632, R15 ;  /* 0x00007632050f7816 */ /* 0x000fe2000000000f */
[C---:B------:R-:W-:Y:S01]  /*1660*/  FFMA.FTZ R13, R2.reuse, R13, -0.14171802997589111328 ;  /* 0xbe111e88020d7423 */ /* 0x040fe2000001000d */
[C---:B------:R-:W-:Y:S01]  /*1670*/  FSETP.GT.FTZ.AND P6, PT, |R7|.reuse, 1, PT ;  /* 0x3f8000000700780b */ /* 0x040fe20003fd4200 */
[----:B------:R-:W-:Y:S01]  /*1680*/  FADD.FTZ R16, |R7|, -RZ ;  /* 0x800000ff07107221 */ /* 0x000fe20000010200 */
[----:B------:R-:W-:Y:S01]  /*1690*/  SHF.L.U32 R15, R15, 0x10, RZ ;  /* 0x000000100f0f7819 */ /* 0x000fe200000006ff */
[----:B------:R-:W-:Y:S01]  /*16a0*/  FFMA.FTZ R13, R2, R13, 0.19988775253295898438 ;  /* 0x3e4caf60020d7423 */ /* 0x000fe2000001000d */
[----:B------:R-:W-:Y:S02]  /*16b0*/  SHF.L.U32 R5, R10, 0x10, RZ ;  /* 0x000000100a057819 */ /* 0x000fe400000006ff */
[C---:B------:R-:W-:Y:S01]  /*16c0*/  FSETP.GT.FTZ.AND P1, PT, |R15|.reuse, 1, PT ;  /* 0x3f8000000f00780b */ /* 0x040fe20003f34200 */
[----:B------:R-:W-:Y:S01]  /*16d0*/  FFMA.FTZ R13, R2, R13, -0.33332940936088562012 ;  /* 0xbeaaaa27020d7423 */ /* 0x000fe2000001000d */
[----:B------:R-:W-:-:S03]  /*16e0*/  FADD.FTZ R18, |R15|, -RZ ;  /* 0x800000ff0f127221 */ /* 0x000fc60000010200 */
[----:B------:R-:W-:Y:S01]  /*16f0*/  FMUL.FTZ R13, R2, R13 ;  /* 0x0000000d020d7220 */ /* 0x000fe20000410000 */
[----:B------:R-:W-:Y:S01]  /*1700*/  MOV R2, 0x3fd774eb ;  /* 0x3fd774eb00027802 */ /* 0x000fe20000000f00 */
[----:B------:R-:W0:Y:S02]  /*1710*/  @P6 MUFU.RCP R16, R16 ;  /* 0x0000001000106308 */ /* 0x000e240000001000 */
[----:B------:R-:W-:Y:S01]  /*1720*/  FFMA.FTZ R13, R14, R13, R14 ;  /* 0x0000000d0e0d7223 */ /* 0x000fe2000001000e */
[----:B------:R-:W-:-:S03]  /*1730*/  FADD.FTZ R14, |R5|, -RZ ;  /* 0x800000ff050e7221 */ /* 0x000fc60000010200 */
[----:B------:R-:W-:Y:S01]  /*1740*/  @P2 FFMA.FTZ R13, R2, 0.93318945169448852539, -R13 ;  /* 0x3f6ee581020d2823 */ /* 0x000fe2000001080d */
[----:B------:R-:W-:Y:S01]  /*1750*/  FSETP.NAN.FTZ.AND P2, PT, |R8|, |R8|, PT ;  /* 0x400000080800720b */ /* 0x000fe20003f58200 */
[----:B------:R-:W1:Y:S03]  /*1760*/  @P1 MUFU.RCP R18, R18 ;  /* 0x0000001200121308 */ /* 0x000e660000001000 */
[--C-:B------:R-:W-:Y:S02]  /*1770*/  LOP3.LUT R4, R13, 0x80000000, R8.reuse, 0xb8, !PT ;  /* 0x800000000d047812 */ /* 0x100fe400078eb808 */
[----:B------:R-:W-:Y:S02]  /*1780*/  PRMT R8, R10, 0x7632, R8 ;  /* 0x000076320a087816 */ /* 0x000fe40000000008 */
[----:B------:R-:W-:Y:S01]  /*1790*/  FSEL R4, R4, R13, !P2 ;  /* 0x0000000d04047208 */ /* 0x000fe20005000000 */
[----:B------:R-:W-:Y:S01]  /*17a0*/  FFMA.FTZ R13, R22, R3, -0.014396979473531246185 ;  /* 0xbc6be14f160d7423 */ /* 0x000fe20000010003 */
[----:B------:R-:W-:Y:S01]  /*17b0*/  FSETP.GT.FTZ.AND P2, PT, |R5|, 1, PT ;  /* 0x3f8000000500780b */ /* 0x000fe20003f54200 */
[----:B0-----:R-:W-:Y:S01]  /*17c0*/  FMUL.FTZ R24, R16, R16 ;  /* 0x0000001010187220 */ /* 0x001fe20000410000 */
[----:B------:R-:W-:Y:S01]  /*17d0*/  SHF.L.U32 R10, R8, 0x10, RZ ;  /* 0x00000010080a7819 */ /* 0x000fe200000006ff */
[----:B------:R-:W-:Y:S01]  /*17e0*/  FFMA.FTZ R21, R22, R13, 0.039849750697612762451 ;  /* 0x3d23397e16157423 */ /* 0x000fe2000001000d */
[----:B------:R-:W-:Y:S01]  /*17f0*/  SHF.L.U32 R8, R12, 0x10, RZ ;  /* 0x000000100c087819 */ /* 0x000fe200000006ff */
[----:B------:R-:W-:Y:S01]  /*1800*/  FFMA.FTZ R19, R24, R3, -0.014396979473531246185 ;  /* 0xbc6be14f18137423 */ /* 0x000fe20000010003 */
[----:B------:R-:W-:Y:S01]  /*1810*/  FSETP.GT.FTZ.AND P4, PT, |R10|, 1, PT ;  /* 0x3f8000000a00780b */ /* 0x000fe20003f94200 */
[----:B------:R-:W-:Y:S01]  /*1820*/  FFMA.FTZ R21, R22, R21, -0.072529748082160949707 ;  /* 0xbd948a7a16157423 */ /* 0x000fe20000010015 */
[----:B------:R-:W-:Y:S01]  /*1830*/  FSETP.GT.FTZ.AND P5, PT, |R8|, 1, PT ;  /* 0x3f8000000800780b */ /* 0x000fe20003fb4200 */
[----:B-1----:R-:W-:Y:S01]  /*1840*/  FMUL.FTZ R20, R18, R18 ;  /* 0x0000001212147220 */ /* 0x002fe20000410000 */
[----:B------:R-:W-:Y:S01]  /*1850*/  FFMA.FTZ R19, R24, R19, 0.039849750697612762451 ;  /* 0x3d23397e18137423 */ /* 0x000fe20000010013 */
[----:B------:R-:W-:Y:S01]  /*1860*/  FFMA.FTZ R21, R22, R21, 0.10518480092287063599 ;  /* 0x3dd76b2116157423 */ /* 0x000fe20000010015 */
[----:B------:R-:W-:Y:S01]  /*1870*/  FADD.FTZ R13, |R11|, -RZ ;  /* 0x800000ff0b0d7221 */ /* 0x000fe20000010200 */
[----:B------:R-:W-:Y:S01]  /*1880*/  FFMA.FTZ R23, R20, R3, -0.014396979473531246185 ;  /* 0xbc6be14f14177423 */ /* 0x000fe20000010003 */
[----:B------:R-:W-:Y:S01]  /*1890*/  FFMA.FTZ R19, R24, R19, -0.072529748082160949707 ;  /* 0xbd948a7a18137423 */ /* 0x000fe20000010013 */
[----:B------:R-:W-:Y:S01]  /*18a0*/  FFMA.FTZ R21, R22, R21, -0.14171802997589111328 ;  /* 0xbe111e8816157423 */ /* 0x000fe20000010015 */
[----:B------:R-:W0:Y:S01]  /*18b0*/  @P2 MUFU.RCP R14, R14 ;  /* 0x0000000e000e2308 */ /* 0x000e220000001000 */
[----:B------:R-:W-:Y:S01]  /*18c0*/  FFMA.FTZ R23, R20, R23, 0.039849750697612762451 ;  /* 0x3d23397e14177423 */ /* 0x000fe20000010017 */
[----:B------:R-:W-:Y:S01]  /*18d0*/  FFMA.FTZ R19, R24, R19, 0.10518480092287063599 ;  /* 0x3dd76b2118137423 */ /* 0x000fe20000010013 */
[----:B------:R-:W-:Y:S01]  /*18e0*/  FFMA.FTZ R21, R22, R21, 0.19988775253295898438 ;  /* 0x3e4caf6016157423 */ /* 0x000fe20000010015 */
[----:B------:R-:W-:Y:S01]  /*18f0*/  FADD.FTZ R12, |R10|, -RZ ;  /* 0x800000ff0a0c7221 */ /* 0x000fe20000010200 */
[----:B------:R-:W-:Y:S01]  /*1900*/  FFMA.FTZ R23, R20, R23, -0.072529748082160949707 ;  /* 0xbd948a7a14177423 */ /* 0x000fe20000010017 */
[----:B------:R-:W-:Y:S01]  /*1910*/  FFMA.FTZ R19, R24, R19, -0.14171802997589111328 ;  /* 0xbe111e8818137423 */ /* 0x000fe20000010013 */
[----:B------:R-:W-:Y:S01]  /*1920*/  FFMA.FTZ R21, R22, R21, -0.33332940936088562012 ;  /* 0xbeaaaa2716157423 */ /* 0x000fe20000010015 */
[----:B------:R-:W-:Y:S01]  /*1930*/  @P3 MUFU.RCP R13, R13 ;  /* 0x0000000d000d3308 */ /* 0x000fe20000001000 */
[----:B------:R-:W-:Y:S01]  /*1940*/  FFMA.FTZ R23, R20, R23, 0.10518480092287063599 ;  /* 0x3dd76b2114177423 */ /* 0x000fe20000010017 */
[----:B------:R-:W-:Y:S01]  /*1950*/  FFMA.FTZ R19, R24, R19, 0.19988775253295898438 ;  /* 0x3e4caf6018137423 */ /* 0x000fe20000010013 */
[----:B------:R-:W-:-:S02]  /*1960*/  FMUL.FTZ R22, R22, R21 ;  /* 0x0000001516167220 */ /* 0x000fc40000410000 */
[----:B------:R-:W-:Y:S01]  /*1970*/  FFMA.FTZ R23, R20, R23, -0.14171802997589111328 ;  /* 0xbe111e8814177423 */ /* 0x000fe20000010017 */
[----:B------:R-:W-:Y:S02]  /*1980*/  FFMA.FTZ R19, R24, R19, -0.33332940936088562012 ;  /* 0xbeaaaa2718137423 */ /* 0x000fe40000010013 */
[----:B------:R-:W1:Y:S01]  /*1990*/  @P4 MUFU.RCP R12, R12 ;  /* 0x0000000c000c4308 */ /* 0x000e620000001000 */
[----:B------:R-:W-:Y:S01]  /*19a0*/  FFMA.FTZ R23, R20, R23, 0.19988775253295898438 ;  /* 0x3e4caf6014177423 */ /* 0x000fe20000010017 */
[----:B------:R-:W-:Y:S01]  /*19b0*/  FMUL.FTZ R21, R24, R19 ;  /* 0x0000001318157220 */ /* 0x000fe20000410000 */
[----:B------:R-:W-:Y:S01]  /*19c0*/  FFMA.FTZ R19, R17, R22, R17 ;  /* 0x0000001611137223 */ /* 0x000fe20000010011 */
[----:B------:R-:W-:Y:S01]  /*19d0*/  FADD.FTZ R17, |R8|, -RZ ;  /* 0x800000ff08117221 */ /* 0x000fe20000010200 */
[----:B------:R-:W-:Y:S01]  /*19e0*/  FFMA.FTZ R23, R20, R23, -0.33332940936088562012 ;  /* 0xbeaaaa2714177423 */ /* 0x000fe20000010017 */
[----:B------:R-:W-:Y:S01]  /*19f0*/  FFMA.FTZ R21, R16, R21, R16 ;  /* 0x0000001510157223 */ /* 0x000fe20000010010 */
[----:B0-----:R-:W-:Y:S01]  /*1a00*/  FMUL.FTZ R16, R14, R14 ;  /* 0x0000000e0e107220 */ /* 0x001fe20000410000 */
[----:B------:R-:W-:Y:S01]  /*1a10*/  @P0 FFMA.FTZ R19, R2, 0.93318945169448852539, -R19 ;  /* 0x3f6ee58102130823 */ /* 0x000fe20000010813 */
[----:B------:R-:W-:Y:S01]  /*1a20*/  FMUL.FTZ R23, R20, R23 ;  /* 0x0000001714177220 */ /* 0x000fe20000410000 */
[----:B------:R-:W0:Y:S01]  /*1a30*/  @P5 MUFU.RCP R17, R17 ;  /* 0x0000001100115308 */ /* 0x000e220000001000 */
[----:B------:R-:W-:Y:S01]  /*1a40*/  FFMA.FTZ R25, R16, R3, -0.014396979473531246185 ;  /* 0xbc6be14f10197423 */ /* 0x000fe20000010003 */
[----:B------:R-:W-:Y:S01]  /*1a50*/  @P6 FFMA.FTZ R21, R2, 0.93318945169448852539, -R21 ;  /* 0x3f6ee58102156823 */ /* 0x000fe20000010815 */
[----:B------:R-:W-:Y:S01]  /*1a60*/  FFMA.FTZ R23, R18, R23, R18 ;  /* 0x0000001712177223 */ /* 0x000fe20000010012 */
[----:B------:R-:W-:Y:S01]  /*1a70*/  FSETP.NAN.FTZ.AND P6, PT, |R6|, |R6|, PT ;  /* 0x400000060600720b */ /* 0x000fe20003fd8200 */
[----:B------:R-:W-:Y:S01]  /*1a80*/  FFMA.FTZ R25, R16, R25, 0.039849750697612762451 ;  /* 0x3d23397e10197423 */ /* 0x000fe20000010019 */
[----:B------:R-:W-:Y:S01]  /*1a90*/  LOP3.LUT R18, R19, 0x80000000, R6, 0xb8, !PT ;  /* 0x8000000013127812 */ /* 0x000fe200078eb806 */
[----:B------:R-:W-:Y:S01]  /*1aa0*/  @P1 FFMA.FTZ R23, R2, 0.93318945169448852539, -R23 ;  /* 0x3f6ee58102171823 */ /* 0x000fe20000010817 */
[----:B------:R-:W-:Y:S01]  /*1ab0*/  FSETP.NAN.FTZ.AND P1, PT, |R15|, |R15|, PT ;  /* 0x4000000f0f00720b */ /* 0x000fe20003f38200 */
[----:B------:R-:W-:Y:S01]  /*1ac0*/  FFMA.FTZ R25, R16, R25, -0.072529748082160949707 ;  /* 0xbd948a7a10197423 */ /* 0x000fe20000010019 */
[----:B------:R-:W-:Y:S01]  /*1ad0*/  FSETP.NAN.FTZ.AND P0, PT, |R7|, |R7|, PT ;  /* 0x400000070700720b */ /* 0x000fe20003f18200 */
[----:B-1----:R-:W-:Y:S01]  /*1ae0*/  FMUL.FTZ R24, R12, R12 ;  /* 0x0000000c0c187220 */ /* 0x002fe20000410000 */
[----:B------:R-:W-:Y:S01]  /*1af0*/  LOP3.LUT R20, R23, 0x80000000, R15, 0xb8, !PT ;  /* 0x8000000017147812 */ /* 0x000fe200078eb80f */
[----:B------:R-:W-:Y:S01]  /*1b00*/  FFMA.FTZ R25, R16, R25, 0.10518480092287063599 ;  /* 0x3dd76b2110197423 */ /* 0x000fe20000010019 */
[----:B------:R-:W-:-:S02]  /*1b10*/  FSEL R15, R18, R19, !P6 ;  /* 0x00000013120f7208 */ /* 0x000fc40007000000 */
[----:B------:R-:W-:Y:S01]  /*1b20*/  LOP3.LUT R6, R21, 0x80000000, R7, 0xb8, !PT ;  /* 0x8000000015067812 */ /* 0x000fe200078eb807 */
[----:B------:R-:W-:Y:S01]  /*1b30*/  FFMA.FTZ R25, R16, R25, -0.14171802997589111328 ;  /* 0xbe111e8810197423 */ /* 0x000fe20000010019 */
[----:B------:R-:W-:Y:S01]  /*1b40*/  FSEL R18, R20, R23, !P1 ;  /* 0x0000001714127208 */ /* 0x000fe20004800000 */
[----:B------:R-:W-:Y:S01]  /*1b50*/  FMUL.FTZ R20, R13, R13 ;  /* 0x0000000d0d147220 */ /* 0x000fe20000410000 */
[----:B0-----:R-:W-:Y:S01]  /*1b60*/  FMUL.FTZ R22, R17, R17 ;  /* 0x0000001111167220 */ /* 0x001fe20000410000 */
[----:B------:R-:W-:Y:S01]  /*1b70*/  FSEL R19, R6, R21, !P0 ;  /* 0x0000001506137208 */ /* 0x000fe20004000000 */
[-C--:B------:R-:W-:Y:S01]  /*1b80*/  FFMA.FTZ R7, R24, R3.reuse, -0.014396979473531246185 ;  /* 0xbc6be14f18077423 */ /* 0x080fe20000010003 */
[-C--:B------:R-:W-:Y:S01]  /*1b90*/  FFMA.FTZ R21, R20, R3.reuse, -0.014396979473531246185 ;  /* 0xbc6be14f14157423 */ /* 0x080fe20000010003 */
[----:B------:R-:W-:Y:S01]  /*1ba0*/  FFMA.FTZ R3, R22, R3, -0.014396979473531246185 ;  /* 0xbc6be14f16037423 */ /* 0x000fe20000010003 */
[----:B------:R-:W-:Y:S01]  /*1bb0*/  FFMA.FTZ R25, R16, R25, 0.19988775253295898438 ;  /* 0x3e4caf6010197423 */ /* 0x000fe20000010019 */
[----:B------:R-:W-:Y:S01]  /*1bc0*/  FFMA.FTZ R7, R24, R7, 0.039849750697612762451 ;  /* 0x3d23397e18077423 */ /* 0x000fe20000010007 */
[----:B------:R-:W-:Y:S01]  /*1bd0*/  FFMA.FTZ R21, R20, R21, 0.039849750697612762451 ;  /* 0x3d23397e14157423 */ /* 0x000fe20000010015 */
[----:B------:R-:W-:Y:S01]  /*1be0*/  FFMA.FTZ R23, R22, R3, 0.039849750697612762451 ;  /* 0x3d23397e16177423 */ /* 0x000fe20000010003 */
[----:B------:R-:W-:Y:S01]  /*1bf0*/  FFMA.FTZ R3, R16, R25, -0.33332940936088562012 ;  /* 0xbeaaaa2710037423 */ /* 0x000fe20000010019 */
[----:B------:R-:W-:Y:S01]  /*1c00*/  FFMA.FTZ R7, R24, R7, -0.072529748082160949707 ;  /* 0xbd948a7a18077423 */ /* 0x000fe20000010007 */
[----:B------:R-:W-:Y:S01]  /*1c10*/  FFMA.FTZ R21, R20, R21, -0.072529748082160949707 ;  /* 0xbd948a7a14157423 */ /* 0x000fe20000010015 */
[----:B------:R-:W-:Y:S01]  /*1c20*/  FFMA.FTZ R25, R22, R23, -0.072529748082160949707 ;  /* 0xbd948a7a16197423 */ /* 0x000fe20000010017 */
[----:B------:R-:W-:Y:S01]  /*1c30*/  FMUL.FTZ R3, R16, R3 ;  /* 0x0000000310037220 */ /* 0x000fe20000410000 */
[----:B------:R-:W-:Y:S01]  /*1c40*/  FSETP.NAN.FTZ.AND P1, PT, |R10|, |R10|, PT ;  /* 0x4000000a0a00720b */ /* 0x000fe20003f38200 */
[----:B------:R-:W-:Y:S01]  /*1c50*/  FFMA.FTZ R23, R20, R21, 0.10518480092287063599 ;  /* 0x3dd76b2114177423 */ /* 0x000fe20000010015 */
[----:B------:R-:W-:Y:S01]  /*1c60*/  FFMA.FTZ R21, R24, R7, 0.10518480092287063599 ;  /* 0x3dd76b2118157423 */ /* 0x000fe20000010007 */
[----:B------:R-:W-:Y:S01]  /*1c70*/  FFMA.FTZ R25, R22, R25, 0.10518480092287063599 ;  /* 0x3dd76b2116197423 */ /* 0x000fe20000010019 */
[----:B------:R-:W0:Y:S01]  /*1c80*/  LDC.64 R6, c[0x0][0x388] ;  /* 0x0000e200ff067b82 */ /* 0x000e220000000a00 */
[----:B------:R-:W-:Y:S01]  /*1c90*/  FFMA.FTZ R23, R20, R23, -0.14171802997589111328 ;  /* 0xbe111e8814177423 */ /* 0x000fe20000010017 */
[----:B------:R-:W-:Y:S01]  /*1ca0*/  FFMA.FTZ R21, R24, R21, -0.14171802997589111328 ;  /* 0xbe111e8818157423 */ /* 0x000fe20000010015 */
[----:B------:R-:W-:Y:S01]  /*1cb0*/  FFMA.FTZ R25, R22, R25, -0.14171802997589111328 ;  /* 0xbe111e8816197423 */ /* 0x000fe20000010019 */
[----:B------:R-:W-:Y:S01]  /*1cc0*/  FFMA.FTZ R3, R14, R3, R14 ;  /* 0x000000030e037223 */ /* 0x000fe2000001000e */
[----:B------:R-:W-:Y:S01]  /*1cd0*/  FFMA.FTZ R23, R20, R23, 0.19988775253295898438 ;  /* 0x3e4caf6014177423 */ /* 0x000fe20000010017 */
[----:B------:R-:W-:Y:S01]  /*1ce0*/  FFMA.FTZ R21, R24, R21, 0.19988775253295898438 ;  /* 0x3e4caf6018157423 */ /* 0x000fe20000010015 */
[----:B------:R-:W-:Y:S01]  /*1cf0*/  FFMA.FTZ R25, R22, R25, 0.19988775253295898438 ;  /* 0x3e4caf6016197423 */ /* 0x000fe20000010019 */
[----:B------:R-:W-:Y:S01]  /*1d00*/  @P2 FFMA.FTZ R3, R2, 0.93318945169448852539, -R3 ;  /* 0x3f6ee58102032823 */ /* 0x000fe20000010803 */
[----:B------:R-:W-:Y:S01]  /*1d10*/  FFMA.FTZ R23, R20, R23, -0.33332940936088562012 ;  /* 0xbeaaaa2714177423 */ /* 0x000fe20000010017 */
[----:B------:R-:W-:Y:S01]  /*1d20*/  FFMA.FTZ R21, R24, R21, -0.33332940936088562012 ;  /* 0xbeaaaa2718157423 */ /* 0x000fe20000010015 */
[----:B------:R-:W-:Y:S01]  /*1d30*/  FFMA.FTZ R25, R22, R25, -0.33332940936088562012 ;  /* 0xbeaaaa2716197423 */ /* 0x000fe20000010019 */
[----:B------:R-:W-:Y:S01]  /*1d40*/  FSETP.NAN.FTZ.AND P0, PT, |R5|, |R5|, PT ;  /* 0x400000050500720b */ /* 0x000fe20003f18200 */
[----:B------:R-:W-:Y:S01]  /*1d50*/  FMUL.FTZ R20, R20, R23 ;  /* 0x0000001714147220 */ /* 0x000fe20000410000 */
[----:B------:R-:W-:Y:S01]  /*1d60*/  FMUL.FTZ R21, R24, R21 ;  /* 0x0000001518157220 */ /* 0x000fe20000410000 */
[----:B------:R-:W-:Y:S01]  /*1d70*/  FMUL.FTZ R22, R22, R25 ;  /* 0x0000001916167220 */ /* 0x000fe20000410000 */
[----:B------:R-:W-:Y:S01]  /*1d80*/  FSETP.NAN.FTZ.AND P2, PT, |R11|, |R11|, PT ;  /* 0x4000000b0b00720b */ /* 0x000fe20003f58200 */
[----:B------:R-:W-:Y:S01]  /*1d90*/  FFMA.FTZ R13, R13, R20, R13 ;  /* 0x000000140d0d7223 */ /* 0x000fe2000001000d */
[----:B------:R-:W-:Y:S01]  /*1da0*/  FFMA.FTZ R21, R12, R21, R12 ;  /* 0x000000150c157223 */ /* 0x000fe2000001000c */
[----:B------:R-:W-:Y:S01]  /*1db0*/  FFMA.FTZ R17, R17, R22, R17 ;  /* 0x0000001611117223 */ /* 0x000fe20000010011 */
[----:B------:R-:W-:Y:S01]  /*1dc0*/  F2FP.BF16.F32.PACK_AB R4, R19, R4 ;  /* 0x000000041304723e */ /* 0x000fe200000010ff */
[C---:B------:R-:W-:Y:S01]  /*1dd0*/  @P3 FFMA.FTZ R13, R2.reuse, 0.93318945169448852539, -R13 ;  /* 0x3f6ee581020d3823 */ /* 0x040fe2000001080d */
[C---:B------:R-:W-:Y:S01]  /*1de0*/  @P4 FFMA.FTZ R21, R2.reuse, 0.93318945169448852539, -R21 ;  /* 0x3f6ee58102154823 */ /* 0x040fe20000010815 */
[----:B------:R-:W-:Y:S01]  /*1df0*/  @P5 FFMA.FTZ R17, R2, 0.93318945169448852539, -R17 ;  /* 0x3f6ee58102115823 */ /* 0x000fe20000010811 */
[----:B------:R-:W-:Y:S01]  /*1e00*/  FSETP.NAN.FTZ.AND P3, PT, |R8|, |R8|, PT ;  /* 0x400000080800720b */ /* 0x000fe20003f78200 */
[----:B0-----:R-:W-:Y:S01]  /*1e10*/  IMAD.WIDE.U32 R6, R9, 0x2, R6 ;  /* 0x0000000209067825 */ /* 0x001fe200078e0006 */
[----:B------:R-:W-:-:S02]  /*1e20*/  LOP3.LUT R2, R3, 0x80000000, R5, 0xb8, !PT ;  /* 0x8000000003027812 */ /* 0x000fc400078eb805 */
[----:B------:R-:W-:Y:S02]  /*1e30*/  LOP3.LUT R12, R13, 0x80000000, R11, 0xb8, !PT ;  /* 0x800000000d0c7812 */ /* 0x000fe400078eb80b */
[----:B------:R-:W-:Y:S01]  /*1e40*/  LOP3.LUT R10, R21, 0x80000000, R10, 0xb8, !PT ;  /* 0x80000000150a7812 */ /* 0x000fe200078eb80a */
[----:B------:R-:W-:Y:S01]  /*1e50*/  IMAD.WIDE.U32 R6, R0, 0x8, R6 ;  /* 0x0000000800067825 */ /* 0x000fe200078e0006 */
[----:B------:R-:W-:Y:S02]  /*1e60*/  LOP3.LUT R8, R17, 0x80000000, R8, 0xb8, !PT ;  /* 0x8000000011087812 */ /* 0x000fe400078eb808 */
[----:B------:R-:W-:Y:S02]  /*1e70*/  FSEL R2, R2, R3, !P0 ;  /* 0x0000000302027208 */ /* 0x000fe40004000000 */
[----:B------:R-:W-:Y:S02]  /*1e80*/  FSEL R12, R12, R13, !P2 ;  /* 0x0000000d0c0c7208 */ /* 0x000fe40005000000 */
[----:B------:R-:W-:-:S02]  /*1e90*/  FSEL R21, R10, R21, !P1 ;  /* 0x000000150a157208 */ /* 0x000fc40004800000 */
[----:B------:R-:W-:Y:S02]  /*1ea0*/  FSEL R17, R8, R17, !P3 ;  /* 0x0000001108117208 */ /* 0x000fe40005800000 */
[----:B------:R-:W-:Y:S02]  /*1eb0*/  F2FP.BF16.F32.PACK_AB R5, R18, R15 ;  /* 0x0000000f1205723e */ /* 0x000fe400000010ff */
[----:B------:R-:W-:Y:S02]  /*1ec0*/  F2FP.BF16.F32.PACK_AB R2, R21, R2 ;  /* 0x000000021502723e */ /* 0x000fe400000010ff */
[----:B------:R-:W-:Y:S01]  /*1ed0*/  F2FP.BF16.F32.PACK_AB R3, R17, R12 ;  /* 0x0000000c1103723e */ /* 0x000fe200000010ff */
[----:B------:R-:W-:Y:S04]  /*1ee0*/  STG.E.64 desc[UR4][R6.64], R4 ;  /* 0x0000000406007986 */ /* 0x000fe8000c101b04 */
[----:B------:R-:W-:Y:S01]  /*1ef0*/  STG.E.64 desc[UR4][R6.64+0x400], R2 ;  /* 0x0004000206007986 */ /* 0x000fe2000c101b04 */
[----:B------:R-:W-:Y:S05]  /*1f00*/  EXIT ;  /* 0x000000000000794d */ /* 0x000fea0003800000 */
.L_x_650:
        /* <DEDUP_REMOVED lines=15> */
.L_x_2609:


//--------------------- .text._ZN2at6native29vectorized_elementwise_kernelILi8EZZZNS0_16atan_kernel_cudaERNS_18TensorIteratorBaseEENKUlvE0_clEvENKUlvE2_clEvEUlN3c108BFloat16EE_St5arrayIPcLm2EEEEviT0_T1_ --------------------------
	.section	.text._ZN2at6native29vectorized_elementwise_kernelILi8EZZZNS0_16atan_kernel_cudaERNS_18TensorIteratorBaseEENKUlvE0_clEvENKUlvE2_clEvEUlN3c108BFloat16EE_St5arrayIPcLm2EEEEviT0_T1_,"ax",@progbits
	.align	128
        .global         _ZN2at6native29vectorized_elementwise_kernelILi8EZZZNS0_16atan_kernel_cudaERNS_18TensorIteratorBaseEENKUlvE0_clEvENKUlvE2_clEvEUlN3c108BFloat16EE_St5arrayIPcLm2EEEEviT0_T1_
        .type           _ZN2at6native29vectorized_elementwise_kernelILi8EZZZNS0_16atan_kernel_cudaERNS_18TensorIteratorBaseEENKUlvE0_clEvENKUlvE2_clEvEUlN3c108BFloat16EE_St5arrayIPcLm2EEEEviT0_T1_,@function
        .size           _ZN2at6native29vectorized_elementwise_kernelILi8EZZZNS0_16atan_kernel_cudaERNS_18TensorIteratorBaseEENKUlvE0_clEvENKUlvE2_clEvEUlN3c108BFloat16EE_St5arrayIPcLm2EEEEviT0_T1_,(.L_x_2610 - _ZN2at6native29vectorized_elementwise_kernelILi8EZZZNS0_16atan_kernel_cudaERNS_18TensorIteratorBaseEENKUlvE0_clEvENKUlvE2_clEvEUlN3c108BFloat16EE_St5arrayIPcLm2EEEEviT0_T1_)
        .other          _ZN2at6native29vectorized_elementwise_kernelILi8EZZZNS0_16atan_kernel_cudaERNS_18TensorIteratorBaseEENKUlvE0_clEvENKUlvE2_clEvEUlN3c108BFloat16EE_St5arrayIPcLm2EEEEviT0_T1_,@"STO_CUDA_ENTRY STV_DEFAULT"
_ZN2at6native29vectorized_elementwise_kernelILi8EZZZNS0_16atan_kernel_cudaERNS_18TensorIteratorBaseEENKUlvE0_clEvENKUlvE2_clEvEUlN3c108BFloat16EE_St5arrayIPcLm2EEEEviT0_T1_:
.text._ZN2at6native29vectorized_elementwise_kernelILi8EZZZNS0_16atan_kernel_cudaERNS_18TensorIteratorBaseEENKUlvE0_clEvENKUlvE2_clEvEUlN3c108BFloat16EE_St5arrayIPcLm2EEEEviT0_T1_:
[----:B------:R-:W-:Y:S01]  /*0000*/  LDC R1, c[0x0][0x37c] ;  /* 0x0000df00ff017b82 */ /* 0x000fe20000000800 */
[----:B------:R-:W-:Y:S05]  /*0010*/  EXIT ;  /* 0x000000000000794d */ /* 0x000fea0003800000 */
.L_x_651:
        /* <DEDUP_REMOVED lines=14> */
.L_x_2610:


//--------------------- .text._ZN2at6native18elementwise_kernelILi128ELi4EZNS0_15gpu_kernel_implIZZZNS0_16atan_kernel_cudaERNS_18TensorIteratorBaseEENKUlvE0_clEvENKUlvE1_clEvEUlN3c104HalfEE_EEvS4_RKT_EUliE_EEviT1_ --------------------------
	.section	.text._ZN2at6native18elementwise_kernelILi128ELi4EZNS0_15gpu_kernel_implIZZZNS0_16atan_kernel_cudaERNS_18TensorIteratorBaseEENKUlvE0_clEvENKUlvE1_clEvEUlN3c104HalfEE_EEvS4_RKT_EUliE_EEviT1_,"ax",@progbits
	.align	128
        .global         _ZN2at6native18elementwise_kernelILi128ELi4EZNS0_15gpu_kernel_implIZZZNS0_16atan_kernel_cudaERNS_18TensorIteratorBaseEENKUlvE0_clEvENKUlvE1_clEvEUlN3c104HalfEE_EEvS4_RKT_EUliE_EEviT1_
        .type           _ZN2at6native18elementwise_kernelILi128ELi4EZNS0_15gpu_kernel_implIZZZNS0_16atan_kernel_cudaERNS_18TensorIteratorBaseEENKUlvE0_clEvENKUlvE1_clEvEUlN3c104HalfEE_EEvS4_RKT_EUliE_EEviT1_,@function
        .size           _ZN2at6native18elementwise_kernelILi128ELi4EZNS0_15gpu_kernel_implIZZZNS0_16atan_kernel_cudaERNS_18TensorIteratorBaseEENKUlvE0_clEvENKUlvE1_clEvEUlN3c104HalfEE_EEvS4_RKT_EUliE_EEviT1_,(.L_x_2611 - _ZN2at6native18elementwise_kernelILi128ELi4EZNS0_15gpu_kernel_implIZZZNS0_16atan_kernel_cudaERNS_18TensorIteratorBaseEENKUlvE0_clEvENKUlvE1_clEvEUlN3c104HalfEE_EEvS4_RKT_EUliE_EEviT1_)
        .other          _ZN2at6native18elementwise_kernelILi128ELi4EZNS0_15gpu_kernel_implIZZZNS0_16atan_kernel_cudaERNS_18TensorIteratorBaseEENKUlvE0_clEvENKUlvE1_clEvEUlN3c104HalfEE_EEvS4_RKT_EUliE_EEviT1_,@"STO_CUDA_ENTRY STV_DEFAULT"
_ZN2at6native18elementwise_kernelILi128ELi4EZNS0_15gpu_kernel_implIZZZNS0_16atan_kernel_cudaERNS_18TensorIteratorBaseEENKUlvE0_clEvENKUlvE1_clEvEUlN3c104HalfEE_EEvS4_RKT_EUliE_EEviT1_:
.text._ZN2at6native18elementwise_kernelILi128ELi4EZNS0_15gpu_kernel_implIZZZNS0_16atan_kernel_cudaERNS_18TensorIteratorBaseEENKUlvE0_clEvENKUlvE1_clEvEUlN3c104HalfEE_EEvS4_RKT_EUliE_EEviT1_:
        /* <DEDUP_REMOVED lines=319> */
.L_x_654:
        /* <DEDUP_REMOVED lines=16> */
[----:B0-----:R-:W-:Y:S01]  /*14f0*/  F2FP.F16.F32.PACK_AB R0, RZ, R0 ;  /* 0x00000000ff00723e */ /* 0x001fe200000000ff */
[----:B------:R-:W-:Y:S06]  /*1500*/  BRA `(.L_x_660) ;  /* 0x0000000c00ac7947 */ /* 0x000fec0003800000 */
.L_x_658:
[----:B------:R-:W2:Y:S02]  /*1510*/  LDG.E.U8 R2, desc[UR36][R2.64] ;  /* 0x0000002402027981 */ /* 0x000ea4000c1e1100 */
[----:B--2---:R-:W-:-:S04]  /*1520*/  I2FP.F32.U32 R0, R2 ;  /* 0x0000000200007245 */ /* 0x004fc80000201000 */
[----:B------:R-:W-:Y:S01]  /*1530*/  F2FP.F16.F32.PACK_AB R0, RZ, R0 ;  /* 0x00000000ff00723e */ /* 0x000fe200000000ff */
[----:B------:R-:W-:Y:S06]  /*1540*/  BRA `(.L_x_660) ;  /* 0x0000000c009c7947 */ /* 0x000fec0003800000 */
.L_x_657:
        /* <DEDUP_REMOVED lines=8> */
[----:B0-----:R-:W-:Y:S01]  /*15d0*/  F2FP.F16.F32.PACK_AB R0, RZ, R0 ;  /* 0x00000000ff00723e */ /* 0x001fe200000000ff */
[----:B------:R-:W-:Y:S06]  /*15e0*/  BRA `(.L_x_660) ;  /* 0x0000000c00747947 */ /* 0x000fec0003800000 */
.L_x_662:
[----:B------:R-:W2:Y:S02]  /*15f0*/  LDG.E R2, desc[UR36][R2.64] ;  /* 0x0000002402027981 */ /* 0x000ea4000c1e1900 */
[----:B--2---:R-:W-:-:S04]  /*1600*/  I2FP.F32.S32 R0, R2 ;  /* 0x0000000200007245 */ /* 0x004fc80000201400 */
[----:B------:R-:W-:Y:S01]  /*1610*/  F2FP.F16.F32.PACK_AB R0, RZ, R0 ;  /* 0x00000000ff00723e */ /* 0x000fe200000000ff */
[----:B------:R-:W-:Y:S06]  /*1620*/  BRA `(.L_x_660) ;  /* 0x0000000c00647947 */ /* 0x000fec0003800000 */
.L_x_661:
[----:B------:R-:W2:Y:S02]  /*1630*/  LDG.E.U16 R2, desc[UR36][R2.64] ;  /* 0x0000002402027981 */ /* 0x000ea4000c1e1500 */
[----:B--2---:R-:W0:Y:S02]  /*1640*/  I2F.S16 R0, R2 ;  /* 0x0000000200007306 */ /* 0x004e240000101400 */
[----:B0-----:R-:W-:Y:S01]  /*1650*/  F2FP.F16.F32.PACK_AB R0, RZ, R0 ;  /* 0x00000000ff00723e */ /* 0x001fe200000000ff */
[----:B------:R-:W-:Y:S06]  /*1660*/  BRA `(.L_x_660) ;  /* 0x0000000c00547947 */ /* 0x000fec0003800000 */
.L_x_656:
[----:B------:R-:W-:-:S09]  /*1670*/  UISETP.GT.AND UP0, UPT, UR4, 0x6, UPT ;  /* 0x000000060400788c */ /* 0x000fd2000bf04270 */
[----:B------:R-:W-:Y:S05]  /*1680*/  BRA.U UP0, `(.L_x_663) ;  /* 0x0000000100247547 */ /* 0x000fea000b800000 */
[----:B------:R-:W-:-:S09]  /*1690*/  UISETP.NE.AND UP0, UPT, UR4, 0x5, UPT ;  /* 0x000000050400788c */ /* 0x000fd2000bf05270 */
[----:B------:R-:W-:Y:S05]  /*16a0*/  BRA.U !UP0, `(.L_x_664) ;  /* 0x0000000108147547 */ /* 0x000fea000b800000 */
[----:B------:R-:W-:-:S09]  /*16b0*/  UISETP.NE.AND UP0, UPT, UR4, 0x6, UPT ;  /* 0x000000060400788c */ /* 0x000fd2000bf05270 */
[----:B------:R-:W-:Y:S05]  /*16c0*/  BRA.U UP0, `(.L_x_659) ;  /* 0x0000000900ac7547 */ /* 0x000fea000b800000 */
[----:B------:R-:W2:Y:S02]  /*16d0*/  LDG.E R2, desc[UR36][R2.64] ;  /* 0x0000002402027981 */ /* 0x000ea4000c1e1900 */
[----:B--2---:R-:W-:Y:S01]  /*16e0*/  F2FP.F16.F32.PACK_AB R0, RZ, R2 ;  /* 0x00000002ff00723e */ /* 0x004fe200000000ff */
[----:B------:R-:W-:Y:S06]  /*16f0*/  BRA `(.L_x_660) ;  /* 0x0000000c00307947 */ /* 0x000fec0003800000 */
.L_x_664:
[----:B------:R0:W5:Y:S01]  /*1700*/  LDG.E.U16 R0, desc[UR36][R2.64] ;  /* 0x0000002402007981 */ /* 0x000162000c1e1500 */
[----:B------:R-:W-:Y:S05]  /*1710*/  BRA `(.L_x_660) ;  /* 0x0000000c00287947 */ /* 0x000fea0003800000 */
.L_x_663:
[----:B------:R-:W-:-:S09]  /*1720*/  UISETP.NE.AND UP0, UPT, UR4, 0x7, UPT ;  /* 0x000000070400788c */ /* 0x000fd2000bf05270 */
[----:B------:R-:W-:Y:S05]  /*1730*/  BRA.U !UP0, `(.L_x_665) ;  /* 0x0000000108247547 */ /* 0x000fea000b800000 */
[----:B------:R-:W-:-:S09]  /*1740*/  UISETP.NE.AND UP0, UPT, UR4, 0x8, UPT ;  /* 0x000000080400788c */ /* 0x000fd2000bf05270 */
[----:B------:R-:W-:Y:S05]  /*1750*/  BRA.U !UP0, `(.L_x_666) ;  /* 0x0000000108147547 */ /* 0x000fea000b800000 */
[----:B------:R-:W-:-:S09]  /*1760*/  UISETP.NE.AND UP0, UPT, UR4, 0x9, UPT ;  /* 0x000000090400788c */ /* 0x000fd2000bf05270 */
[----:B------:R-:W-:Y:S05]  /*1770*/  BRA.U UP0, `(.L_x_659) ;  /* 0x0000000900807547 */ /* 0x000fea000b800000 */
[----:B------:R-:W2:Y:S02]  /*1780*/  LDG.E R2, desc[UR36][R2.64] ;  /* 0x0000002402027981 */ /* 0x000ea4000c1e1900 */
[----:B--2---:R-:W-:Y:S01]  /*1790*/  F2FP.F16.F32.PACK_AB R0, RZ, R2 ;  /* 0x00000002ff00723e */ /* 0x004fe200000000ff */
[----:B------:R-:W-:Y:S06]  /*17a0*/  BRA `(.L_x_660) ;  /* 0x0000000c00047947 */ /* 0x000fec0003800000 */
.L_x_666:
[----:B------:R1:W5:Y:S01]  /*17b0*/  LDG.E.U16 R0, desc[UR36][R2.64] ;  /* 0x0000002402007981 */ /* 0x000362000c1e1500 */
[----:B------:R-:W-:Y:S05]  /*17c0*/  BRA `(.L_x_660) ;  /* 0x0000000800fc7947 */ /* 0x000fea0003800000 */
.L_x_665:
        /* <DEDUP_REMOVED lines=10> */
[----:B------:R-:W-:Y:S01]  /*1870*/  F2FP.F16.F32.PACK_AB R0, RZ, R0 ;  /* 0x00000000ff00723e */ /* 0x000fe200000000ff */
[----:B------:R-:W-:Y:S06]  /*1880*/  BRA `(.L_x_660) ;  /* 0x0000000800cc7947 */ /* 0x000fec0003800000 */
.L_x_655:
        /* <DEDUP_REMOVED lines=11> */
[----:B------:R-:W-:Y:S01]  /*1940*/  F2FP.F16.F32.PACK_AB R0, RZ, R0 ;  /* 0x00000000ff00723e */ /* 0x000fe200000000ff */
[----:B------:R-:W-:Y:S06]  /*1950*/  BRA `(.L_x_660) ;  /* 0x0000000800987947 */ /* 0x000fec0003800000 */
.L_x_669:
        /* <DEDUP_REMOVED lines=12> */
.L_x_668:
        /* <DEDUP_REMOVED lines=24> */
[----:B------:R-:W-:-:S04]  /*1ba0*/  F2FP.F16.F32.PACK_AB R5, RZ, R5 ;  /* 0x00000005ff05723e */ /* 0x000fc800000000ff */
[----:B------:R-:W-:Y:S01]  /*1bb0*/  PRMT R0, R5, 0x7610, R0 ;  /* 0x0000761005007816 */ /* 0x000fe20000000000 */
[----:B------:R-:W-:Y:S06]  /*1bc0*/  BRA `(.L_x_660) ;  /* 0x0000000400fc7947 */ /* 0x000fec0003800000 */
.L_x_671:
        /* <DEDUP_REMOVED lines=11> */
[----:B------:R-:W-:Y:S01]  /*1c80*/  F2FP.F16.F32.PACK_AB R0, RZ, R0 ;  /* 0x00000000ff00723e */ /* 0x000fe200000000ff */
[----:B------:R-:W-:Y:S06]  /*1c90*/  BRA `(.L_x_660) ;  /* 0x0000000400c87947 */ /* 0x000fec0003800000 */
.L_x_670:
[----:B------:R-:W2:Y:S02]  /*1ca0*/  LDG.E.U16 R0, desc[UR36][R2.64] ;  /* 0x0000002402007981 */ /* 0x000ea4000c1e1500 */
[----:B--2---:R-:W-:-:S04]  /*1cb0*/  SHF.L.U32 R0, R0, 0x10, RZ ;  /* 0x0000001000007819 */ /* 0x004fc800000006ff */
[----:B------:R-:W-:Y:S01]  /*1cc0*/  F2FP.F16.F32.PACK_AB R0, RZ, R0 ;  /* 0x00000000ff00723e */ /* 0x000fe200000000ff */
[----:B------:R-:W-:Y:S06]  /*1cd0*/  BRA `(.L_x_660) ;  /* 0x0000000400b87947 */ /* 0x000fec0003800000 */
.L_x_667:
        /* <DEDUP_REMOVED lines=10> */
[----:B------:R-:W-:Y:S01]  /*1d80*/  F2FP.F16.F32.PACK_AB R0, RZ, R0 ;  /* 0x00000000ff00723e */ /* 0x000fe200000000ff */
[----:B------:R-:W-:Y:S06]  /*1d90*/  BRA `(.L_x_660) ;  /* 0x0000000400887947 */ /* 0x000fec0003800000 */
.L_x_674:
        /* <DEDUP_REMOVED lines=21> */
.L_x_678:
[----:B------:R-:W-:Y:S05]  /*1ef0*/  BSYNC.RECONVERGENT B1 ;  /* 0x0000000000017941 */ /* 0x000fea0003800200 */
.L_x_677:
[----:B------:R-:W-:Y:S01]  /*1f00*/  IMAD.SHL.U32 R0, R0, 0x100000, RZ ;  /* 0x0010000000007824 */ /* 0x000fe200078e00ff */
[----:B------:R-:W-:-:S04]  /*1f10*/  LEA R2, R2, 0x3b800000, 0x17 ;  /* 0x3b80000002027811 */ /* 0x000fc800078eb8ff */
[----:B------:R-:W-:-:S07]  /*1f20*/  LOP3.LUT R0, R2, R0, R7, 0xfe, !PT ;  /* 0x0000000002007212 */ /* 0x000fce00078efe07 */
.L_x_676:
[----:B------:R-:W-:Y:S05]  /*1f30*/  BSYNC.RECONVERGENT B0 ;  /* 0x0000000000007941 */ /* 0x000fea0003800200 */
.L_x_675:
[----:B------:R-:W-:Y:S01]  /*1f40*/  F2FP.F16.F32.PACK_AB R0, RZ, R0 ;  /* 0x00000000ff00723e */ /* 0x000fe200000000ff */
[----:B------:R-:W-:Y:S06]  /*1f50*/  BRA `(.L_x_660) ;  /* 0x0000000400187947 */ /* 0x000fec0003800000 */
.L_x_673:
        /* <DEDUP_REMOVED lines=21> */
.L_x_682:
[----:B------:R-:W-:Y:S05]  /*20b0*/  BSYNC.RECONVERGENT B1 ;  /* 0x0000000000017941 */ /* 0x000fea0003800200 */
.L_x_681:
[----:B------:R-:W-:Y:S01]  /*20c0*/  IMAD.SHL.U32 R0, R0, 0x200000, RZ ;  /* 0x0020000000007824 */ /* 0x000fe200078e00ff */
[----:B------:R-:W-:-:S04]  /*20d0*/  LEA R2, R2, 0x37800000, 0x17 ;  /* 0x3780000002027811 */ /* 0x000fc800078eb8ff */
[----:B------:R-:W-:-:S07]  /*20e0*/  LOP3.LUT R0, R2, R0, R7, 0xfe, !PT ;  /* 0x0000000002007212 */ /* 0x000fce00078efe07 */
.L_x_680:
[----:B------:R-:W-:Y:S05]  /*20f0*/  BSYNC.RECONVERGENT B0 ;  /* 0x0000000000007941 */ /* 0x000fea0003800200 */
.L_x_679:
[----:B------:R-:W-:Y:S01]  /*2100*/  F2FP.F16.F32.PACK_AB R0, RZ, R0 ;  /* 0x00000000ff00723e */ /* 0x000fe200000000ff */
[----:B------:R-:W-:Y:S06]  /*2110*/  BRA `(.L_x_660) ;  /* 0x0000000000a87947 */ /* 0x000fec0003800000 */
.L_x_672:
[----:B------:R-:W-:-:S09]  /*2120*/  UISETP.NE.AND UP0, UPT, UR4, 0x1c, UPT ;  /* 0x0000001c0400788c */ /* 0x000fd2000bf05270 */
[----:B------:R-:W-:Y:S05]  /*2130*/  BRA.U !UP0, `(.L_x_683) ;  /* 0x0000000108947547 */ /* 0x000fea000b800000 */
[----:B------:R-:W-:-:S09]  /*2140*/  UISETP.NE.AND UP0, UPT, UR4, 0x1d, UPT ;  /* 0x0000001d0400788c */ /* 0x000fd2000bf05270 */
[----:B------:R-:W-:Y:S05]  /*2150*/  BRA.U !UP0, `(.L_x_684) ;  /* 0x00000001087c7547 */ /* 0x000fea000b800000 */
[----:B------:R-:W-:-:S09]  /*2160*/  UISETP.NE.AND UP0, UPT, UR4, 0x2c, UPT ;  /* 0x0000002c0400788c */ /* 0x000fd2000bf05270 */
[----:B------:R-:W-:Y:S05]  /*2170*/  BRA.U !UP0, `(.L_x_685) ;  /* 0x0000000108487547 */ /* 0x000fea000b800000 */
.L_x_659:
        /* <DEDUP_REMOVED lines=16> */
.L_x_686:
[----:B------:R-:W-:Y:S01]  /*2280*/  PRMT R0, RZ, 0x7610, R0 ;  /* 0x00007610ff007816 */ /* 0x000fe20000000000 */
[----:B------:R-:W-:Y:S06]  /*2290*/  BRA `(.L_x_660) ;  /* 0x0000000000487947 */ /* 0x000fec0003800000 */
.L_x_685:
        /* <DEDUP_REMOVED lines=8> */
.L_x_688:
[----:B------:R-:W-:Y:S05]  /*2320*/  BSYNC.RECONVERGENT B0 ;  /* 0x0000000000007941 */ /* 0x000fea0003800200 */
.L_x_687:
[----:B------:R-:W-:Y:S01]  /*2330*/  F2FP.F16.F32.PACK_AB R0, RZ, R0 ;  /* 0x00000000ff00723e */ /* 0x000fe200000000ff */
[----:B------:R-:W-:Y:S06]  /*2340*/  BRA `(.L_x_660) ;  /* 0x00000000001c7947 */ /* 0x000fec0003800000 */
.L_x_684:
[----:B------:R-:W2:Y:S02]  /*2350*/  LDG.E.64 R2, desc[UR36][R2.64] ;  /* 0x0000002402027981 */ /* 0x000ea4000c1e1b00 */
[----:B--2---:R-:W0:Y:S02]  /*2360*/  I2F.U64 R0, R2 ;  /* 0x0000000200007312 */ /* 0x004e240000301000 */
[----:B0-----:R-:W-:Y:S01]  /*2370*/  F2FP.F16.F32.PACK_AB R0, RZ, R0 ;  /* 0x00000000ff00723e */ /* 0x001fe200000000ff */
[----:B------:R-:W-:Y:S06]  /*2380*/  BRA `(.L_x_660) ;  /* 0x00000000000c7947 */ /* 0x000fec0003800000 */
.L_x_683:
[----:B------:R-:W2:Y:S02]  /*2390*/  LDG.E R2, desc[UR36][R2.64] ;  /* 0x0000002402027981 */ /* 0x000ea4000c1e1900 */
[----:B--2---:R-:W-:-:S04]  /*23a0*/  I2FP.F32.U32 R0, R2 ;  /* 0x0000000200007245 */ /* 0x004fc80000201000 */
[----:B------:R-:W-:-:S07]  /*23b0*/  F2FP.F16.F32.PACK_AB R0, RZ, R0 ;  /* 0x00000000ff00723e */ /* 0x000fce00000000ff */
.L_x_660:
[----:B-----5:R-:W-:Y:S01]  /*23c0*/  HADD2.F32 R0, -RZ, R0.H0_H0 ;  /* 0x20000000ff007230 */ /* 0x020fe20000004100 */
[----:B------:R-:W2:Y:S01]  /*23d0*/  LDCU.64 UR6, c[0x0][0x580] ;  /* 0x0000b000ff0677ac */ /* 0x000ea20008000a00 */
[----:B------:R-:W-:-:S03]  /*23e0*/  IMAD.MOV.U32 R4, RZ, RZ, 0x3b2090aa ;  /* 0x3b2090aaff047424 */ /* 0x000fc600078e00ff */
[C---:B------:R-:W-:Y:S01]  /*23f0*/  FSETP.GT.FTZ.AND P0, PT, |R0|.reuse, 1, PT ;  /* 0x3f8000000000780b */ /* 0x040fe20003f14200 */
[----:B01----:R-:W-:Y:S01]  /*2400*/  FADD.FTZ R2, |R0|, -RZ ;  /* 0x800000ff00027221 */ /* 0x003fe20000010200 */
[----:B------:R-:W-:-:S04]  /*2410*/  UPRMT UR4, UR42, 0x9910, URZ ;  /* 0x000099102a047896 */ /* 0x000fc800080000ff */
[----:B------:R-:W-:-:S07]  /*2420*/  UISETP.GT.AND UP0, UPT, UR4, 0x9, UPT ;  /* 0x000000090400788c */ /* 0x000fce000bf04270 */
        /* <DEDUP_REMOVED lines=11> */
[----:B------:R-:W-:Y:S01]  /*24e0*/  FFMA.FTZ R3, R2, R3, R2 ;  /* 0x0000000302037223 */ /* 0x000fe20000010002 */
[----:B--2---:R-:W-:-:S03]  /*24f0*/  IADD3 R2, P1, PT, R16, UR6, RZ ;  /* 0x0000000610027c10 */ /* 0x004fc6000ff3e0ff */
[----:B------:R-:W-:Y:S01]  /*2500*/  @P0 FFMA.FTZ R3, R4, 0.93318945169448852539, -R3 ;  /* 0x3f6ee58104030823 */ /* 0x000fe20000010803 */
[----:B------:R-:W-:-:S04]  /*2510*/  FSETP.NAN.FTZ.AND P0, PT, |R0|, |R0|, PT ;  /* 0x400000000000720b */ /* 0x000fc80003f18200 */
[----:B------:R-:W-:-:S04]  /*2520*/  LOP3.LUT R0, R3, 0x80000000, R0, 0xb8, !PT ;  /* 0x8000000003007812 */ /* 0x000fc800078eb800 */
[----:B------:R-:W-:Y:S01]  /*2530*/  FSEL R0, R0, R3, !P0 ;  /* 0x0000000300007208 */ /* 0x000fe20004000000 */
[----:B------:R-:W-:-:S03]  /*2540*/  IMAD.X R3, RZ, RZ, UR7, P1 ;  /* 0x00000007ff037e24 */ /* 0x000fc600088e06ff */
[----:B------:R-:W-:Y:S01]  /*2550*/  F2FP.F16.F32.PACK_AB R0, RZ, R0 ;  /* 0x00000000ff00723e */ /* 0x000fe200000000ff */
[----:B------:R-:W-:Y:S06]  /*2560*/  BRA.U UP0, `(.L_x_689) ;  /* 0x0000000500047547 */ /* 0x000fec000b800000 */
        /* <DEDUP_REMOVED lines=8> */
[----:B------:R-:W-:-:S04]  /*25f0*/  HADD2.F32 R0, -RZ, R0.H0_H0 ;  /* 0x20000000ff007230 */ /* 0x000fc80000004100 */
[----:B------:R-:W0:Y:S02]  /*2600*/  F2I.FTZ.TRUNC.NTZ R5, R0 ;  /* 0x0000000000057305 */ /* 0x000e24000021f100 */
[----:B0-----:R4:W-:Y:S01]  /*2610*/  STG.E.U8 desc[UR36][R2.64], R5 ;  /* 0x0000000502007986 */ /* 0x0019e2000c101124 */
[----:B------:R-:W-:Y:S05]  /*2620*/  BRA `(.L_x_694) ;  /* 0x0000000c00807947 */ /* 0x000fea0003800000 */
.L_x_692:
[----:B------:R-:W-:-:S06]  /*2630*/  HADD2.F32 R5, -RZ, R0.H0_H0 ;  /* 0x20000000ff057230 */ /* 0x000fcc0000004100 */
[----:B------:R-:W0:Y:S02]  /*2640*/  F2I.S64.TRUNC R4, R5 ;  /* 0x0000000500047311 */ /* 0x000e24000020d900 */
[----:B0-----:R3:W-:Y:S01]  /*2650*/  STG.E.U8 desc[UR36][R2.64], R4 ;  /* 0x0000000402007986 */ /* 0x0017e2000c101124 */
[----:B------:R-:W-:Y:S05]  /*2660*/  BRA `(.L_x_694) ;  /* 0x0000000c00707947 */ /* 0x000fea0003800000 */
.L_x_691:
[----:B------:R-:W-:-:S09]  /*2670*/  UISETP.NE.AND UP0, UPT, UR4, 0x2, UPT ;  /* 0x000000020400788c */ /* 0x000fd2000bf05270 */
[----:B------:R-:W-:Y:S05]  /*2680*/  BRA.U !UP0, `(.L_x_695) ;  /* 0x0000000108307547 */ /* 0x000fea000b800000 */
[----:B------:R-:W-:-:S09]  /*2690*/  UISETP.NE.AND UP0, UPT, UR4, 0x3, UPT ;  /* 0x000000030400788c */ /* 0x000fd2000bf05270 */
[----:B------:R-:W-:Y:S05]  /*26a0*/  BRA.U !UP0, `(.L_x_696) ;  /* 0x0000000108187547 */ /* 0x000fea000b800000 */
[----:B------:R-:W-:-:S09]  /*26b0*/  UISETP.NE.AND UP0, UPT, UR4, 0x4, UPT ;  /* 0x000000040400788c */ /* 0x000fd2000bf05270 */
[----:B------:R-:W-:Y:S05]  /*26c0*/  BRA.U UP0, `(.L_x_693) ;  /* 0x0000000900b87547 */ /* 0x000fea000b800000 */
[----:B------:R-:W-:-:S06]  /*26d0*/  HADD2.F32 R4, -RZ, R0.H0_H0 ;  /* 0x20000000ff047230 */ /* 0x000fcc0000004100 */
[----:B------:R-:W0:Y:S02]  /*26e0*/  F2I.S64.TRUNC R4, R4 ;  /* 0x0000000400047311 */ /* 0x000e24000020d900 */
[----:B0-----:R0:W-:Y:S01]  /*26f0*/  STG.E.64 desc[UR36][R2.64], R4 ;  /* 0x0000000402007986 */ /* 0x0011e2000c101b24 */
[----:B------:R-:W-:Y:S05]  /*2700*/  BRA `(.L_x_694) ;  /* 0x0000000c00487947 */ /* 0x000fea0003800000 */
.L_x_696:
[----:B------:R-:W-:-:S04]  /*2710*/  HADD2.F32 R0, -RZ, R0.H0_H0 ;  /* 0x20000000ff007230 */ /* 0x000fc80000004100 */
[----:B------:R-:W0:Y:S02]  /*2720*/  F2I.FTZ.TRUNC.NTZ R5, R0 ;  /* 0x0000000000057305 */ /* 0x000e24000021f100 */
[----:B0-----:R1:W-:Y:S01]  /*2730*/  STG.E desc[UR36][R2.64], R5 ;  /* 0x0000000502007986 */ /* 0x0013e2000c101924 */
[----:B------:R-:W-:Y:S05]  /*2740*/  BRA `(.L_x_694) ;  /* 0x0000000c00387947 */ /* 0x000fea0003800000 */
.L_x_695:
[----:B------:R-:W-:-:S04]  /*2750*/  HADD2.F32 R0, -RZ, R0.H0_H0 ;  /* 0x20000000ff007230 */ /* 0x000fc80000004100 */
[----:B------:R-:W0:Y:S02]  /*2760*/  F2I.FTZ.TRUNC.NTZ R5, R0 ;  /* 0x0000000000057305 */ /* 0x000e24000021f100 */
[----:B0-----:R2:W-:Y:S01]  /*2770*/  STG.E.U16 desc[UR36][R2.64], R5 ;  /* 0x0000000502007986 */ /* 0x0015e2000c101524 */
[----:B------:R-:W-:Y:S05]  /*2780*/  BRA `(.L_x_694) ;  /* 0x0000000c00287947 */ /* 0x000fea0003800000 */
.L_x_690:
[----:B------:R-:W-:-:S09]  /*2790*/  UISETP.GT.AND UP0, UPT, UR4, 0x6, UPT ;  /* 0x000000060400788c */ /* 0x000fd2000bf04270 */
[----:B------:R-:W-:Y:S05]  /*27a0*/  BRA.U UP0, `(.L_x_697) ;  /* 0x0000000100247547 */ /* 0x000fea000b800000 */
[----:B------:R-:W-:-:S09]  /*27b0*/  UISETP.NE.AND UP0, UPT, UR4, 0x5, UPT ;  /* 0x000000050400788c */ /* 0x000fd2000bf05270 */
[----:B------:R-:W-:Y:S05]  /*27c0*/  BRA.U !UP0, `(.L_x_698) ;  /* 0x0000000108147547 */ /* 0x000fea000b800000 */
[----:B------:R-:W-:-:S09]  /*27d0*/  UISETP.NE.AND UP0, UPT, UR4, 0x6, UPT ;  /* 0x000000060400788c */ /* 0x000fd2000bf05270 */
[----:B------:R-:W-:Y:S05]  /*27e0*/  BRA.U UP0, `(.L_x_693) ;  /* 0x0000000900707547 */ /* 0x000fea000b800000 */
[----:B------:R-:W-:-:S05]  /*27f0*/  HADD2.F32 R5, -RZ, R0.H0_H0 ;  /* 0x20000000ff057230 */ /* 0x000fca0000004100 */
[----:B------:R0:W-:Y:S01]  /*2800*/  STG.E desc[UR36][R2.64], R5 ;  /* 0x0000000502007986 */ /* 0x0001e2000c101924 */
[----:B------:R-:W-:Y:S05]  /*2810*/  BRA `(.L_x_694) ;  /* 0x0000000c00047947 */ /* 0x000fea0003800000 */
.L_x_698:
[----:B------:R0:W-:Y:S01]  /*2820*/  STG.E.U16 desc[UR36][R2.64], R0 ;  /* 0x0000000002007986 */ /* 0x0001e2000c101524 */
[----:B------:R-:W-:Y:S05]  /*2830*/  BRA `(.L_x_694) ;  /* 0x0000000800fc7947 */ /* 0x000fea0003800000 */
.L_x_697:
[----:B------:R-:W-:-:S09]  /*2840*/  UISETP.NE.AND UP0, UPT, UR4, 0x7, UPT ;  /* 0x000000070400788c */ /* 0x000fd2000bf05270 */
[----:B------:R-:W-:Y:S05]  /*2850*/  BRA.U !UP0, `(.L_x_699) ;  /* 0x0000000108347547 */ /* 0x000fea000b800000 */
[----:B------:R-:W-:-:S09]  /*2860*/  UISETP.NE.AND UP0, UPT, UR4, 0x8, UPT ;  /* 0x000000080400788c */ /* 0x000fd2000bf05270 */
[----:B------:R-:W-:Y:S05]  /*2870*/  BRA.U !UP0, `(.L_x_700) ;  /* 0x0000000108187547 */ /* 0x000fea000b800000 */
[----:B------:R-:W-:-:S09]  /*2880*/  UISETP.NE.AND UP0, UPT, UR4, 0x9, UPT ;  /* 0x000000090400788c */ /* 0x000fd2000bf05270 */
[----:B------:R-:W-:Y:S05]  /*2890*/  BRA.U UP0, `(.L_x_693) ;  /* 0x0000000900447547 */ /* 0x000fea000b800000 */
[----:B------:R-:W-:Y:S02]  /*28a0*/  HADD2.F32 R4, -RZ, R0.H0_H0 ;  /* 0x20000000ff047230 */ /* 0x000fe40000004100 */
[----:B------:R-:W-:-:S05]  /*28b0*/  IMAD.MOV.U32 R5, RZ, RZ, RZ ;  /* 0x000000ffff057224 */ /* 0x000fca00078e00ff */
[----:B------:R0:W-:Y:S01]  /*28c0*/  STG.E.64 desc[UR36][R2.64], R4 ;  /* 0x0000000402007986 */ /* 0x0001e2000c101b24 */
[----:B------:R-:W-:Y:S05]  /*28d0*/  BRA `(.L_x_694) ;  /* 0x0000000800d47947 */ /* 0x000fea0003800000 */
.L_x_700:
[----:B------:R-:W-:-:S05]  /*28e0*/  HADD2.F32 R0, -RZ, R0.H0_H0 ;  /* 0x20000000ff007230 */ /* 0x000fca0000004100 */
[----:B------:R-:W-:-:S04]  /*28f0*/  F2FP.F16.F32.PACK_AB R0, RZ, R0 ;  /* 0x00000000ff00723e */ /* 0x000fc800000000ff */
[----:B------:R-:W-:-:S05]  /*2900*/  PRMT R0, R0, 0x5410, RZ ;  /* 0x0000541000007816 */ /* 0x000fca00000000ff */
[----:B------:R0:W-:Y:S01]  /*2910*/  STG.E desc[UR36][R2.64], R0 ;  /* 0x0000000002007986 */ /* 0x0001e2000c101924 */
[----:B------:R-:W-:Y:S05]  /*2920*/  BRA `(.L_x_694) ;  /* 0x0000000800c07947 */ /* 0x000fea0003800000 */
.L_x_699:
[----:B------:R-:W-:-:S05]  /*2930*/  HADD2.F32 R4, -RZ, R0.H0_H0 ;  /* 0x20000000ff047230 */ /* 0x000fca0000004100 */
[----:B------:R-:W-:-:S06]  /*2940*/  FMUL.FTZ R4, R4, 1 ;  /* 0x3f80000004047820 */ /* 0x000fcc0000410000 */
[----:B------:R-:W0:Y:S02]  /*2950*/  F2F.F64.F32 R4, R4 ;  /* 0x0000000400047310 */ /* 0x000e240000201800 */
[----:B0-----:R0:W-:Y:S01]  /*2960*/  STG.E.64 desc[UR36][R2.64], R4 ;  /* 0x0000000402007986 */ /* 0x0011e2000c101b24 */
[----:B------:R-:W-:Y:S05]  /*2970*/  BRA `(.L_x_694) ;  /* 0x0000000800ac7947 */ /* 0x000fea0003800000 */
.L_x_689:
        /* <DEDUP_REMOVED lines=8> */
[----:B------:R-:W-:-:S05]  /*2a00*/  HADD2.F32 R0, -RZ, R0.H0_H0 ;  /* 0x20000000ff007230 */ /* 0x000fca0000004100 */
[----:B------:R-:W-:-:S04]  /*2a10*/  FSETP.NEU.FTZ.AND P0, PT, R0, RZ, PT ;  /* 0x000000ff0000720b */ /* 0x000fc80003f1d000 */
[----:B------:R-:W-:-:S05]  /*2a20*/  SEL R5, RZ, 0x1, !P0 ;  /* 0x00000001ff057807 */ /* 0x000fca0004000000 */
[----:B------:R0:W-:Y:S01]  /*2a30*/  STG.E.U8 desc[UR36][R2.64], R5 ;  /* 0x0000000502007986 */ /* 0x0001e2000c101124 */
[----:B------:R-:W-:Y:S05]  /*2a40*/  BRA `(.L_x_694) ;  /* 0x0000000800787947 */ /* 0x000fea0003800000 */
.L_x_703:
[----:B------:R-:W-:Y:S01]  /*2a50*/  HADD2.F32 R0, -RZ, R0.H0_H0 ;  /* 0x20000000ff007230 */ /* 0x000fe20000004100 */
[----:B------:R-:W-:-:S04]  /*2a60*/  CS2R R6, SRZ ;  /* 0x0000000000067805 */ /* 0x000fc8000001ff00 */
[----:B------:R-:W-:-:S04]  /*2a70*/  FMUL.FTZ R0, R0, 1 ;  /* 0x3f80000000007820 */ /* 0x000fc80000410000 */
[----:B------:R-:W0:Y:S02]  /*2a80*/  F2F.F64.F32 R4, R0 ;  /* 0x0000000000047310 */ /* 0x000e240000201800 */
[----:B0-----:R0:W-:Y:S01]  /*2a90*/  STG.E.128 desc[UR36][R2.64], R4 ;  /* 0x0000000402007986 */ /* 0x0011e2000c101d24 */
[----:B------:R-:W-:Y:S05]  /*2aa0*/  BRA `(.L_x_694) ;  /* 0x0000000800607947 */ /* 0x000fea0003800000 */
.L_x_702:
[----:B------:R-:W-:-:S09]  /*2ab0*/  UISETP.NE.AND UP0, UPT, UR4, 0xf, UPT ;  /* 0x0000000f0400788c */ /* 0x000fd2000bf05270 */
[----:B------:R-:W-:Y:S05]  /*2ac0*/  BRA.U !UP0, `(.L_x_704) ;  /* 0x0000000108a07547 */ /* 0x000fea000b800000 */
[----:B------:R-:W-:-:S09]  /*2ad0*/  UISETP.NE.AND UP0, UPT, UR4, 0x17, UPT ;  /* 0x000000170400788c */ /* 0x000fd2000bf05270 */
[----:B------:R-:W-:Y:S05]  /*2ae0*/  BRA.U !UP0, `(.L_x_705) ;  /* 0x00000001084c7547 */ /* 0x000fea000b800000 */
[----:B------:R-:W-:-:S09]  /*2af0*/  UISETP.NE.AND UP0, UPT, UR4, 0x18, UPT ;  /* 0x000000180400788c */ /* 0x000fd2000bf05270 */
[----:B------:R-:W-:Y:S05]  /*2b00*/  BRA.U UP0, `(.L_x_693) ;  /* 0x0000000500a87547 */ /* 0x000fea000b800000 */
[----:B------:R-:W-:Y:S01]  /*2b10*/  HADD2.F32 R7, -RZ, R0.H0_H0 ;  /* 0x20000000ff077230 */ /* 0x000fe20000004100 */
[----:B------:R-:W-:Y:S01]  /*2b20*/  BSSY.RECONVERGENT B0, `(.L_x_706) ;  /* 0x000000c000007945 */ /* 0x000fe20003800200 */
[----:B------:R-:W-:-:S03]  /*2b30*/  HFMA2 R0, -RZ, RZ, 0, 7.569789886474609375e-06 ;  /* 0x0000007fff007431 */ /* 0x000fc600000001ff */
        /* <DEDUP_REMOVED lines=10> */
.L_x_707:
[----:B------:R-:W-:Y:S05]  /*2be0*/  BSYNC.RECONVERGENT B0 ;  /* 0x0000000000007941 */ /* 0x000fea0003800200 */
.L_x_706:
[----:B------:R-:W-:-:S05]  /*2bf0*/  LOP3.LUT R5, R0, 0x80, R5, 0xf8, !PT ;  /* 0x0000008000057812 */ /* 0x000fca00078ef805 */
[----:B------:R0:W-:Y:S01]  /*2c00*/  STG.E.U8 desc[UR36][R2.64], R5 ;  /* 0x0000000502007986 */ /* 0x0001e2000c101124 */
[----:B------:R-:W-:Y:S05]  /*2c10*/  BRA `(.L_x_694) ;  /* 0x0000000800047947 */ /* 0x000fea0003800000 */
.L_x_705:
[----:B------:R-:W-:Y:S01]  /*2c20*/  HADD2.F32 R7, -RZ, R0.H0_H0 ;  /* 0x20000000ff077230 */ /* 0x000fe20000004100 */
        /* <DEDUP_REMOVED lines=14> */
.L_x_709:
[----:B------:R-:W-:Y:S05]  /*2d10*/  BSYNC.RECONVERGENT B0 ;  /* 0x0000000000007941 */ /* 0x000fea0003800200 */
.L_x_708:
[----:B------:R-:W-:-:S05]  /*2d20*/  LOP3.LUT R5, R0, 0x80, R5, 0xf8, !PT ;  /* 0x0000008000057812 */ /* 0x000fca00078ef805 */
[----:B------:R0:W-:Y:S01]  /*2d30*/  STG.E.U8 desc[UR36][R2.64], R5 ;  /* 0x0000000502007986 */ /* 0x0001e2000c101124 */
[----:B------:R-:W-:Y:S05]  /*2d40*/  BRA `(.L_x_694) ;  /* 0x0000000400b87947 */ /* 0x000fea0003800000 */
.L_x_704:
[----:B------:R-:W-:-:S05]  /*2d50*/  HADD2.F32 R0, -RZ, R0.H0_H0 ;  /* 0x20000000ff007230 */ /* 0x000fca0000004100 */
[----:B------:R-:W-:-:S05]  /*2d60*/  F2FP.BF16.F32.PACK_AB R0, RZ, R0 ;  /* 0x00000000ff00723e */ /* 0x000fca00000010ff */
[----:B------:R0:W-:Y:S01]  /*2d70*/  STG.E.U16 desc[UR36][R2.64], R0 ;  /* 0x0000000002007986 */ /* 0x0001e2000c101524 */
[----:B------:R-:W-:Y:S05]  /*2d80*/  BRA `(.L_x_694) ;  /* 0x0000000400a87947 */ /* 0x000fea0003800000 */
.L_x_701:
        /* <DEDUP_REMOVED lines=8> */
[----:B------:R-:W-:-:S06]  /*2e10*/  HADD2.F32 R5, -RZ, R0.H0_H0 ;  /* 0x20000000ff057230 */ /* 0x000fcc0000004100 */
[----:B------:R-:W0:Y:S02]  /*2e20*/  F2I.FTZ.U32.TRUNC.NTZ R5, R5 ;  /* 0x0000000500057305 */ /* 0x000e24000021f000 */
[----:B0-----:R0:W-:Y:S01]  /*2e30*/  STG.E.U16 desc[UR36][R2.64], R5 ;  /* 0x0000000502007986 */ /* 0x0011e2000c101524 */
[----:B------:R-:W-:Y:S05]  /*2e40*/  BRA `(.L_x_694) ;  /* 0x0000000400787947 */ /* 0x000fea0003800000 */
.L_x_712:
[----:B------:R-:W-:Y:S01]  /*2e50*/  HADD2.F32 R5, -RZ, R0.H0_H0 ;  /* 0x20000000ff057230 */ /* 0x000fe20000004100 */
[----:B------:R-:W-:Y:S01]  /*2e60*/  BSSY.RECONVERGENT B0, `(.L_x_713) ;  /* 0x0000014000007945 */ /* 0x000fe20003800200 */
[----:B------:R-:W-:-:S03]  /*2e70*/  IMAD.MOV.U32 R0, RZ, RZ, 0x80 ;  /* 0x00000080ff007424 */ /* 0x000fc600078e00ff */
        /* <DEDUP_REMOVED lines=10> */
.L_x_715:
[----:B------:R-:W-:-:S04]  /*2f20*/  SHF.R.U32.HI R0, RZ, 0x14, R5 ;  /* 0x00000014ff007819 */ /* 0x000fc80000011605 */
[----:B------:R-:W-:-:S04]  /*2f30*/  LOP3.LUT R0, R0, 0x1, RZ, 0xc0, !PT ;  /* 0x0000000100007812 */ /* 0x000fc800078ec0ff */
[----:B------:R-:W-:-:S04]  /*2f40*/  IADD3 R0, PT, PT, R5, 0x487ffff, R0 ;  /* 0x0487ffff05007810 */ /* 0x000fc80007ffe000 */
[----:B------:R-:W-:-:S04]  /*2f50*/  SHF.R.U32.HI R0, RZ, 0x14, R0 ;  /* 0x00000014ff007819 */ /* 0x000fc80000011600 */
[----:B------:R-:W-:-:S07]  /*2f60*/  LOP3.LUT R4, R0, 0xff, RZ, 0xc0, !PT ;  /* 0x000000ff00047812 */ /* 0x000fce00078ec0ff */
.L_x_716:
[----:B------:R-:W-:-:S04]  /*2f70*/  SHF.R.U32.HI R5, RZ, 0x18, R5 ;  /* 0x00000018ff057819 */ /* 0x000fc80000011605 */
[----:B------:R-:W-:-:S04]  /*2f80*/  LOP3.LUT R4, R4, 0x80, R5, 0xf8, !PT ;  /* 0x0000008004047812 */ /* 0x000fc800078ef805 */
[----:B------:R-:W-:-:S07]  /*2f90*/  PRMT R0, R4, 0x7610, R0 ;  /* 0x0000761004007816 */ /* 0x000fce0000000000 */
.L_x_714:
[----:B------:R-:W-:Y:S05]  /*2fa0*/  BSYNC.RECONVERGENT B0 ;  /* 0x0000000000007941 */ /* 0x000fea0003800200 */
.L_x_713:
[----:B------:R0:W-:Y:S01]  /*2fb0*/  STG.E.U8 desc[UR36][R2.64], R0 ;  /* 0x0000000002007986 */ /* 0x0001e2000c101124 */
[----:B------:R-:W-:Y:S05]  /*2fc0*/  BRA `(.L_x_694) ;  /* 0x0000000400187947 */ /* 0x000fea0003800000 */
.L_x_711:
[----:B------:R-:W-:Y:S01]  /*2fd0*/  HADD2.F32 R5, -RZ, R0.H0_H0 ;  /* 0x20000000ff057230 */ /* 0x000fe20000004100 */
[----:B------:R-:W-:Y:S01]  /*2fe0*/  BSSY.RECONVERGENT B0, `(.L_x_717) ;  /* 0x0000014000007945 */ /* 0x000fe20003800200 */
[----:B------:R-:W-:-:S03]  /*2ff0*/  MOV R0, 0x80 ;  /* 0x0000008000007802 */ /* 0x000fc60000000f00 */
        /* <DEDUP_REMOVED lines=10> */
.L_x_719:
[----:B------:R-:W-:-:S04]  /*30a0*/  SHF.R.U32.HI R0, RZ, 0x15, R5 ;  /* 0x00000015ff007819 */ /* 0x000fc80000011605 */
[----:B------:R-:W-:-:S04]  /*30b0*/  LOP3.LUT R0, R0, 0x1, RZ, 0xc0, !PT ;  /* 0x0000000100007812 */ /* 0x000fc800078ec0ff */
[----:B------:R-:W-:-:S04]  /*30c0*/  IADD3 R0, PT, PT, R5, 0x88fffff, R0 ;  /* 0x088fffff05007810 */ /* 0x000fc80007ffe000 */
[----:B------:R-:W-:-:S04]  /*30d0*/  SHF.R.U32.HI R0, RZ, 0x15, R0 ;  /* 0x00000015ff007819 */ /* 0x000fc80000011600 */
[----:B------:R-:W-:-:S07]  /*30e0*/  LOP3.LUT R4, R0, 0xff, RZ, 0xc0, !PT ;  /* 0x000000ff00047812 */ /* 0x000fce00078ec0ff */
.L_x_720:
[----:B------:R-:W-:-:S04]  /*30f0*/  SHF.R.U32.HI R5, RZ, 0x18, R5 ;  /* 0x00000018ff057819 */ /* 0x000fc80000011605 */
[----:B------:R-:W-:-:S04]  /*3100*/  LOP3.LUT R4, R4, 0x80, R5, 0xf8, !PT ;  /* 0x0000008004047812 */ /* 0x000fc800078ef805 */
[----:B------:R-:W-:-:S07]  /*3110*/  PRMT R0, R4, 0x7610, R0 ;  /* 0x0000761004007816 */ /* 0x000fce0000000000 */
.L_x_718:
[----:B------:R-:W-:Y:S05]  /*3120*/  BSYNC.RECONVERGENT B0 ;  /* 0x0000000000007941 */ /* 0x000fea0003800200 */
.L_x_717:
[----:B------:R0:W-:Y:S01]  /*3130*/  STG.E.U8 desc[UR36][R2.64], R0 ;  /* 0x0000000002007986 */ /* 0x0001e2000c101124 */
[----:B------:R-:W-:Y:S05]  /*3140*/  BRA `(.L_x_694) ;  /* 0x0000000000b87947 */ /* 0x000fea0003800000 */
.L_x_710:
[----:B------:R-:W-:-:S09]  /*3150*/  UISETP.NE.AND UP0, UPT, UR4, 0x1c, UPT ;  /* 0x0000001c0400788c */ /* 0x000fd2000bf05270 */
[----:B------:R-:W-:Y:S05]  /*3160*/  BRA.U !UP0, `(.L_x_721) ;  /* 0x0000000108a47547 */ /* 0x000fea000b800000 */
[----:B------:R-:W-:-:S09]  /*3170*/  UISETP.NE.AND UP0, UPT, UR4, 0x1d, UPT ;  /* 0x0000001d0400788c */ /* 0x000fd2000bf05270 */
[----:B------:R-:W-:Y:S05]  /*3180*/  BRA.U !UP0, `(.L_x_722) ;  /* 0x00000001088c7547 */ /* 0x000fea000b800000 */
[----:B------:R-:W-:-:S09]  /*3190*/  UISETP.NE.AND UP0, UPT, UR4, 0x2c, UPT ;  /* 0x0000002c0400788c */ /* 0x000fd2000bf05270 */
[----:B------:R-:W-:Y:S05]  /*31a0*/  BRA.U !UP0, `(.L_x_723) ;  /* 0x0000000108447547 */ /* 0x000fea000b800000 */
.L_x_693:
[----:B------:R-:W-:Y:S01]  /*31b0*/  MOV R0, 0x0 ;  /* 0x0000000000007802 */ /* 0x000fe20000000f00 */
[----:B------:R-:W0:Y:S01]  /*31c0*/  LDCU.64 UR6, c[0x4][0x128] ;  /* 0x01002500ff0677ac */ /* 0x000e220008000a00 */
[----:B------:R-:W-:Y:S02]  /*31d0*/  HFMA2 R13, -RZ, RZ, 0, 0 ;  /* 0x00000000ff0d7431 */ /* 0x000fe400000001ff */
[----:B------:R-:W-:Y:S01]  /*31e0*/  IMAD.MOV.U32 R8, RZ, RZ, 0x65 ;  /* 0x00000065ff087424 */ /* 0x000fe200078e00ff */
[----:B------:R1:W2:Y:S01]  /*31f0*/  LDC.64 R2, c[0x4][R0] ;  /* 0x0100000000027b82 */ /* 0x0002a20000000a00 */
[----:B------:R-:W3:Y:S01]  /*3200*/  LDCU.64 UR8, c[0x4][0x130] ;  /* 0x01002600ff0877ac */ /* 0x000ee20008000a00 */
[----:B------:R-:W-:Y:S01]  /*3210*/  IMAD.MOV.U32 R12, RZ, RZ, 0x1 ;  /* 0x00000001ff0c7424 */ /* 0x000fe200078e00ff */
[----:B------:R-:W4:Y:S01]  /*3220*/  LDCU.64 UR4, c[0x4][0x30] ;  /* 0x01000600ff0477ac */ /* 0x000f220008000a00 */
[----:B0-----:R-:W-:Y:S02]  /*3230*/  IMAD.U32 R4, RZ, RZ, UR6 ;  /* 0x00000006ff047e24 */ /* 0x001fe4000f8e00ff */
[----:B------:R-:W-:Y:S01]  /*3240*/  IMAD.U32 R5, RZ, RZ, UR7 ;  /* 0x00000007ff057e24 */ /* 0x000fe2000f8e00ff */
[----:B---3--:R-:W-:Y:S01]  /*3250*/  MOV R6, UR8 ;  /* 0x0000000800067c02 */ /* 0x008fe20008000f00 */
[----:B------:R-:W-:-:S02]  /*3260*/  IMAD.U32 R7, RZ, RZ, UR9 ;  /* 0x00000009ff077e24 */ /* 0x000fc4000f8e00ff */
[----:B----4-:R-:W-:Y:S01]  /*3270*/  IMAD.U32 R10, RZ, RZ, UR4 ;  /* 0x00000004ff0a7e24 */ /* 0x010fe2000f8e00ff */
[----:B-1----:R-:W-:-:S07]  /*3280*/  MOV R11, UR5 ;  /* 0x00000005000b7c02 */ /* 0x002fce0008000f00 */
[----:B------:R-:W-:-:S07]  /*3290*/  LEPC R20, `(.L_x_724) ;  /* 0x000000001014794e */ /* 0x000fce0000000000 */
[----:B--2---:R-:W-:Y:S05]  /*32a0*/  CALL.ABS.NOINC R2 ;  /* 0x0000000002007343 */ /* 0x004fea0003c00000 */
.L_x_724:
[----:B------:R-:W-:Y:S05]  /*32b0*/  BRA `(.L_x_694) ;  /* 0x00000000005c7947 */ /* 0x000fea0003800000 */
.L_x_723:
[----:B------:R-:W-:-:S05]  /*32c0*/  HADD2.F32 R5, -RZ, R0.H0_H0 ;  /* 0x20000000ff057230 */ /* 0x000fca0000004100 */
        /* <DEDUP_REMOVED lines=15> */
.L_x_722:
[----:B------:R-:W-:-:S06]  /*33c0*/  HADD2.F32 R4, -RZ, R0.H0_H0 ;  /* 0x20000000ff047230 */ /* 0x000fcc0000004100 */
[----:B------:R-:W0:Y:S02]  /*33d0*/  F2I.U64.TRUNC R4, R4 ;  /* 0x0000000400047311 */ /* 0x000e24000020d800 */
[----:B0-----:R0:W-:Y:S01]  /*33e0*/  STG.E.64 desc[UR36][R2.64], R4 ;  /* 0x0000000402007986 */ /* 0x0011e2000c101b24 */
[----:B------:R-:W-:Y:S05]  /*33f0*/  BRA `(.L_x_694) ;  /* 0x00000000000c7947 */ /* 0x000fea0003800000 */
.L_x_721:
[----:B------:R-:W-:-:S04]  /*3400*/  HADD2.F32 R0, -RZ, R0.H0_H0 ;  /* 0x20000000ff007230 */ /* 0x000fc80000004100 */
[----:B------:R-:W0:Y:S02]  /*3410*/  F2I.FTZ.U32.TRUNC.NTZ R5, R0 ;  /* 0x0000000000057305 */ /* 0x000e24000021f000 */
[----:B0-----:R0:W-:Y:S02]  /*3420*/  STG.E desc[UR36][R2.64], R5 ;  /* 0x0000000502007986 */ /* 0x0011e4000c101924 */
.L_x_694:
[----:B------:R-:W-:-:S07]  /*3430*/  VIADD R17, R17, 0x80 ;  /* 0x0000008011117836 */ /* 0x000fce0000000000 */
.L_x_653:
[----:B------:R-:W-:Y:S05]  /*3440*/  BSYNC.RECONVERGENT B6 ;  /* 0x0000000000067941 */ /* 0x000fea0003800200 */
.L_x_652:
[----:B------:R-:W5:Y:S01]  /*3450*/  LDCU UR4, c[0x0][0x380] ;  /* 0x00007000ff0477ac */ /* 0x000f620008000800 */
[----:B------:R-:W-:Y:S01]  /*3460*/  BSSY.RECONVERGENT B6, `(.L_x_725) ;  /* 0x0000336000067945 */ /* 0x000fe20003800200 */
[----:B-----5:R-:W-:-:S13]  /*3470*/  ISETP.GE.AND P0, PT, R17, UR4, PT ;  /* 0x0000000411007c0c */ /* 0x020fda000bf06270 */
[----:B------:R-:W-:Y:S05]  /*3480*/  @P0 BRA `(.L_x_726) ;  /* 0x0000003000cc0947 */ /* 0x000fea0003800000 */
[----:B------:R-:W5:Y:S01]  /*3490*/  LDCU UR4, c[0x0][0x388] ;  /* 0x00007100ff0477ac */ /* 0x000f620008000800 */
[----:B0-----:R-:W-:Y:S02]  /*34a0*/  HFMA2 R0, -RZ, RZ, 0, 0 ;  /* 0x00000000ff007431 */ /* 0x001fe400000001ff */
[----:B------:R-:W-:Y:S01]  /*34b0*/  IMAD.MOV.U32 R16, RZ, RZ, RZ ;  /* 0x000000ffff107224 */ /* 0x000fe200078e00ff */
        /* <DEDUP_REMOVED lines=8> */
[----:B------:R-:W-:-:S04]  /*3540*/  SHF.R.U32.HI R3, RZ, UR5, R2 ;  /* 0x00000005ff037c19 */ /* 0x000fc80008011602 */
[----:B------:R-:W-:-:S05]  /*3550*/  IADD3 R0, PT, PT, -R3, RZ, RZ ;  /* 0x000000ff03007210 */ /* 0x000fca0007ffe1ff */
[----:B0-----:R-:W-:-:S04]  /*3560*/  IMAD R0, R0, UR6, R17 ;  /* 0x0000000600007c24 */ /* 0x001fc8000f8e0211 */
[C---:B-----5:R-:W-:Y:S02]  /*3570*/  IMAD R16, R0.reuse, UR8, RZ ;  /* 0x0000000800107c24 */ /* 0x060fe4000f8e02ff */
        /* <DEDUP_REMOVED lines=283> */
[----:B------:R-:W-:-:S04]  /*4730*/  SHF.R.U32.HI R2, RZ, UR5, R2 ;  /* 0x00000005ff027c19 */ /* 0x000fc80008011602 */
[----:B------:R-:W-:-:S05]  /*4740*/  IADD3 R3, PT, PT, -R2, RZ, RZ ;  /* 0x000000ff02037210 */ /* 0x000fca0007ffe1ff */
[----:B-1----:R-:W-:-:S04]  /*4750*/  IMAD R5, R3, UR6, R5 ;  /* 0x0000000603057c24 */ /* 0x002fc8000f8e0205 */
[C---:B--2---:R-:W-:Y:S02]  /*4760*/  IMAD R16, R5.reuse, UR8, R16 ;  /* 0x0000000805107c24 */ /* 0x044fe4000f8e0210 */
[----:B------:R-:W-:-:S07]  /*4770*/  IMAD R0, R5, UR9, R0 ;  /* 0x0000000905007c24 */ /* 0x000fce000f8e0200 */
.L_x_727:
[----:B------:R-:W1:Y:S01]  /*4780*/  LDCU.64 UR6, c[0x0][0x588] ;  /* 0x0000b100ff0677ac */ /* 0x000e620008000a00 */
[----:B------:R-:W-:-:S04]  /*4790*/  UPRMT UR4, UR41, 0x9910, URZ ;  /* 0x0000991029047896 */ /* 0x000fc800080000ff */
[----:B------:R-:W-:Y:S01]  /*47a0*/  UISETP.GT.AND UP0, UPT, UR4, 0x9, UPT ;  /* 0x000000090400788c */ /* 0x000fe2000bf04270 */
[----:B-1234-:R-:W-:-:S05]  /*47b0*/  IADD3 R2, P0, PT, R0, UR6, RZ ;  /* 0x0000000600027c10 */ /* 0x01efca000ff1e0ff */
        /* <DEDUP_REMOVED lines=14> */
.L_x_731:
[----:B------:R-:W2:Y:S02]  /*48a0*/  LDG.E.U8 R2, desc[UR36][R2.64] ;  /* 0x0000002402027981 */ /* 0x000ea4000c1e1100 */
[----:B--2---:R-:W-:-:S04]  /*48b0*/  I2FP.F32.U32 R0, R2 ;  /* 0x0000000200007245 */ /* 0x004fc80000201000 */
[----:B------:R-:W-:Y:S01]  /*48c0*/  F2FP.F16.F32.PACK_AB R0, RZ, R0 ;  /* 0x00000000ff00723e */ /* 0x000fe200000000ff */
[----:B------:R-:W-:Y:S06]  /*48d0*/  BRA `(.L_x_733) ;  /* 0x0000000c009c7947 */ /* 0x000fec0003800000 */
.L_x_730:
        /* <DEDUP_REMOVED lines=10> */
.L_x_735:
[----:B------:R-:W2:Y:S02]  /*4980*/  LDG.E R2, desc[UR36][R2.64] ;  /* 0x0000002402027981 */ /* 0x000ea4000c1e1900 */
[----:B--2---:R-:W-:-:S04]  /*4990*/  I2FP.F32.S32 R0, R2 ;  /* 0x0000000200007245 */ /* 0x004fc80000201400 */
[----:B------:R-:W-:Y:S01]  /*49a0*/  F2FP.F16.F32.PACK_AB R0, RZ, R0 ;  /* 0x00000000ff00723e */ /* 0x000fe200000000ff */
[----:B------:R-:W-:Y:S06]  /*49b0*/  BRA `(.L_x_733) ;  /* 0x0000000c00647947 */ /* 0x000fec0003800000 */
.L_x_734:
[----:B------:R-:W2:Y:S02]  /*49c0*/  LDG.E.U16 R2, desc[UR36][R2.64] ;  /* 0x0000002402027981 */ /* 0x000ea4000c1e1500 */
[----:B--2---:R-:W0:Y:S02]  /*49d0*/  I2F.S16 R0, R2 ;  /* 0x0000000200007306 */ /* 0x004e240000101400 */
[----:B0-----:R-:W-:Y:S01]  /*49e0*/  F2FP.F16.F32.PACK_AB R0, RZ, R0 ;  /* 0x00000000ff00723e */ /* 0x001fe200000000ff */
[----:B------:R-:W-:Y:S06]  /*49f0*/  BRA `(.L_x_733) ;  /* 0x0000000c00547947 */ /* 0x000fec0003800000 */
.L_x_729:
        /* <DEDUP_REMOVED lines=9> */
.L_x_737:
[----:B------:R1:W5:Y:S01]  /*4a90*/  LDG.E.U16 R0, desc[UR36][R2.64] ;  /* 0x0000002402007981 */ /* 0x000362000c1e1500 */
[----:B------:R-:W-:Y:S05]  /*4aa0*/  BRA `(.L_x_733) ;  /* 0x0000000c00287947 */ /* 0x000fea0003800000 */
.L_x_736:
        /* <DEDUP_REMOVED lines=9> */
.L_x_739:
[----:B------:R0:W5:Y:S01]  /*4b40*/  LDG.E.U16 R0, desc[UR36][R2.64] ;  /* 0x0000002402007981 */ /* 0x000162000c1e1500 */
[----:B------:R-:W-:Y:S05]  /*4b50*/  BRA `(.L_x_733) ;  /* 0x0000000800fc7947 */ /* 0x000fea0003800000 */
.L_x_738:
        /* <DEDUP_REMOVED lines=12> */
.L_x_728:
        /* <DEDUP_REMOVED lines=13> */
.L_x_742:
        /* <DEDUP_REMOVED lines=12> */
.L_x_741:
        /* <DEDUP_REMOVED lines=24> */
[----:B------:R-:W-:-:S04]  /*4f30*/  F2FP.F16.F32.PACK_AB R5, RZ, R5 ;  /* 0x00000005ff05723e */ /* 0x000fc800000000ff */
[----:B------:R-:W-:Y:S01]  /*4f40*/  PRMT R0, R5, 0x7610, R0 ;  /* 0x0000761005007816 */ /* 0x000fe20000000000 */
[----:B------:R-:W-:Y:S06]  /*4f50*/  BRA `(.L_x_733) ;  /* 0x0000000400fc7947 */ /* 0x000fec0003800000 */
.L_x_744:
        /* <DEDUP_REMOVED lines=11> */
[----:B------:R-:W-:Y:S01]  /*5010*/  F2FP.F16.F32.PACK_AB R0, RZ, R0 ;  /* 0x00000000ff00723e */ /* 0x000fe200000000ff */
[----:B------:R-:W-:Y:S06]  /*5020*/  BRA `(.L_x_733) ;  /* 0x0000000400c87947 */ /* 0x000fec0003800000 */
.L_x_743:
[----:B------:R-:W2:Y:S02]  /*5030*/  LDG.E.U16 R0, desc[UR36][R2.64] ;  /* 0x0000002402007981 */ /* 0x000ea4000c1e1500 */
[----:B--2---:R-:W-:-:S05]  /*5040*/  IMAD.U32 R0, R0, 0x10000, RZ ;  /* 0x0001000000007824 */ /* 0x004fca00078e00ff */
[----:B------:R-:W-:Y:S01]  /*5050*/  F2FP.F16.F32.PACK_AB R0, RZ, R0 ;  /* 0x00000000ff00723e */ /* 0x000fe200000000ff */
[----:B------:R-:W-:Y:S06]  /*5060*/  BRA `(.L_x_733) ;  /* 0x0000000400b87947 */ /* 0x000fec0003800000 */
.L_x_740:
        /* <DEDUP_REMOVED lines=12> */
.L_x_747:
[----:B------:R-:W2:Y:S01]  /*5130*/  LDG.E.U8 R3, desc[UR36][R2.64] ;  /* 0x0000002402037981 */ /* 0x000ea2000c1e1100 */
[----:B------:R-:W-:Y:S01]  /*5140*/  BSSY.RECONVERGENT B0, `(.L_x_748) ;  /* 0x0000018000007945 */ /* 0x000fe20003800200 */
[----:B------:R-:W-:Y:S01]  /*5150*/  HFMA2 R0, -RZ, RZ, 0, 0 ;  /* 0x00000000ff007431 */ /* 0x000fe200000001ff */
        /* <DEDUP_REMOVED lines=18> */
.L_x_751:
[----:B------:R-:W-:Y:S05]  /*5280*/  BSYNC.RECONVERGENT B1 ;  /* 0x0000000000017941 */ /* 0x000fea0003800200 */
.L_x_750:
[----:B------:R-:W-:Y:S01]  /*5290*/  IMAD.SHL.U32 R0, R0, 0x100000, RZ ;  /* 0x0010000000007824 */ /* 0x000fe200078e00ff */
[----:B------:R-:W-:-:S04]  /*52a0*/  LEA R2, R2, 0x3b800000, 0x17 ;  /* 0x3b80000002027811 */ /* 0x000fc800078eb8ff */
[----:B------:R-:W-:-:S07]  /*52b0*/  LOP3.LUT R0, R2, R0, R7, 0xfe, !PT ;  /* 0x0000000002007212 */ /* 0x000fce00078efe07 */
.L_x_749:
[----:B------:R-:W-:Y:S05]  /*52c0*/  BSYNC.RECONVERGENT B0 ;  /* 0x0000000000007941 */ /* 0x000fea0003800200 */
.L_x_748:
[----:B------:R-:W-:Y:S01]  /*52d0*/  F2FP.F16.F32.PACK_AB R0, RZ, R0 ;  /* 0x00000000ff00723e */ /* 0x000fe200000000ff */
[----:B------:R-:W-:Y:S06]  /*52e0*/  BRA `(.L_x_733) ;  /* 0x0000000400187947 */ /* 0x000fec0003800000 */
.L_x_746:
        /* <DEDUP_REMOVED lines=21> */
.L_x_755:
[----:B------:R-:W-:Y:S05]  /*5440*/  BSYNC.RECONVERGENT B1 ;  /* 0x0000000000017941 */ /* 0x000fea0003800200 */
.L_x_754:
[----:B------:R-:W-:Y:S02]  /*5450*/  SHF.L.U32 R0, R0, 0x15, RZ ;  /* 0x0000001500007819 */ /* 0x000fe400000006ff */
[----:B------:R-:W-:-:S04]  /*5460*/  LEA R2, R2, 0x37800000, 0x17 ;  /* 0x3780000002027811 */ /* 0x000fc800078eb8ff */
[----:B------:R-:W-:-:S07]  /*5470*/  LOP3.LUT R0, R2, R0, R7, 0xfe, !PT ;  /* 0x0000000002007212 */ /* 0x000fce00078efe07 */
.L_x_753:
[----:B------:R-:W-:Y:S05]  /*5480*/  BSYNC.RECONVERGENT B0 ;  /* 0x0000000000007941 */ /* 0x000fea0003800200 */
.L_x_752:
[----:B------:R-:W-:Y:S01]  /*5490*/  F2FP.F16.F32.PACK_AB R0, RZ, R0 ;  /* 0x00000000ff00723e */ /* 0x000fe200000000ff */
[----:B------:R-:W-:Y:S06]  /*54a0*/  BRA `(.L_x_733) ;  /* 0x0000000000a87947 */ /* 0x000fec0003800000 */
.L_x_745:
        /* <DEDUP_REMOVED lines=14> */
.L_x_759:
[----:B------:R-:W-:Y:S05]  /*5590*/  BSYNC.RECONVERGENT B0 ;  /* 0x0000000000007941 */ /* 0x000fea0003800200 */
.L_x_758:
[----:B------:R-:W-:Y:S01]  /*55a0*/  F2FP.F16.F32.PACK_AB R0, RZ, R0 ;  /* 0x00000000ff00723e */ /* 0x000fe200000000ff */
[----:B------:R-:W-:Y:S06]  /*55b0*/  BRA `(.L_x_733) ;  /* 0x0000000000647947 */ /* 0x000fec0003800000 */
.L_x_732:
        /* <DEDUP_REMOVED lines=16> */
.L_x_760:
[----:B------:R-:W-:Y:S01]  /*56c0*/  PRMT R0, RZ, 0x7610, R0 ;  /* 0x00007610ff007816 */ /* 0x000fe20000000000 */
[----:B------:R-:W-:Y:S06]  /*56d0*/  BRA `(.L_x_733) ;  /* 0x00000000001c7947 */ /* 0x000fec0003800000 */
.L_x_757:
[----:B------:R-:W2:Y:S02]  /*56e0*/  LDG.E.64 R2, desc[UR36][R2.64] ;  /* 0x0000002402027981 */ /* 0x000ea4000c1e1b00 */
[----:B--2---:R-:W0:Y:S02]  /*56f0*/  I2F.U64 R0, R2 ;  /* 0x0000000200007312 */ /* 0x004e240000301000 */
[----:B0-----:R-:W-:Y:S01]  /*5700*/  F2FP.F16.F32.PACK_AB R0, RZ, R0 ;  /* 0x00000000ff00723e */ /* 0x001fe200000000ff */
[----:B------:R-:W-:Y:S06]  /*5710*/  BRA `(.L_x_733) ;  /* 0x00000000000c7947 */ /* 0x000fec0003800000 */
.L_x_756:
[----:B------:R-:W2:Y:S02]  /*5720*/  LDG.E R2, desc[UR36][R2.64] ;  /* 0x0000002402027981 */ /* 0x000ea4000c1e1900 */
[----:B--2---:R-:W-:-:S04]  /*5730*/  I2FP.F32.U32 R0, R2 ;  /* 0x0000000200007245 */ /* 0x004fc80000201000 */
[----:B------:R-:W-:-:S07]  /*5740*/  F2FP.F16.F32.PACK_AB R0, RZ, R0 ;  /* 0x00000000ff00723e */ /* 0x000fce00000000ff */
.L_x_733:
        /* <DEDUP_REMOVED lines=18> */
[----:B------:R-:W-:Y:S01]  /*5870*/  FFMA.FTZ R3, R2, R3, R2 ;  /* 0x0000000302037223 */ /* 0x000fe20000010002 */
[----:B--2---:R-:W-:-:S03]  /*5880*/  IADD3 R2, P1, PT, R16, UR6, RZ ;  /* 0x0000000610027c10 */ /* 0x004fc6000ff3e0ff */
[----:B------:R-:W-:Y:S01]  /*5890*/  @P0 FFMA.FTZ R3, R4, 0.93318945169448852539, -R3 ;  /* 0x3f6ee58104030823 */ /* 0x000fe20000010803 */
[----:B------:R-:W-:-:S04]  /*58a0*/  FSETP.NAN.FTZ.AND P0, PT, |R0|, |R0|, PT ;  /* 0x400000000000720b */ /* 0x000fc80003f18200 */
[----:B------:R-:W-:-:S04]  /*58b0*/  LOP3.LUT R0, R3, 0x80000000, R0, 0xb8, !PT ;  /* 0x8000000003007812 */ /* 0x000fc800078eb800 */
[----:B------:R-:W-:Y:S02]  /*58c0*/  FSEL R0, R0, R3, !P0 ;  /* 0x0000000300007208 */ /* 0x000fe40004000000 */
[----:B------:R-:W-:Y:S02]  /*58d0*/  IADD3.X R3, PT, PT, RZ, UR7, RZ, P1, !PT ;  /* 0x00000007ff037c10 */ /* 0x000fe40008ffe4ff */
        /* <DEDUP_REMOVED lines=14> */
.L_x_764:
[----:B------:R-:W-:-:S06]  /*59c0*/  HADD2.F32 R5, -RZ, R0.H0_H0 ;  /* 0x20000000ff057230 */ /* 0x000fcc0000004100 */
[----:B------:R-:W0:Y:S02]  /*59d0*/  F2I.S64.TRUNC R4, R5 ;  /* 0x0000000500047311 */ /* 0x000e24000020d900 */
[----:B0-----:R0:W-:Y:S01]  /*59e0*/  STG.E.U8 desc[UR36][R2.64], R4 ;  /* 0x0000000402007986 */ /* 0x0011e2000c101124 */
[----:B------:R-:W-:Y:S05]  /*59f0*/  BRA `(.L_x_766) ;  /* 0x0000000c006c7947 */ /* 0x000fea0003800000 */
.L_x_763:
        /* <DEDUP_REMOVED lines=10> */
.L_x_768:
[----:B------:R-:W-:-:S04]  /*5aa0*/  HADD2.F32 R0, -RZ, R0.H0_H0 ;  /* 0x20000000ff007230 */ /* 0x000fc80000004100 */
[----:B------:R-:W0:Y:S02]  /*5ab0*/  F2I.FTZ.TRUNC.NTZ R5, R0 ;  /* 0x0000000000057305 */ /* 0x000e24000021f100 */
[----:B0-----:R0:W-:Y:S01]  /*5ac0*/  STG.E desc[UR36][R2.64], R5 ;  /* 0x0000000502007986 */ /* 0x0011e2000c101924 */
[----:B------:R-:W-:Y:S05]  /*5ad0*/  BRA `(.L_x_766) ;  /* 0x0000000c00347947 */ /* 0x000fea0003800000 */
.L_x_767:
[----:B------:R-:W-:-:S04]  /*5ae0*/  HADD2.F32 R0, -RZ, R0.H0_H0 ;  /* 0x20000000ff007230 */ /* 0x000fc80000004100 */
[----:B------:R-:W0:Y:S02]  /*5af0*/  F2I.FTZ.TRUNC.NTZ R5, R0 ;  /* 0x0000000000057305 */ /* 0x000e24000021f100 */
[----:B0-----:R0:W-:Y:S01]  /*5b00*/  STG.E.U16 desc[UR36][R2.64], R5 ;  /* 0x0000000502007986 */ /* 0x0011e2000c101524 */
[----:B------:R-:W-:Y:S05]  /*5b10*/  BRA `(.L_x_766) ;  /* 0x0000000c00247947 */ /* 0x000fea0003800000 */
.L_x_762:
        /* <DEDUP_REMOVED lines=9> */
.L_x_770:
[----:B------:R0:W-:Y:S01]  /*5bb0*/  STG.E.U16 desc[UR36][R2.64], R0 ;  /* 0x0000000002007986 */ /* 0x0001e2000c101524 */
[----:B------:R-:W-:Y:S05]  /*5bc0*/  BRA `(.L_x_766) ;  /* 0x0000000800f87947 */ /* 0x000fea0003800000 */
.L_x_769:
        /* <DEDUP_REMOVED lines=10> */
.L_x_772:
[----:B------:R-:W-:-:S05]  /*5c70*/  HADD2.F32 R0, -RZ, R0.H0_H0 ;  /* 0x20000000ff007230 */ /* 0x000fca0000004100 */
[----:B------:R-:W-:-:S04]  /*5c80*/  F2FP.F16.F32.PACK_AB R0, RZ, R0 ;  /* 0x00000000ff00723e */ /* 0x000fc800000000ff */
[----:B------:R-:W-:-:S05]  /*5c90*/  PRMT R0, R0, 0x5410, RZ ;  /* 0x0000541000007816 */ /* 0x000fca00000000ff */
[----:B------:R0:W-:Y:S01]  /*5ca0*/  STG.E desc[UR36][R2.64], R0 ;  /* 0x0000000002007986 */ /* 0x0001e2000c101924 */
[----:B------:R-:W-:Y:S05]  /*5cb0*/  BRA `(.L_x_766) ;  /* 0x0000000800bc7947 */ /* 0x000fea0003800000 */
.L_x_771:
[----:B------:R-:W-:-:S05]  /*5cc0*/  HADD2.F32 R4, -RZ, R0.H0_H0 ;  /* 0x20000000ff047230 */ /* 0x000fca0000004100 */
[----:B------:R-:W-:-:S06]  /*5cd0*/  FMUL.FTZ R4, R4, 1 ;  /* 0x3f80000004047820 */ /* 0x000fcc0000410000 */
[----:B------:R-:W0:Y:S02]  /*5ce0*/  F2F.F64.F32 R4, R4 ;  /* 0x0000000400047310 */ /* 0x000e240000201800 */
[----:B0-----:R0:W-:Y:S01]  /*5cf0*/  STG.E.64 desc[UR36][R2.64], R4 ;  /* 0x0000000402007986 */ /* 0x0011e2000c101b24 */
[----:B------:R-:W-:Y:S05]  /*5d00*/  BRA `(.L_x_766) ;  /* 0x0000000800a87947 */ /* 0x000fea0003800000 */
.L_x_761:
        /* <DEDUP_REMOVED lines=14> */
.L_x_776:
[----:B------:R-:W-:Y:S01]  /*5df0*/  HADD2.F32 R5, -RZ, R0.H0_H0 ;  /* 0x20000000ff057230 */ /* 0x000fe20000004100 */
        /* <DEDUP_REMOVED lines=16> */
[----:B------:R-:W-:-:S07]  /*5f00*/  MOV R0, R4 ;  /* 0x0000000400007202 */ /* 0x000fce0000000f00 */
.L_x_779:
[----:B------:R-:W-:-:S04]  /*5f10*/  SHF.R.U32.HI R5, RZ, 0x18, R5 ;  /* 0x00000018ff057819 */ /* 0x000fc80000011605 */
[----:B------:R-:W-:-:S07]  /*5f20*/  LOP3.LUT R0, R0, 0x80, R5, 0xf8, !PT ;  /* 0x0000008000007812 */ /* 0x000fce00078ef805 */
.L_x_778:
[----:B------:R-:W-:Y:S05]  /*5f30*/  BSYNC.RECONVERGENT B0 ;  /* 0x0000000000007941 */ /* 0x000fea0003800200 */
.L_x_777:
[----:B------:R0:W-:Y:S01]  /*5f40*/  STG.E.U8 desc[UR36][R2.64], R0 ;  /* 0x0000000002007986 */ /* 0x0001e2000c101124 */
[----:B------:R-:W-:Y:S05]  /*5f50*/  BRA `(.L_x_766) ;  /* 0x0000000800147947 */ /* 0x000fea0003800000 */
.L_x_775:
        /* <DEDUP_REMOVED lines=18> */
.L_x_782:
[----:B------:R-:W-:-:S04]  /*6080*/  SHF.R.U32.HI R5, RZ, 0x18, R5 ;  /* 0x00000018ff057819 */ /* 0x000fc80000011605 */
[----:B------:R-:W-:-:S07]  /*6090*/  LOP3.LUT R0, R0, 0x80, R5, 0xf8, !PT ;  /* 0x0000008000007812 */ /* 0x000fce00078ef805 */
.L_x_781:
[----:B------:R-:W-:Y:S05]  /*60a0*/  BSYNC.RECONVERGENT B0 ;  /* 0x0000000000007941 */ /* 0x000fea0003800200 */
.L_x_780:
[----:B------:R0:W-:Y:S01]  /*60b0*/  STG.E.U8 desc[UR36][R2.64], R0 ;  /* 0x0000000002007986 */ /* 0x0001e2000c101124 */
[----:B------:R-:W-:Y:S05]  /*60c0*/  BRA `(.L_x_766) ;  /* 0x0000000400b87947 */ /* 0x000fea0003800000 */
.L_x_774:
[----:B------:R-:W-:-:S09]  /*60d0*/  UISETP.NE.AND UP0, UPT, UR4, 0x1c, UPT ;  /* 0x0000001c0400788c */ /* 0x000fd2000bf05270 */
[----:B------:R-:W-:Y:S05]  /*60e0*/  BRA.U !UP0, `(.L_x_783) ;  /* 0x0000000108607547 */ /* 0x000fea000b800000 */
[----:B------:R-:W-:-:S09]  /*60f0*/  UISETP.NE.AND UP0, UPT, UR4, 0x1d, UPT ;  /* 0x0000001d0400788c */ /* 0x000fd2000bf05270 */
[----:B------:R-:W-:Y:S05]  /*6100*/  BRA.U !UP0, `(.L_x_784) ;  /* 0x0000000108487547 */ /* 0x000fea000b800000 */
[----:B------:R-:W-:-:S09]  /*6110*/  UISETP.NE.AND UP0, UPT, UR4, 0x2c, UPT ;  /* 0x0000002c0400788c */ /* 0x000fd2000bf05270 */
[----:B------:R-:W-:Y:S05]  /*6120*/  BRA.U UP0, `(.L_x_765) ;  /* 0x0000000100bc7547 */ /* 0x000fea000b800000 */
[----:B------:R-:W-:-:S05]  /*6130*/  HADD2.F32 R5, -RZ, R0.H0_H0 ;  /* 0x20000000ff057230 */ /* 0x000fca0000004100 */
[----:B------:R-:W-:-:S04]  /*6140*/  SHF.R.U32.HI R6, RZ, 0x17, R5 ;  /* 0x00000017ff067819 */ /* 0x000fc80000011605 */
[----:B------:R-:W-:-:S04]  /*6150*/  LOP3.LUT R4, R6, 0xff, RZ, 0xc0, !PT ;  /* 0x000000ff06047812 */ /* 0x000fc800078ec0ff */
[----:B------:R-:W-:-:S13]  /*6160*/  ISETP.NE.AND P1, PT, R4, 0xff, PT ;  /* 0x000000ff0400780c */ /* 0x000fda0003f25270 */
[--C-:B------:R-:W-:Y:S02]  /*6170*/  @P1 SHF.R.U32.HI R0, RZ, 0x16, R5.reuse ;  /* 0x00000016ff001819 */ /* 0x100fe40000011605 */
[----:B------:R-:W-:Y:S01]  /*6180*/  @P1 LOP3.LUT P0, RZ, R4, 0x3fffff, R5, 0xf8, !PT ;  /* 0x003fffff04ff1812 */ /* 0x000fe2000780f805 */
[----:B------:R-:W-:Y:S01]  /*6190*/  HFMA2 R5, -RZ, RZ, 0, 1.5199184417724609375e-05 ;  /* 0x000000ffff057431 */ /* 0x000fe200000001ff */
[----:B------:R-:W-:-:S04]  /*61a0*/  @P1 LOP3.LUT R0, R0, 0x1, RZ, 0xc0, !PT ;  /* 0x0000000100001812 */ /* 0x000fc800078ec0ff */
[----:B------:R-:W-:Y:S01]  /*61b0*/  @P1 ISETP.EQ.U32.AND P2, PT, R0, 0x1, P0 ;  /* 0x000000010000180c */ /* 0x000fe20000742070 */
[----:B------:R-:W-:Y:S01]  /*61c0*/  @P1 VIADD R0, R6, 0x1 ;  /* 0x0000000106001836 */ /* 0x000fe20000000000 */
[----:B------:R-:W-:Y:S02]  /*61d0*/  PLOP3.LUT P0, PT, PT, PT, PT, 0x80, 0x8 ;  /* 0x000000000008781c */ /* 0x000fe40003f0f070 */
[----:B------:R-:W-:-:S13]  /*61e0*/  @P1 PLOP3.LUT P0, PT, P2, PT, PT, 0x80, 0x8 ;  /* 0x000000000008181c */ /* 0x000fda000170f070 */
[----:B------:R-:W-:-:S05]  /*61f0*/  @!P0 IMAD.MOV R0, RZ, RZ, R6 ;  /* 0x000000ffff008224 */ /* 0x000fca00078e0206 */
[----:B------:R-:W-:-:S05]  /*6200*/  @P1 MOV R5, R0 ;  /* 0x0000000000051202 */ /* 0x000fca0000000f00 */
[----:B------:R0:W-:Y:S01]  /*6210*/  STG.E.U8 desc[UR36][R2.64], R5 ;  /* 0x0000000502007986 */ /* 0x0001e2000c101124 */
[----:B------:R-:W-:Y:S05]  /*6220*/  BRA `(.L_x_766) ;  /* 0x0000000400607947 */ /* 0x000fea0003800000 */
.L_x_784:
[----:B------:R-:W-:-:S06]  /*6230*/  HADD2.F32 R4, -RZ, R0.H0_H0 ;  /* 0x20000000ff047230 */ /* 0x000fcc0000004100 */
[----:B------:R-:W0:Y:S02]  /*6240*/  F2I.U64.TRUNC R4, R4 ;  /* 0x0000000400047311 */ /* 0x000e24000020d800 */
[----:B0-----:R0:W-:Y:S01]  /*6250*/  STG.E.64 desc[UR36][R2.64], R4 ;  /* 0x0000000402007986 */ /* 0x0011e2000c101b24 */
[----:B------:R-:W-:Y:S05]  /*6260*/  BRA `(.L_x_766) ;  /* 0x0000000400507947 */ /* 0x000fea0003800000 */
.L_x_783:
[----:B------:R-:W-:-:S04]  /*6270*/  HADD2.F32 R0, -RZ, R0.H0_H0 ;  /* 0x20000000ff007230 */ /* 0x000fc80000004100 */
[----:B------:R-:W0:Y:S02]  /*6280*/  F2I.FTZ.U32.TRUNC.NTZ R5, R0 ;  /* 0x0000000000057305 */ /* 0x000e24000021f000 */
[----:B0-----:R0:W-:Y:S01]  /*6290*/  STG.E desc[UR36][R2.64], R5 ;  /* 0x0000000502007986 */ /* 0x0011e2000c101924 */
[----:B------:R-:W-:Y:S05]  /*62a0*/  BRA `(.L_x_766) ;  /* 0x0000000400407947 */ /* 0x000fea0003800000 */
.L_x_773:
        /* <DEDUP_REMOVED lines=11> */
.L_x_786:
[----:B------:R-:W-:Y:S01]  /*6360*/  HADD2.F32 R0, -RZ, R0.H0_H0 ;  /* 0x20000000ff007230 */ /* 0x000fe20000004100 */
[----:B------:R-:W-:-:S04]  /*6370*/  CS2R R6, SRZ ;  /* 0x0000000000067805 */ /* 0x000fc8000001ff00 */
[----:B------:R-:W-:-:S04]  /*6380*/  FMUL.FTZ R0, R0, 1 ;  /* 0x3f80000000007820 */ /* 0x000fc80000410000 */
[----:B------:R-:W0:Y:S02]  /*6390*/  F2F.F64.F32 R4, R0 ;  /* 0x0000000000047310 */ /* 0x000e240000201800 */
[----:B0-----:R4:W-:Y:S01]  /*63a0*/  STG.E.128 desc[UR36][R2.64], R4 ;  /* 0x0000000402007986 */ /* 0x0019e2000c101d24 */
[----:B------:R-:W-:Y:S05]  /*63b0*/  BRA `(.L_x_766) ;  /* 0x0000000000fc7947 */ /* 0x000fea0003800000 */
.L_x_785:
[----:B------:R-:W-:-:S09]  /*63c0*/  UISETP.NE.AND UP0, UPT, UR4, 0xf, UPT ;  /* 0x0000000f0400788c */ /* 0x000fd2000bf05270 */
[----:B------:R-:W-:Y:S05]  /*63d0*/  BRA.U !UP0, `(.L_x_787) ;  /* 0x0000000108e87547 */ /* 0x000fea000b800000 */
[----:B------:R-:W-:-:S09]  /*63e0*/  UISETP.NE.AND UP0, UPT, UR4, 0x17, UPT ;  /* 0x000000170400788c */ /* 0x000fd2000bf05270 */
[----:B------:R-:W-:Y:S05]  /*63f0*/  BRA.U !UP0, `(.L_x_788) ;  /* 0x0000000108907547 */ /* 0x000fea000b800000 */
[----:B------:R-:W-:-:S09]  /*6400*/  UISETP.NE.AND UP0, UPT, UR4, 0x18, UPT ;  /* 0x000000180400788c */ /* 0x000fd2000bf05270 */
[----:B------:R-:W-:Y:S05]  /*6410*/  BRA.U !UP0, `(.L_x_789) ;  /* 0x0000000108447547 */ /* 0x000fea000b800000 */
.L_x_765:
        /* <DEDUP_REMOVED lines=16> */
.L_x_790:
[----:B------:R-:W-:Y:S05]  /*6520*/  BRA `(.L_x_766) ;  /* 0x0000000000a07947 */ /* 0x000fea0003800000 */
.L_x_789:
[----:B------:R-:W-:Y:S01]  /*6530*/  HADD2.F32 R7, -RZ, R0.H0_H0 ;  /* 0x20000000ff077230 */ /* 0x000fe20000004100 */
        /* <DEDUP_REMOVED lines=12> */
.L_x_792:
[----:B------:R-:W-:Y:S05]  /*6600*/  BSYNC.RECONVERGENT B0 ;  /* 0x0000000000007941 */ /* 0x000fea0003800200 */
.L_x_791:
[----:B------:R-:W-:-:S05]  /*6610*/  LOP3.LUT R5, R0, 0x80, R5, 0xf8, !PT ;  /* 0x0000008000057812 */ /* 0x000fca00078ef805 */
[----:B------:R2:W-:Y:S01]  /*6620*/  STG.E.U8 desc[UR36][R2.64], R5 ;  /* 0x0000000502007986 */ /* 0x0005e2000c101124 */
[----:B------:R-:W-:Y:S05]  /*6630*/  BRA `(.L_x_766) ;  /* 0x00000000005c7947 */ /* 0x000fea0003800000 */
.L_x_788:
[----:B------:R-:W-:Y:S01]  /*6640*/  HADD2.F32 R5, -RZ, R0.H0_H0 ;  /* 0x20000000ff057230 */ /* 0x000fe20000004100 */
        /* <DEDUP_REMOVED lines=11> */
.L_x_794:
[----:B------:R-:W-:Y:S01]  /*6700*/  IMAD.MOV.U32 R0, RZ, RZ, 0x7f ;  /* 0x0000007fff007424 */ /* 0x000fe200078e00ff */
[----:B------:R-:W-:-:S04]  /*6710*/  ISETP.GT.U32.AND P0, PT, R4, 0x7f800000, PT ;  /* 0x7f8000000400780c */ /* 0x000fc80003f04070 */
[----:B------:R-:W-:-:S09]  /*6720*/  SEL R0, R0, 0x7c, P0 ;  /* 0x0000007c00007807 */ /* 0x000fd20000000000 */
.L_x_795:
[----:B------:R-:W-:Y:S05]  /*6730*/  BSYNC.RECONVERGENT B0 ;  /* 0x0000000000007941 */ /* 0x000fea0003800200 */
.L_x_793:
[----:B------:R-:W-:-:S04]  /*6740*/  SHF.R.U32.HI R5, RZ, 0x18, R5 ;  /* 0x00000018ff057819 */ /* 0x000fc80000011605 */
[----:B------:R-:W-:-:S05]  /*6750*/  LOP3.LUT R5, R0, 0x80, R5, 0xf8, !PT ;  /* 0x0000008000057812 */ /* 0x000fca00078ef805 */
[----:B------:R1:W-:Y:S01]  /*6760*/  STG.E.U8 desc[UR36][R2.64], R5 ;  /* 0x0000000502007986 */ /* 0x0003e2000c101124 */
[----:B------:R-:W-:Y:S05]  /*6770*/  BRA `(.L_x_766) ;  /* 0x00000000000c7947 */ /* 0x000fea0003800000 */
.L_x_787:
[----:B------:R-:W-:-:S05]  /*6780*/  HADD2.F32 R0, -RZ, R0.H0_H0 ;  /* 0x20000000ff007230 */ /* 0x000fca0000004100 */
[----:B------:R-:W-:-:S05]  /*6790*/  F2FP.BF16.F32.PACK_AB R0, RZ, R0 ;  /* 0x00000000ff00723e */ /* 0x000fca00000010ff */
[----:B------:R0:W-:Y:S02]  /*67a0*/  STG.E.U16 desc[UR36][R2.64], R0 ;  /* 0x0000000002007986 */ /* 0x0001e4000c101524 */
.L_x_766:
[----:B------:R-:W-:-:S07]  /*67b0*/  IADD3 R17, PT, PT, R17, 0x80, RZ ;  /* 0x0000008011117810 */ /* 0x000fce0007ffe0ff */
.L_x_726:
[----:B------:R-:W-:Y:S05]  /*67c0*/  BSYNC.RECONVERGENT B6 ;  /* 0x0000000000067941 */ /* 0x000fea0003800200 */
.L_x_725:
[----:B------:R-:W5:Y:S01]  /*67d0*/  LDCU UR4, c[0x0][0x380] ;  /* 0x00007000ff0477ac */ /* 0x000f620008000800 */
[----:B------:R-:W-:Y:S01]  /*67e0*/  BSSY.RECONVERGENT B6, `(.L_x_796) ;  /* 0x0000336000067945 */ /* 0x000fe20003800200 */
[----:B-----5:R-:W-:-:S13]  /*67f0*/  ISETP.GE.AND P0, PT, R17, UR4, PT ;  /* 0x0000000411007c0c */ /* 0x020fda000bf06270 */
[----:B------:R-:W-:Y:S05]  /*6800*/  @P0 BRA `(.L_x_797) ;  /* 0x0000003000cc0947 */ /* 0x000fea0003800000 */
[----:B------:R-:W5:Y:S01]  /*6810*/  LDCU UR4, c[0x0][0x388] ;  /* 0x00007100ff0477ac */ /* 0x000f620008000800 */
[----:B0-----:R-:W-:Y:S02]  /*6820*/  IMAD.MOV.U32 R0, RZ, RZ, RZ ;  /* 0x000000ffff007224 */ /* 0x001fe400078e00ff */
[----:B------:R-:W-:Y:S01]  /*6830*/  IMAD.MOV.U32 R16, RZ, RZ, RZ ;  /* 0x000000ffff107224 */ /* 0x000fe200078e00ff */
[----:B-----5:R-:W-:-:S09]  /*6840*/  UISETP.NE.AND UP0, UPT, UR4, URZ, UPT ;  /* 0x000000ff0400728c */ /* 0x020fd2000bf05270 */
[----:B------:R-:W-:Y:S05]  /*6850*/  BRA.U !UP0, `(.L_x_798) ;  /* 0x0000001108a87547 */ /* 0x000fea000b800000 */
[----:B------:R-:W1:Y:S01]  /*6860*/  LDCU.64 UR4, c[0x0][0x390] ;  /* 0x00007200ff0477ac */ /* 0x000e620008000a00 */
[----:B------:R-:W-:Y:S01]  /*6870*/  MOV R16, RZ ;  /* 0x000000ff00107202 */ /* 0x000fe20000000f00 */
[----:B------:R-:W0:Y:S01]  /*6880*/  LDCU UR6, c[0x0][0x38c] ;  /* 0x00007180ff0677ac */ /* 0x000e220008000800 */
[----:B------:R-:W5:Y:S01]  /*6890*/  LDCU.64 UR8, c[0x0][0x4b8] ;  /* 0x00009700ff0877ac */ /* 0x000f620008000a00 */
[----:B------:R-:W-:Y:S02]  /*68a0*/  UISETP.NE.AND UP0, UPT, UR40, URZ, UPT ;  /* 0x000000ff2800728c */ /* 0x000fe4000bf05270 */
        /* <DEDUP_REMOVED lines=293> */
.L_x_798:
        /* <DEDUP_REMOVED lines=18> */
.L_x_802:
[----:B------:R-:W2:Y:S02]  /*7c20*/  LDG.E.U8 R2, desc[UR36][R2.64] ;  /* 0x0000002402027981 */ /* 0x000ea4000c1e1100 */
[----:B--2---:R-:W-:-:S04]  /*7c30*/  I2FP.F32.U32 R0, R2 ;  /* 0x0000000200007245 */ /* 0x004fc80000201000 */
[----:B------:R-:W-:Y:S01]  /*7c40*/  F2FP.F16.F32.PACK_AB R0, RZ, R0 ;  /* 0x00000000ff00723e */ /* 0x000fe200000000ff */
[----:B------:R-:W-:Y:S06]  /*7c50*/  BRA `(.L_x_804) ;  /* 0x0000000c009c7947 */ /* 0x000fec0003800000 */
.L_x_801:
        /* <DEDUP_REMOVED lines=10> */
.L_x_806:
[----:B------:R-:W2:Y:S02]  /*7d00*/  LDG.E R2, desc[UR36][R2.64] ;  /* 0x0000002402027981 */ /* 0x000ea4000c1e1900 */
[----:B--2---:R-:W-:-:S04]  /*7d10*/  I2FP.F32.S32 R0, R2 ;  /* 0x0000000200007245 */ /* 0x004fc80000201400 */
[----:B------:R-:W-:Y:S01]  /*7d20*/  F2FP.F16.F32.PACK_AB R0, RZ, R0 ;  /* 0x00000000ff00723e */ /* 0x000fe200000000ff */
[----:B------:R-:W-:Y:S06]  /*7d30*/  BRA `(.L_x_804) ;  /* 0x0000000c00647947 */ /* 0x000fec0003800000 */
.L_x_805:
[----:B------:R-:W2:Y:S02]  /*7d40*/  LDG.E.U16 R2, desc[UR36][R2.64] ;  /* 0x0000002402027981 */ /* 0x000ea4000c1e1500 */
[----:B--2---:R-:W0:Y:S02]  /*7d50*/  I2F.S16 R0, R2 ;  /* 0x0000000200007306 */ /* 0x004e240000101400 */
[----:B0-----:R-:W-:Y:S01]  /*7d60*/  F2FP.F16.F32.PACK_AB R0, RZ, R0 ;  /* 0x00000000ff00723e */ /* 0x001fe200000000ff */
[----:B------:R-:W-:Y:S06]  /*7d70*/  BRA `(.L_x_804) ;  /* 0x0000000c00547947 */ /* 0x000fec0003800000 */
.L_x_800:
        /* <DEDUP_REMOVED lines=9> */
.L_x_808:
[----:B------:R1:W5:Y:S01]  /*7e10*/  LDG.E.U16 R0, desc[UR36][R2.64] ;  /* 0x0000002402007981 */ /* 0x000362000c1e1500 */
[----:B------:R-:W-:Y:S05]  /*7e20*/  BRA `(.L_x_804) ;  /* 0x0000000c00287947 */ /* 0x000fea0003800000 */
.L_x_807:
        /* <DEDUP_REMOVED lines=9> */
.L_x_810:
[----:B------:R0:W5:Y:S01]  /*7ec0*/  LDG.E.U16 R0, desc[UR36][R2.64] ;  /* 0x0000002402007981 */ /* 0x000162000c1e1500 */
[----:B------:R-:W-:Y:S05]  /*7ed0*/  BRA `(.L_x_804) ;  /* 0x0000000800fc7947 */ /* 0x000fea0003800000 */
.L_x_809:
        /* <DEDUP_REMOVED lines=12> */
.L_x_799:
        /* <DEDUP_REMOVED lines=13> */
.L_x_813:
        /* <DEDUP_REMOVED lines=12> */
.L_x_812:
        /* <DEDUP_REMOVED lines=13> */
[----:B------:R-:W-:-:S04]  /*8200*/  VIADDMNMX.U32 R5, R5, R6, 0x4, !PT ;  /* 0x0000000405057446 */ /* 0x000fc80007800006 */
[----:B------:R-:W-:-:S04]  /*8210*/  IADD3 R5, PT, PT, R5, -0x4, RZ ;  /* 0xfffffffc05057810 */ /* 0x000fc80007ffe0ff */
[C---:B------:R-:W-:Y:S01]  /*8220*/  SHF.L.U32 R6, R4.reuse, R5, RZ ;  /* 0x0000000504067219 */ /* 0x040fe200000006ff */
[----:B------:R-:W-:Y:S01]  /*8230*/  IMAD.SHL.U32 R7, R5, 0x800000, RZ ;  /* 0x0080000005077824 */ /* 0x000fe200078e00ff */
[----:B------:R-:W-:-:S04]  /*8240*/  IADD3 R5, PT, PT, R4, 0x1000000, RZ ;  /* 0x0100000004057810 */ /* 0x000fc80007ffe0ff */
        /* <DEDUP_REMOVED lines=9> */
.L_x_815:
        /* <DEDUP_REMOVED lines=13> */
.L_x_814:
[----:B------:R-:W2:Y:S02]  /*83b0*/  LDG.E.U16 R0, desc[UR36][R2.64] ;  /* 0x0000002402007981 */ /* 0x000ea4000c1e1500 */
[----:B--2---:R-:W-:-:S04]  /*83c0*/  SHF.L.U32 R0, R0, 0x10, RZ ;  /* 0x0000001000007819 */ /* 0x004fc800000006ff */
[----:B------:R-:W-:Y:S01]  /*83d0*/  F2FP.F16.F32.PACK_AB R0, RZ, R0 ;  /* 0x00000000ff00723e */ /* 0x000fe200000000ff */
[----:B------:R-:W-:Y:S06]  /*83e0*/  BRA `(.L_x_804) ;  /* 0x0000000400b87947 */ /* 0x000fec0003800000 */
.L_x_811:
        /* <DEDUP_REMOVED lines=12> */
.L_x_818:
        /* <DEDUP_REMOVED lines=21> */
.L_x_822:
[----:B------:R-:W-:Y:S05]  /*8600*/  BSYNC.RECONVERGENT B1 ;  /* 0x0000000000017941 */ /* 0x000fea0003800200 */
.L_x_821:
[----:B------:R-:W-:Y:S01]  /*8610*/  IMAD.SHL.U32 R0, R0, 0x100000, RZ ;  /* 0x0010000000007824 */ /* 0x000fe200078e00ff */
[----:B------:R-:W-:-:S04]  /*8620*/  LEA R2, R2, 0x3b800000, 0x17 ;  /* 0x3b80000002027811 */ /* 0x000fc800078eb8ff */
[----:B------:R-:W-:-:S07]  /*8630*/  LOP3.LUT R0, R2, R0, R7, 0xfe, !PT ;  /* 0x0000000002007212 */ /* 0x000fce00078efe07 */
.L_x_820:
[----:B------:R-:W-:Y:S05]  /*8640*/  BSYNC.RECONVERGENT B0 ;  /* 0x0000000000007941 */ /* 0x000fea0003800200 */
.L_x_819:
[----:B------:R-:W-:Y:S01]  /*8650*/  F2FP.F16.F32.PACK_AB R0, RZ, R0 ;  /* 0x00000000ff00723e */ /* 0x000fe200000000ff */
[----:B------:R-:W-:Y:S06]  /*8660*/  BRA `(.L_x_804) ;  /* 0x0000000400187947 */ /* 0x000fec0003800000 */
.L_x_817:
        /* <DEDUP_REMOVED lines=21> */
.L_x_826:
[----:B------:R-:W-:Y:S05]  /*87c0*/  BSYNC.RECONVERGENT B1 ;  /* 0x0000000000017941 */ /* 0x000fea0003800200 */
.L_x_825:
[----:B------:R-:W-:Y:S02]  /*87d0*/  SHF.L.U32 R0, R0, 0x15, RZ ;  /* 0x0000001500007819 */ /* 0x000fe400000006ff */
[----:B------:R-:W-:-:S04]  /*87e0*/  LEA R2, R2, 0x37800000, 0x17 ;  /* 0x3780000002027811 */ /* 0x000fc800078eb8ff */
[----:B------:R-:W-:-:S07]  /*87f0*/  LOP3.LUT R0, R2, R0, R7, 0xfe, !PT ;  /* 0x0000000002007212 */ /* 0x000fce00078efe07 */
.L_x_824:
[----:B------:R-:W-:Y:S05]  /*8800*/  BSYNC.RECONVERGENT B0 ;  /* 0x0000000000007941 */ /* 0x000fea0003800200 */
.L_x_823:
[----:B------:R-:W-:Y:S01]  /*8810*/  F2FP.F16.F32.PACK_AB R0, RZ, R0 ;  /* 0x00000000ff00723e */ /* 0x000fe200000000ff */
[----:B------:R-:W-:Y:S06]  /*8820*/  BRA `(.L_x_804) ;  /* 0x0000000000a87947 */ /* 0x000fec0003800000 */
.L_x_816:
        /* <DEDUP_REMOVED lines=14> */
.L_x_830:
[----:B------:R-:W-:Y:S05]  /*8910*/  BSYNC.RECONVERGENT B0 ;  /* 0x0000000000007941 */ /* 0x000fea0003800200 */
.L_x_829:
[----:B------:R-:W-:Y:S01]  /*8920*/  F2FP.F16.F32.PACK_AB R0, RZ, R0 ;  /* 0x00000000ff00723e */ /* 0x000fe200000000ff */
[----:B------:R-:W-:Y:S06]  /*8930*/  BRA `(.L_x_804) ;  /* 0x0000000000647947 */ /* 0x000fec0003800000 */
.L_x_803:
[----:B------:R-:W-:Y:S01]  /*8940*/  MOV R2, 0x0 ;  /* 0x0000000000027802 */ /* 0x000fe20000000f00 */
[----:B------:R-:W0:Y:S01]  /*8950*/  LDCU.64 UR4, c[0x4][0x128] ;  /* 0x01002500ff0477ac */ /* 0x000e220008000a00 */
[----:B------:R-:W-:Y:S02]  /*8960*/  HFMA2 R8, -RZ, RZ, 0, 4.64916229248046875e-06 ;  /* 0x0000004eff087431 */ /* 0x000fe400000001ff */
[----:B------:R-:W-:Y:S01]  /*8970*/  IMAD.MOV.U32 R12, RZ, RZ, 0x1 ;  /* 0x00000001ff0c7424 */ /* 0x000fe200078e00ff */
[----:B------:R-:W-:Y:S01]  /*8980*/  MOV R13, RZ ;  /* 0x000000ff000d7202 */ /* 0x000fe20000000f00 */
[----:B------:R-:W1:Y:S01]  /*8990*/  LDCU.64 UR6, c[0x4][0x130] ;  /* 0x01002600ff0677ac */ /* 0x000e620008000a00 */
[----:B------:R-:W2:Y:S01]  /*89a0*/  LDC.64 R2, c[0x4][R2] ;  /* 0x0100000002027b82 */ /* 0x000ea20000000a00 */
[----:B------:R-:W3:Y:S01]  /*89b0*/  LDCU.64 UR8, c[0x4][0x28] ;  /* 0x01000500ff0877ac */ /* 0x000ee20008000a00 */
[----:B0-----:R-:W-:Y:S01]  /*89c0*/  MOV R4, UR4 ;  /* 0x0000000400047c02 */ /* 0x001fe20008000f00 */
[----:B------:R-:W-:Y:S01]  /*89d0*/  IMAD.U32 R5, RZ, RZ, UR5 ;  /* 0x00000005ff057e24 */ /* 0x000fe2000f8e00ff */
[----:B-1----:R-:W-:Y:S01]  /*89e0*/  MOV R6, UR6 ;  /* 0x0000000600067c02 */ /* 0x002fe20008000f00 */
[----:B------:R-:W-:Y:S01]  /*89f0*/  IMAD.U32 R7, RZ, RZ, UR7 ;  /* 0x00000007ff077e24 */ /* 0x000fe2000f8e00ff */
[----:B---3--:R-:W-:Y:S01]  /*8a00*/  MOV R10, UR8 ;  /* 0x00000008000a7c02 */ /* 0x008fe20008000f00 */
[----:B------:R-:W-:-:S07]  /*8a10*/  IMAD.U32 R11, RZ, RZ, UR9 ;  /* 0x00000009ff0b7e24 */ /* 0x000fce000f8e00ff */
[----:B------:R-:W-:-:S07]  /*8a20*/  LEPC R20, `(.L_x_831) ;  /* 0x000000001014794e */ /* 0x000fce0000000000 */
[----:B--2---:R-:W-:Y:S05]  /*8a30*/  CALL.ABS.NOINC R2 ;  /* 0x0000000002007343 */ /* 0x004fea0003c00000 */
.L_x_831:
[----:B------:R-:W-:Y:S01]  /*8a40*/  PRMT R0, RZ, 0x7610, R0 ;  /* 0x00007610ff007816 */ /* 0x000fe20000000000 */
[----:B------:R-:W-:Y:S06]  /*8a50*/  BRA `(.L_x_804) ;  /* 0x00000000001c7947 */ /* 0x000fec0003800000 */
.L_x_828:
[----:B------:R-:W2:Y:S02]  /*8a60*/  LDG.E.64 R2, desc[UR36][R2.64] ;  /* 0x0000002402027981 */ /* 0x000ea4000c1e1b00 */
[----:B--2---:R-:W0:Y:S02]  /*8a70*/  I2F.U64 R0, R2 ;  /* 0x0000000200007312 */ /* 0x004e240000301000 */
[----:B0-----:R-:W-:Y:S01]  /*8a80*/  F2FP.F16.F32.PACK_AB R0, RZ, R0 ;  /* 0x00000000ff00723e */ /* 0x001fe200000000ff */
[----:B------:R-:W-:Y:S06]  /*8a90*/  BRA `(.L_x_804) ;  /* 0x00000000000c7947 */ /* 0x000fec0003800000 */
.L_x_827:
[----:B------:R-:W2:Y:S02]  /*8aa0*/  LDG.E R2, desc[UR36][R2.64] ;  /* 0x0000002402027981 */ /* 0x000ea4000c1e1900 */
[----:B--2---:R-:W-:-:S04]  /*8ab0*/  I2FP.F32.U32 R0, R2 ;  /* 0x0000000200007245 */ /* 0x004fc80000201000 */
[----:B------:R-:W-:-:S07]  /*8ac0*/  F2FP.F16.F32.PACK_AB R0, RZ, R0 ;  /* 0x00000000ff00723e */ /* 0x000fce00000000ff */
.L_x_804:
        /* <DEDUP_REMOVED lines=39> */
.L_x_835:
[----:B------:R-:W-:-:S06]  /*8d40*/  HADD2.F32 R5, -RZ, R0.H0_H0 ;  /* 0x20000000ff057230 */ /* 0x000fcc0000004100 */
[----:B------:R-:W0:Y:S02]  /*8d50*/  F2I.S64.TRUNC R4, R5 ;  /* 0x0000000500047311 */ /* 0x000e24000020d900 */
[----:B0-----:R4:W-:Y:S01]  /*8d60*/  STG.E.U8 desc[UR36][R2.64], R4 ;  /* 0x0000000402007986 */ /* 0x0019e2000c101124 */
[----:B------:R-:W-:Y:S05]  /*8d70*/  BRA `(.L_x_837) ;  /* 0x0000000c006c7947 */ /* 0x000fea0003800000 */
.L_x_834:
        /* <DEDUP_REMOVED lines=10> */
.L_x_839:
[----:B------:R-:W-:-:S04]  /*8e20*/  HADD2.F32 R0, -RZ, R0.H0_H0 ;  /* 0x20000000ff007230 */ /* 0x000fc80000004100 */
[----:B------:R-:W0:Y:S02]  /*8e30*/  F2I.FTZ.TRUNC.NTZ R5, R0 ;  /* 0x0000000000057305 */ /* 0x000e24000021f100 */
[----:B0-----:R2:W-:Y:S01]  /*8e40*/  STG.E desc[UR36][R2.64], R5 ;  /* 0x0000000502007986 */ /* 0x0015e2000c101924 */
[----:B------:R-:W-:Y:S05]  /*8e50*/  BRA `(.L_x_837) ;  /* 0x0000000c00347947 */ /* 0x000fea0003800000 */
.L_x_838:
[----:B------:R-:W-:-:S04]  /*8e60*/  HADD2.F32 R0, -RZ, R0.H0_H0 ;  /* 0x20000000ff007230 */ /* 0x000fc80000004100 */
[----:B------:R-:W0:Y:S02]  /*8e70*/  F2I.FTZ.TRUNC.NTZ R5, R0 ;  /* 0x0000000000057305 */ /* 0x000e24000021f100 */
[----:B0-----:R0:W-:Y:S01]  /*8e80*/  STG.E.U16 desc[UR36][R2.64], R5 ;  /* 0x0000000502007986 */ /* 0x0011e2000c101524 */
[----:B------:R-:W-:Y:S05]  /*8e90*/  BRA `(.L_x_837) ;  /* 0x0000000c00247947 */ /* 0x000fea0003800000 */
.L_x_833:
        /* <DEDUP_REMOVED lines=9> */
.L_x_841:
[----:B------:R0:W-:Y:S01]  /*8f30*/  STG.E.U16 desc[UR36][R2.64], R0 ;  /* 0x0000000002007986 */ /* 0x0001e2000c101524 */
[----:B------:R-:W-:Y:S05]  /*8f40*/  BRA `(.L_x_837) ;  /* 0x0000000800f87947 */ /* 0x000fea0003800000 */
.L_x_840:
[----:B------:R-:W-:-:S09]  /*8f50*/  UISETP.NE.AND UP0, UPT, UR4, 0x7, UPT ;  /* 0x000000070400788c */ /* 0x000fd2000bf05270 */
[----:B------:R-:W-:Y:S05]  /*8f60*/  BRA.U !UP0, `(.L_x_842) ;  /* 0x0000000108347547 */ /* 0x000fea000b800000 */
[----:B------:R-:W-:-:S09]  /*8f70*/  UISETP.NE.AND UP0, UPT, UR4, 0x8, UPT ;  /* 0x000000080400788c */ /* 0x000fd2000bf05270 */
[----:B------:R-:W-:Y:S05]  /*8f80*/  BRA.U !UP0, `(.L_x_843) ;  /* 0x0000000108187547 */ /* 0x000fea000b800000 */
[----:B------:R-:W-:-:S09]  /*8f90*/  UISETP.NE.AND UP0, UPT, UR4, 0x9, UPT ;  /* 0x000000090400788c */ /* 0x000fd2000bf05270 */
[----:B------:R-:W-:Y:S05]  /*8fa0*/  BRA.U UP0, `(.L_x_836) ;  /* 0x0000000500fc7547 */ /* 0x000fea000b800000 */
[----:B------:R-:W-:Y:S02]  /*8fb0*/  HADD2.F32 R4, -RZ, R0.H0_H0 ;  /* 0x20000000ff047230 */ /* 0x000fe40000004100 */
[----:B------:R-:W-:-:S05]  /*8fc0*/  HFMA2 R5, -RZ, RZ, 0, 0 ;  /* 0x00000000ff057431 */ /* 0x000fca00000001ff */
[----:B------:R0:W-:Y:S01]  /*8fd0*/  STG.E.64 desc[UR36][R2.64], R4 ;  /* 0x0000000402007986 */ /* 0x0001e2000c101b24 */
[----:B------:R-:W-:Y:S05]  /*8fe0*/  BRA `(.L_x_837) ;  /* 0x0000000800d07947 */ /* 0x000fea0003800000 */
.L_x_843:
[----:B------:R-:W-:-:S05]  /*8ff0*/  HADD2.F32 R0, -RZ, R0.H0_H0 ;  /* 0x20000000ff007230 */ /* 0x000fca0000004100 */
[----:B------:R-:W-:-:S04]  /*9000*/  F2FP.F16.F32.PACK_AB R0, RZ, R0 ;  /* 0x00000000ff00723e */ /* 0x000fc800000000ff */
[----:B------:R-:W-:-:S05]  /*9010*/  PRMT R0, R0, 0x5410, RZ ;  /* 0x0000541000007816 */ /* 0x000fca00000000ff */
[----:B------:R0:W-:Y:S01]  /*9020*/  STG.E desc[UR36][R2.64], R0 ;  /* 0x0000000002007986 */ /* 0x0001e2000c101924 */
[----:B------:R-:W-:Y:S05]  /*9030*/  BRA `(.L_x_837) ;  /* 0x0000000800bc7947 */ /* 0x000fea0003800000 */
.L_x_842:
[----:B------:R-:W-:-:S05]  /*9040*/  HADD2.F32 R4, -RZ, R0.H0_H0 ;  /* 0x20000000ff047230 */ /* 0x000fca0000004100 */
[----:B------:R-:W-:-:S06]  /*9050*/  FMUL.FTZ R4, R4, 1 ;  /* 0x3f80000004047820 */ /* 0x000fcc0000410000 */
[----:B------:R-:W0:Y:S02]  /*9060*/  F2F.F64.F32 R4, R4 ;  /* 0x0000000400047310 */ /* 0x000e240000201800 */
[----:B0-----:R0:W-:Y:S01]  /*9070*/  STG.E.64 desc[UR36][R2.64], R4 ;  /* 0x0000000402007986 */ /* 0x0011e2000c101b24 */
[----:B------:R-:W-:Y:S05]  /*9080*/  BRA `(.L_x_837) ;  /* 0x0000000800a87947 */ /* 0x000fea0003800000 */
.L_x_832:
        /* <DEDUP_REMOVED lines=14> */
.L_x_847:
        /* <DEDUP_REMOVED lines=18> */
.L_x_850:
[----:B------:R-:W-:-:S04]  /*9290*/  SHF.R.U32.HI R5, RZ, 0x18, R5 ;  /* 0x00000018ff057819 */ /* 0x000fc80000011605 */
[----:B------:R-:W-:-:S07]  /*92a0*/  LOP3.LUT R0, R0, 0x80, R5, 0xf8, !PT ;  /* 0x0000008000007812 */ /* 0x000fce00078ef805 */
.L_x_849:
[----:B------:R-:W-:Y:S05]  /*92b0*/  BSYNC.RECONVERGENT B0 ;  /* 0x0000000000007941 */ /* 0x000fea0003800200 */
.L_x_848:
[----:B------:R0:W-:Y:S01]  /*92c0*/  STG.E.U8 desc[UR36][R2.64], R0 ;  /* 0x0000000002007986 */ /* 0x0001e2000c101124 */
[----:B------:R-:W-:Y:S05]  /*92d0*/  BRA `(.L_x_837) ;  /* 0x0000000800147947 */ /* 0x000fea0003800000 */
.L_x_846:
        /* <DEDUP_REMOVED lines=18> */
.L_x_853:
[----:B------:R-:W-:-:S04]  /*9400*/  SHF.R.U32.HI R5, RZ, 0x18, R5 ;  /* 0x00000018ff057819 */ /* 0x000fc80000011605 */
[----:B------:R-:W-:-:S07]  /*9410*/  LOP3.LUT R0, R0, 0x80, R5, 0xf8, !PT ;  /* 0x0000008000007812 */ /* 0x000fce00078ef805 */
.L_x_852:
[----:B------:R-:W-:Y:S05]  /*9420*/  BSYNC.RECONVERGENT B0 ;  /* 0x0000000000007941 */ /* 0x000fea0003800200 */
.L_x_851:
[----:B------:R0:W-:Y:S01]  /*9430*/  STG.E.U8 desc[UR36][R2.64], R0 ;  /* 0x0000000002007986 */ /* 0x0001e2000c101124 */
[----:B------:R-:W-:Y:S05]  /*9440*/  BRA `(.L_x_837) ;  /* 0x0000000400b87947 */ /* 0x000fea0003800000 */
.L_x_845:
        /* <DEDUP_REMOVED lines=14> */
[----:B------:R-:W-:Y:S02]  /*9530*/  @P1 ISETP.EQ.U32.AND P2, PT, R0, 0x1, P0 ;  /* 0x000000010000180c */ /* 0x000fe40000742070 */
[----:B------:R-:W-:Y:S02]  /*9540*/  PLOP3.LUT P0, PT, PT, PT, PT, 0x80, 0x8 ;  /* 0x000000000008781c */ /* 0x000fe40003f0f070 */
[----:B------:R-:W-:Y:S02]  /*9550*/  @P1 PLOP3.LUT P0, PT, P2, PT, PT, 0x80, 0x8 ;  /* 0x000000000008181c */ /* 0x000fe4000170f070 */
[----:B------:R-:W-:-:S11]  /*9560*/  @P1 IADD3 R0, PT, PT, R6, 0x1, RZ ;  /* 0x0000000106001810 */ /* 0x000fd60007ffe0ff */
[----:B------:R-:W-:-:S05]  /*9570*/  @!P0 IMAD.MOV R0, RZ, RZ, R6 ;  /* 0x000000ffff008224 */ /* 0x000fca00078e0206 */
[----:B------:R-:W-:-:S05]  /*9580*/  @P1 MOV R5, R0 ;  /* 0x0000000000051202 */ /* 0x000fca0000000f00 */
[----:B------:R0:W-:Y:S01]  /*9590*/  STG.E.U8 desc[UR36][R2.64], R5 ;  /* 0x0000000502007986 */ /* 0x0001e2000c101124 */
[----:B------:R-:W-:Y:S05]  /*95a0*/  BRA `(.L_x_837) ;  /* 0x0000000400607947 */ /* 0x000fea0003800000 */
.L_x_855:
[----:B------:R-:W-:-:S06]  /*95b0*/  HADD2.F32 R4, -RZ, R0.H0_H0 ;  /* 0x20000000ff047230 */ /* 0x000fcc0000004100 */
[----:B------:R-:W0:Y:S02]  /*95c0*/  F2I.U64.TRUNC R4, R4 ;  /* 0x0000000400047311 */ /* 0x000e24000020d800 */
[----:B0-----:R0:W-:Y:S01]  /*95d0*/  STG.E.64 desc[UR36][R2.64], R4 ;  /* 0x0000000402007986 */ /* 0x0011e2000c101b24 */
[----:B------:R-:W-:Y:S05]  /*95e0*/  BRA `(.L_x_837) ;  /* 0x0000000400507947 */ /* 0x000fea0003800000 */
.L_x_854:
[----:B------:R-:W-:-:S04]  /*95f0*/  HADD2.F32 R0, -RZ, R0.H0_H0 ;  /* 0x20000000ff007230 */ /* 0x000fc80000004100 */
[----:B------:R-:W0:Y:S02]  /*9600*/  F2I.FTZ.U32.TRUNC.NTZ R5, R0 ;  /* 0x0000000000057305 */ /* 0x000e24000021f000 */
[----:B0-----:R0:W-:Y:S01]  /*9610*/  STG.E desc[UR36][R2.64], R5 ;  /* 0x0000000502007986 */ /* 0x0011e2000c101924 */
[----:B------:R-:W-:Y:S05]  /*9620*/  BRA `(.L_x_837) ;  /* 0x0000000400407947 */ /* 0x000fea0003800000 */
.L_x_844:
        /* <DEDUP_REMOVED lines=11> */
.L_x_857:
[----:B------:R-:W-:Y:S01]  /*96e0*/  HADD2.F32 R0, -RZ, R0.H0_H0 ;  /* 0x20000000ff007230 */ /* 0x000fe20000004100 */
[----:B------:R-:W-:-:S04]  /*96f0*/  CS2R R6, SRZ ;  /* 0x0000000000067805 */ /* 0x000fc8000001ff00 */
[----:B------:R-:W-:-:S04]  /*9700*/  FMUL.FTZ R0, R0, 1 ;  /* 0x3f80000000007820 */ /* 0x000fc80000410000 */
[----:B------:R-:W0:Y:S02]  /*9710*/  F2F.F64.F32 R4, R0 ;  /* 0x0000000000047310 */ /* 0x000e240000201800 */
[----:B0-----:R0:W-:Y:S01]  /*9720*/  STG.E.128 desc[UR36][R2.64], R4 ;  /* 0x0000000402007986 */ /* 0x0011e2000c101d24 */
[----:B------:R-:W-:Y:S05]  /*9730*/  BRA `(.L_x_837) ;  /* 0x0000000000fc7947 */ /* 0x000fea0003800000 */
.L_x_856:
[----:B------:R-:W-:-:S09]  /*9740*/  UISETP.NE.AND UP0, UPT, UR4, 0xf, UPT ;  /* 0x0000000f0400788c */ /* 0x000fd2000bf05270 */
[----:B------:R-:W-:Y:S05]  /*9750*/  BRA.U !UP0, `(.L_x_858) ;  /* 0x0000000108e87547 */ /* 0x000fea000b800000 */
[----:B------:R-:W-:-:S09]  /*9760*/  UISETP.NE.AND UP0, UPT, UR4, 0x17, UPT ;  /* 0x000000170400788c */ /* 0x000fd2000bf05270 */
[----:B------:R-:W-:Y:S05]  /*9770*/  BRA.U !UP0, `(.L_x_859) ;  /* 0x0000000108907547 */ /* 0x000fea000b800000 */
[----:B------:R-:W-:-:S09]  /*9780*/  UISETP.NE.AND UP0, UPT, UR4, 0x18, UPT ;  /* 0x000000180400788c */ /* 0x000fd2000bf05270 */
[----:B------:R-:W-:Y:S05]  /*9790*/  BRA.U !UP0, `(.L_x_860) ;  /* 0x0000000108447547 */ /* 0x000fea000b800000 */
.L_x_836:
[----:B------:R-:W-:Y:S01]  /*97a0*/  MOV R0, 0x0 ;  /* 0x0000000000007802 */ /* 0x000fe20000000f00 */
[----:B------:R-:W0:Y:S01]  /*97b0*/  LDCU.64 UR4, c[0x4][0x128] ;  /* 0x01002500ff0477ac */ /* 0x000e220008000a00 */
[----:B------:R-:W-:Y:S02]  /*97c0*/  HFMA2 R12, -RZ, RZ, 0, 5.9604644775390625e-08 ;  /* 0x00000001ff0c7431 */ /* 0x000fe400000001ff */
[----:B------:R-:W-:Y:S01]  /*97d0*/  IMAD.MOV.U32 R8, RZ, RZ, 0x65 ;  /* 0x00000065ff087424 */ /* 0x000fe200078e00ff */
[----:B------:R1:W2:Y:S01]  /*97e0*/  LDC.64 R2, c[0x4][R0] ;  /* 0x0100000000027b82 */ /* 0x0002a20000000a00 */
[----:B------:R-:W3:Y:S01]  /*97f0*/  LDCU.64 UR6, c[0x4][0x130] ;  /* 0x01002600ff0677ac */ /* 0x000ee20008000a00 */
[----:B------:R-:W-:Y:S01]  /*9800*/  IMAD.MOV.U32 R13, RZ, RZ, RZ ;  /* 0x000000ffff0d7224 */ /* 0x000fe200078e00ff */
[----:B------:R-:W4:Y:S01]  /*9810*/  LDCU.64 UR8, c[0x4][0x30] ;  /* 0x01000600ff0877ac */ /* 0x000f220008000a00 */
[----:B0-----:R-:W-:Y:S01]  /*9820*/  IMAD.U32 R4, RZ, RZ, UR4 ;  /* 0x00000004ff047e24 */ /* 0x001fe2000f8e00ff */
[----:B------:R-:W-:Y:S01]  /*9830*/  MOV R5, UR5 ;  /* 0x0000000500057c02 */ /* 0x000fe20008000f00 */
[----:B---3--:R-:W-:Y:S01]  /*9840*/  IMAD.U32 R6, RZ, RZ, UR6 ;  /* 0x00000006ff067e24 */ /* 0x008fe2000f8e00ff */
[----:B------:R-:W-:Y:S01]  /*9850*/  MOV R7, UR7 ;  /* 0x0000000700077c02 */ /* 0x000fe20008000f00 */
[----:B----4-:R-:W-:Y:S01]  /*9860*/  IMAD.U32 R10, RZ, RZ, UR8 ;  /* 0x00000008ff0a7e24 */ /* 0x010fe2000f8e00ff */
[----:B-1----:R-:W-:-:S07]  /*9870*/  MOV R11, UR9 ;  /* 0x00000009000b7c02 */ /* 0x002fce0008000f00 */
[----:B------:R-:W-:-:S07]  /*9880*/  LEPC R20, `(.L_x_861) ;  /* 0x000000001014794e */ /* 0x000fce0000000000 */
[----:B--2---:R-:W-:Y:S05]  /*9890*/  CALL.ABS.NOINC R2 ;  /* 0x0000000002007343 */ /* 0x004fea0003c00000 */
.L_x_861:
[----:B------:R-:W-:Y:S05]  /*98a0*/  BRA `(.L_x_837) ;  /* 0x0000000000a07947 */ /* 0x000fea0003800000 */
.L_x_860:
[----:B------:R-:W-:Y:S01]  /*98b0*/  HADD2.F32 R7, -RZ, R0.H0_H0 ;  /* 0x20000000ff077230 */ /* 0x000fe20000004100 */
[----:B------:R-:W-:Y:S01]  /*98c0*/  BSSY.RECONVERGENT B0, `(.L_x_862) ;  /* 0x000000c000007945 */ /* 0x000fe20003800200 */
[----:B------:R-:W-:-:S03]  /*98d0*/  MOV R0, 0x7f ;  /* 0x0000007f00007802 */ /* 0x000fc60000000f00 */
        /* <DEDUP_REMOVED lines=10> */
.L_x_863:
[----:B------:R-:W-:Y:S05]  /*9980*/  BSYNC.RECONVERGENT B0 ;  /* 0x0000000000007941 */ /* 0x000fea0003800200 */
.L_x_862:
[----:B------:R-:W-:-:S05]  /*9990*/  LOP3.LUT R5, R0, 0x80, R5, 0xf8, !PT ;  /* 0x0000008000057812 */ /* 0x000fca00078ef805 */
[----:B------:R0:W-:Y:S01]  /*99a0*/  STG.E.U8 desc[UR36][R2.64], R5 ;  /* 0x0000000502007986 */ /* 0x0001e2000c101124 */
[----:B------:R-:W-:Y:S05]  /*99b0*/  BRA `(.L_x_837) ;  /* 0x00000000005c7947 */ /* 0x000fea0003800000 */
.L_x_859:
        /* <DEDUP_REMOVED lines=12> */
.L_x_865:
[----:B------:R-:W-:Y:S01]  /*9a80*/  IMAD.MOV.U32 R0, RZ, RZ, 0x7f ;  /* 0x0000007fff007424 */ /* 0x000fe200078e00ff */
[----:B------:R-:W-:-:S04]  /*9a90*/  ISETP.GT.U32.AND P0, PT, R4, 0x7f800000, PT ;  /* 0x7f8000000400780c */ /* 0x000fc80003f04070 */
[----:B------:R-:W-:-:S09]  /*9aa0*/  SEL R0, R0, 0x7c, P0 ;  /* 0x0000007c00007807 */ /* 0x000fd20000000000 */
.L_x_866:
[----:B------:R-:W-:Y:S05]  /*9ab0*/  BSYNC.RECONVERGENT B0 ;  /* 0x0000000000007941 */ /* 0x000fea0003800200 */
.L_x_864:
[----:B------:R-:W-:-:S04]  /*9ac0*/  SHF.R.U32.HI R5, RZ, 0x18, R5 ;  /* 0x00000018ff057819 */ /* 0x000fc80000011605 */
[----:B------:R-:W-:-:S05]  /*9ad0*/  LOP3.LUT R5, R0, 0x80, R5, 0xf8, !PT ;  /* 0x0000008000057812 */ /* 0x000fca00078ef805 */
[----:B------:R0:W-:Y:S01]  /*9ae0*/  STG.E.U8 desc[UR36][R2.64], R5 ;  /* 0x0000000502007986 */ /* 0x0001e2000c101124 */
[----:B------:R-:W-:Y:S05]  /*9af0*/  BRA `(.L_x_837) ;  /* 0x00000000000c7947 */ /* 0x000fea0003800000 */
.L_x_858:
[----:B------:R-:W-:-:S05]  /*9b00*/  HADD2.F32 R0, -RZ, R0.H0_H0 ;  /* 0x20000000ff007230 */ /* 0x000fca0000004100 */
[----:B------:R-:W-:-:S05]  /*9b10*/  F2FP.BF16.F32.PACK_AB R0, RZ, R0 ;  /* 0x00000000ff00723e */ /* 0x000fca00000010ff */
[----:B------:R0:W-:Y:S02]  /*9b20*/  STG.E.U16 desc[UR36][R2.64], R0 ;  /* 0x0000000002007986 */ /* 0x0001e4000c101524 */
.L_x_837:
[----:B------:R-:W-:-:S07]  /*9b30*/  IADD3 R17, PT, PT, R17, 0x80, RZ ;  /* 0x0000008011117810 */ /* 0x000fce0007ffe0ff */
.L_x_797:
[----:B------:R-:W-:Y:S05]  /*9b40*/  BSYNC.RECONVERGENT B6 ;  /* 0x0000000000067941 */ /* 0x000fea0003800200 */
.L_x_796:
        /* <DEDUP_REMOVED lines=306> */
.L_x_867:
[----:B------:R-:W0:Y:S01]  /*ae70*/  LDCU.128 UR8, c[0x0][0x580] ;  /* 0x0000b000ff0877ac */ /* 0x000e220008000c00 */
[----:B------:R-:W-:-:S04]  /*ae80*/  UPRMT UR4, UR41, 0x9910, URZ ;  /* 0x0000991029047896 */ /* 0x000fc800080000ff */
[----:B------:R-:W-:Y:S01]  /*ae90*/  UISETP.GT.AND UP0, UPT, UR4, 0x9, UPT ;  /* 0x000000090400788c */ /* 0x000fe2000bf04270 */
[----:B0-----:R-:W-:Y:S02]  /*aea0*/  IADD3 R16, P0, PT, R16, UR8, RZ ;  /* 0x0000000810107c10 */ /* 0x001fe4000ff1e0ff */
[----:B-1234-:R-:W-:-:S03]  /*aeb0*/  IADD3 R2, P1, PT, R0, UR10, RZ ;  /* 0x0000000a00027c10 */ /* 0x01efc6000ff3e0ff */
        /* <DEDUP_REMOVED lines=15> */
.L_x_871:
[----:B------:R-:W2:Y:S02]  /*afb0*/  LDG.E.U8 R2, desc[UR36][R2.64] ;  /* 0x0000002402027981 */ /* 0x000ea4000c1e1100 */
[----:B--2---:R-:W-:-:S04]  /*afc0*/  I2FP.F32.U32 R0, R2 ;  /* 0x0000000200007245 */ /* 0x004fc80000201000 */
[----:B------:R-:W-:Y:S01]  /*afd0*/  F2FP.F16.F32.PACK_AB R0, RZ, R0 ;  /* 0x00000000ff00723e */ /* 0x000fe200000000ff */
[----:B------:R-:W-:Y:S06]  /*afe0*/  BRA `(.L_x_873) ;  /* 0x0000000c009c7947 */ /* 0x000fec0003800000 */
.L_x_870:
        /* <DEDUP_REMOVED lines=10> */
.L_x_875:
[----:B------:R-:W2:Y:S02]  /*b090*/  LDG.E R2, desc[UR36][R2.64] ;  /* 0x0000002402027981 */ /* 0x000ea4000c1e1900 */
[----:B--2---:R-:W-:-:S04]  /*b0a0*/  I2FP.F32.S32 R0, R2 ;  /* 0x0000000200007245 */ /* 0x004fc80000201400 */
[----:B------:R-:W-:Y:S01]  /*b0b0*/  F2FP.F16.F32.PACK_AB R0, RZ, R0 ;  /* 0x00000000ff00723e */ /* 0x000fe200000000ff */
[----:B------:R-:W-:Y:S06]  /*b0c0*/  BRA `(.L_x_873) ;  /* 0x0000000c00647947 */ /* 0x000fec0003800000 */
.L_x_874:
[----:B------:R-:W2:Y:S02]  /*b0d0*/  LDG.E.U16 R2, desc[UR36][R2.64] ;  /* 0x0000002402027981 */ /* 0x000ea4000c1e1500 */
[----:B--2---:R-:W0:Y:S02]  /*b0e0*/  I2F.S16 R0, R2 ;  /* 0x0000000200007306 */ /* 0x004e240000101400 */
[----:B0-----:R-:W-:Y:S01]  /*b0f0*/  F2FP.F16.F32.PACK_AB R0, RZ, R0 ;  /* 0x00000000ff00723e */ /* 0x001fe200000000ff */
[----:B------:R-:W-:Y:S06]  /*b100*/  BRA `(.L_x_873) ;  /* 0x0000000c00547947 */ /* 0x000fec0003800000 */
.L_x_869:
        /* <DEDUP_REMOVED lines=9> */
.L_x_877:
[----:B------:R1:W5:Y:S01]  /*b1a0*/  LDG.E.U16 R0, desc[UR36][R2.64] ;  /* 0x0000002402007981 */ /* 0x000362000c1e1500 */
[----:B------:R-:W-:Y:S05]  /*b1b0*/  BRA `(.L_x_873) ;  /* 0x0000000c00287947 */ /* 0x000fea0003800000 */
.L_x_876:
        /* <DEDUP_REMOVED lines=9> */
.L_x_879:
[----:B------:R0:W5:Y:S01]  /*b250*/  LDG.E.U16 R0, desc[UR36][R2.64] ;  /* 0x0000002402007981 */ /* 0x000162000c1e1500 */
[----:B------:R-:W-:Y:S05]  /*b260*/  BRA `(.L_x_873) ;  /* 0x0000000800fc7947 */ /* 0x000fea0003800000 */
.L_x_878:
        /* <DEDUP_REMOVED lines=12> */
.L_x_868:
        /* <DEDUP_REMOVED lines=13> */
.L_x_882:
        /* <DEDUP_REMOVED lines=12> */
.L_x_881:
        /* <DEDUP_REMOVED lines=27> */
.L_x_884:
        /* <DEDUP_REMOVED lines=13> */
.L_x_883:
[----:B------:R-:W2:Y:S02]  /*b740*/  LDG.E.U16 R0, desc[UR36][R2.64] ;  /* 0x0000002402007981 */ /* 0x000ea4000c1e1500 */
[----:B--2---:R-:W-:-:S04]  /*b750*/  SHF.L.U32 R0, R0, 0x10, RZ ;  /* 0x0000001000007819 */ /* 0x004fc800000006ff */
[----:B------:R-:W-:Y:S01]  /*b760*/  F2FP.F16.F32.PACK_AB R0, RZ, R0 ;  /* 0x00000000ff00723e */ /* 0x000fe200000000ff */
[----:B------:R-:W-:Y:S06]  /*b770*/  BRA `(.L_x_873) ;  /* 0x0000000400b87947 */ /* 0x000fec0003800000 */
.L_x_880:
        /* <DEDUP_REMOVED lines=12> */
.L_x_887:
        /* <DEDUP_REMOVED lines=21> */
.L_x_891:
[----:B------:R-:W-:Y:S05]  /*b990*/  BSYNC.RECONVERGENT B1 ;  /* 0x0000000000017941 */ /* 0x000fea0003800200 */
.L_x_890:
[----:B------:R-:W-:Y:S01]  /*b9a0*/  IMAD.SHL.U32 R0, R0, 0x100000, RZ ;  /* 0x0010000000007824 */ /* 0x000fe200078e00ff */
[----:B------:R-:W-:-:S04]  /*b9b0*/  LEA R2, R2, 0x3b800000, 0x17 ;  /* 0x3b80000002027811 */ /* 0x000fc800078eb8ff */
[----:B------:R-:W-:-:S07]  /*b9c0*/  LOP3.LUT R0, R2, R0, R7, 0xfe, !PT ;  /* 0x0000000002007212 */ /* 0x000fce00078efe07 */
.L_x_889:
[----:B------:R-:W-:Y:S05]  /*b9d0*/  BSYNC.RECONVERGENT B0 ;  /* 0x0000000000007941 */ /* 0x000fea0003800200 */
.L_x_888:
[----:B------:R-:W-:Y:S01]  /*b9e0*/  F2FP.F16.F32.PACK_AB R0, RZ, R0 ;  /* 0x00000000ff00723e */ /* 0x000fe200000000ff */
[----:B------:R-:W-:Y:S06]  /*b9f0*/  BRA `(.L_x_873) ;  /* 0x0000000400187947 */ /* 0x000fec0003800000 */
.L_x_886:
        /* <DEDUP_REMOVED lines=21> */
.L_x_895:
[----:B------:R-:W-:Y:S05]  /*bb50*/  BSYNC.RECONVERGENT B1 ;  /* 0x0000000000017941 */ /* 0x000fea0003800200 */
.L_x_894:
[----:B------:R-:W-:Y:S02]  /*bb60*/  SHF.L.U32 R0, R0, 0x15, RZ ;  /* 0x0000001500007819 */ /* 0x000fe400000006ff */
[----:B------:R-:W-:-:S04]  /*bb70*/  LEA R2, R2, 0x37800000, 0x17 ;  /* 0x3780000002027811 */ /* 0x000fc800078eb8ff */
[----:B------:R-:W-:-:S07]  /*bb80*/  LOP3.LUT R0, R2, R0, R7, 0xfe, !PT ;  /* 0x0000000002007212 */ /* 0x000fce00078efe07 */
.L_x_893:
[----:B------:R-:W-:Y:S05]  /*bb90*/  BSYNC.RECONVERGENT B0 ;  /* 0x0000000000007941 */ /* 0x000fea0003800200 */
.L_x_892:
[----:B------:R-:W-:Y:S01]  /*bba0*/  F2FP.F16.F32.PACK_AB R0, RZ, R0 ;  /* 0x00000000ff00723e */ /* 0x000fe200000000ff */
[----:B------:R-:W-:Y:S06]  /*bbb0*/  BRA `(.L_x_873) ;  /* 0x0000000000a87947 */ /* 0x000fec0003800000 */
.L_x_885:
        /* <DEDUP_REMOVED lines=14> */
.L_x_899:
[----:B------:R-:W-:Y:S05]  /*bca0*/  BSYNC.RECONVERGENT B0 ;  /* 0x0000000000007941 */ /* 0x000fea0003800200 */
.L_x_898:
[----:B------:R-:W-:Y:S01]  /*bcb0*/  F2FP.F16.F32.PACK_AB R0, RZ, R0 ;  /* 0x00000000ff00723e */ /* 0x000fe200000000ff */
[----:B------:R-:W-:Y:S06]  /*bcc0*/  BRA `(.L_x_873) ;  /* 0x0000000000647947 */ /* 0x000fec0003800000 */
.L_x_872:
[----:B------:R-:W-:Y:S01]  /*bcd0*/  MOV R0, 0x0 ;  /* 0x0000000000007802 */ /* 0x000fe20000000f00 */
[----:B------:R-:W0:Y:S01]  /*bce0*/  LDCU.64 UR4, c[0x4][0x128] ;  /* 0x01002500ff0477ac */ /* 0x000e220008000a00 */
[----:B------:R-:W-:Y:S02]  /*bcf0*/  HFMA2 R8, -RZ, RZ, 0, 4.64916229248046875e-06 ;  /* 0x0000004eff087431 */ /* 0x000fe400000001ff */
[----:B------:R-:W-:Y:S01]  /*bd00*/  IMAD.MOV.U32 R12, RZ, RZ, 0x1 ;  /* 0x00000001ff0c7424 */ /* 0x000fe200078e00ff */
[----:B------:R1:W2:Y:S01]  /*bd10*/  LDC.64 R2, c[0x4][R0] ;  /* 0x0100000000027b82 */ /* 0x0002a20000000a00 */
        /* <DEDUP_REMOVED lines=11> */
.L_x_900:
[----:B------:R-:W-:Y:S01]  /*bdd0*/  PRMT R0, RZ, 0x7610, R0 ;  /* 0x00007610ff007816 */ /* 0x000fe20000000000 */
[----:B------:R-:W-:Y:S06]  /*bde0*/  BRA `(.L_x_873) ;  /* 0x00000000001c7947 */ /* 0x000fec0003800000 */
.L_x_897:
[----:B------:R-:W2:Y:S02]  /*bdf0*/  LDG.E.64 R2, desc[UR36][R2.64] ;  /* 0x0000002402027981 */ /* 0x000ea4000c1e1b00 */
[----:B--2---:R-:W0:Y:S02]  /*be00*/  I2F.U64 R0, R2 ;  /* 0x0000000200007312 */ /* 0x004e240000301000 */
[----:B0-----:R-:W-:Y:S01]  /*be10*/  F2FP.F16.F32.PACK_AB R0, RZ, R0 ;  /* 0x00000000ff00723e */ /* 0x001fe200000000ff */
[----:B------:R-:W-:Y:S06]  /*be20*/  BRA `(.L_x_873) ;  /* 0x00000000000c7947 */ /* 0x000fec0003800000 */
.L_x_896:
[----:B------:R-:W2:Y:S02]  /*be30*/  LDG.E R2, desc[UR36][R2.64] ;  /* 0x0000002402027981 */ /* 0x000ea4000c1e1900 */
[----:B--2---:R-:W-:-:S04]  /*be40*/  I2FP.F32.U32 R0, R2 ;  /* 0x0000000200007245 */ /* 0x004fc80000201000 */
[----:B------:R-:W-:-:S07]  /*be50*/  F2FP.F16.F32.PACK_AB R0, RZ, R0 ;  /* 0x00000000ff00723e */ /* 0x000fce00000000ff */
.L_x_873:
[----:B-----5:R-:W-:Y:S01]  /*be60*/  HADD2.F32 R0, -RZ, R0.H0_H0 ;  /* 0x20000000ff007230 */ /* 0x020fe20000004100 */
[----:B------:R-:W-:Y:S01]  /*be70*/  UPRMT UR4, UR42, 0x9910, URZ ;  /* 0x000099102a047896 */ /* 0x000fe200080000ff */
[----:B------:R-:W-:-:S03]  /*be80*/  IMAD.MOV.U32 R4, RZ, RZ, 0x3b2090aa ;  /* 0x3b2090aaff047424 */ /* 0x000fc600078e00ff */
[C---:B------:R-:W-:Y:S01]  /*be90*/  FSETP.GT.FTZ.AND P0, PT, |R0|.reuse, 1, PT ;  /* 0x3f8000000000780b */ /* 0x040fe20003f14200 */
[----:B01----:R-:W-:Y:S01]  /*bea0*/  FADD.FTZ R2, |R0|, -RZ ;  /* 0x800000ff00027221 */ /* 0x003fe20000010200 */
        /* <DEDUP_REMOVED lines=29> */
[----:B0-----:R-:W-:Y:S01]  /*c080*/  STG.E.U8 desc[UR36][R16.64], R3 ;  /* 0x0000000310007986 */ /* 0x001fe2000c101124 */
[----:B------:R-:W-:Y:S05]  /*c090*/  EXIT ;  /* 0x000000000000794d */ /* 0x000fea0003800000 */
.L_x_904:
[----:B------:R-:W-:-:S06]  /*c0a0*/  HADD2.F32 R3, -RZ, R0.H0_H0 ;  /* 0x20000000ff037230 */ /* 0x000fcc0000004100 */
[----:B------:R-:W0:Y:S02]  /*c0b0*/  F2I.S64.TRUNC R2, R3 ;  /* 0x0000000300027311 */ /* 0x000e24000020d900 */
[----:B0-----:R-:W-:Y:S01]  /*c0c0*/  STG.E.U8 desc[UR36][R16.64], R2 ;  /* 0x0000000210007986 */ /* 0x001fe2000c101124 */
[----:B------:R-:W-:Y:S05]  /*c0d0*/  EXIT ;  /* 0x000000000000794d */ /* 0x000fea0003800000 */
.L_x_903:
        /* <DEDUP_REMOVED lines=8> */
[----:B0-----:R-:W-:Y:S01]  /*c160*/  STG.E.64 desc[UR36][R16.64], R2 ;  /* 0x0000000210007986 */ /* 0x001fe2000c101b24 */
[----:B------:R-:W-:Y:S05]  /*c170*/  EXIT ;  /* 0x000000000000794d */ /* 0x000fea0003800000 */
.L_x_907:
[----:B------:R-:W-:-:S04]  /*c180*/  HADD2.F32 R0, -RZ, R0.H0_H0 ;  /* 0x20000000ff007230 */ /* 0x000fc80000004100 */
[----:B------:R-:W0:Y:S02]  /*c190*/  F2I.FTZ.TRUNC.NTZ R3, R0 ;  /* 0x0000000000037305 */ /* 0x000e24000021f100 */
[----:B0-----:R-:W-:Y:S01]  /*c1a0*/  STG.E desc[UR36][R16.64], R3 ;  /* 0x0000000310007986 */ /* 0x001fe2000c101924 */
[----:B------:R-:W-:Y:S05]  /*c1b0*/  EXIT ;  /* 0x000000000000794d */ /* 0x000fea0003800000 */
.L_x_906:
[----:B------:R-:W-:-:S04]  /*c1c0*/  HADD2.F32 R0, -RZ, R0.H0_H0 ;  /* 0x20000000ff007230 */ /* 0x000fc80000004100 */
[----:B------:R-:W0:Y:S02]  /*c1d0*/  F2I.FTZ.TRUNC.NTZ R3, R0 ;  /* 0x0000000000037305 */ /* 0x000e24000021f100 */
[----:B0-----:R-:W-:Y:S01]  /*c1e0*/  STG.E.U16 desc[UR36][R16.64], R3 ;  /* 0x0000000310007986 */ /* 0x001fe2000c101524 */
[----:B------:R-:W-:Y:S05]  /*c1f0*/  EXIT ;  /* 0x000000000000794d */ /* 0x000fea0003800000 */
.L_x_902:
[----:B------:R-:W-:-:S09]  /*c200*/  UISETP.GT.AND UP0, UPT, UR4, 0x6, UPT ;  /* 0x000000060400788c */ /* 0x000fd2000bf04270 */
[----:B------:R-:W-:Y:S05]  /*c210*/  BRA.U UP0, `(.L_x_908) ;  /* 0x0000000100247547 */ /* 0x000fea000b800000 */
[----:B------:R-:W-:-:S09]  /*c220*/  UISETP.NE.AND UP0, UPT, UR4, 0x5, UPT ;  /* 0x000000050400788c */ /* 0x000fd2000bf05270 */
[----:B------:R-:W-:Y:S05]  /*c230*/  BRA.U !UP0, `(.L_x_909) ;  /* 0x0000000108147547 */ /* 0x000fea000b800000 */
[----:B------:R-:W-:-:S09]  /*c240*/  UISETP.NE.AND UP0, UPT, UR4, 0x6, UPT ;  /* 0x000000060400788c */ /* 0x000fd2000bf05270 */
[----:B------:R-:W-:Y:S05]  /*c250*/  BRA.U UP0, `(.L_x_905) ;  /* 0x0000000900287547 */ /* 0x000fea000b800000 */
[----:B------:R-:W-:-:S05]  /*c260*/  HADD2.F32 R3, -RZ, R0.H0_H0 ;  /* 0x20000000ff037230 */ /* 0x000fca0000004100 */
[----:B------:R-:W-:Y:S01]  /*c270*/  STG.E desc[UR36][R16.64], R3 ;  /* 0x0000000310007986 */ /* 0x000fe2000c101924 */
[----:B------:R-:W-:Y:S05]  /*c280*/  EXIT ;  /* 0x000000000000794d */ /* 0x000fea0003800000 */
.L_x_909:
[----:B------:R-:W-:Y:S01]  /*c290*/  STG.E.U16 desc[UR36][R16.64], R0 ;  /* 0x0000000010007986 */ /* 0x000fe2000c101524 */
[----:B------:R-:W-:Y:S05]  /*c2a0*/  EXIT ;  /* 0x000000000000794d */ /* 0x000fea0003800000 */
.L_x_908:
        /* <DEDUP_REMOVED lines=8> */
[----:B------:R-:W-:Y:S01]  /*c330*/  STG.E.64 desc[UR36][R16.64], R2 ;  /* 0x0000000210007986 */ /* 0x000fe2000c101b24 */
[----:B------:R-:W-:Y:S05]  /*c340*/  EXIT ;  /* 0x000000000000794d */ /* 0x000fea0003800000 */
.L_x_911:
[----:B------:R-:W-:-:S05]  /*c350*/  HADD2.F32 R0, -RZ, R0.H0_H0 ;  /* 0x20000000ff007230 */ /* 0x000fca0000004100 */
[----:B------:R-:W-:-:S04]  /*c360*/  F2FP.F16.F32.PACK_AB R0, RZ, R0 ;  /* 0x00000000ff00723e */ /* 0x000fc800000000ff */
[----:B------:R-:W-:-:S05]  /*c370*/  PRMT R0, R0, 0x5410, RZ ;  /* 0x0000541000007816 */ /* 0x000fca00000000ff */
[----:B------:R-:W-:Y:S01]  /*c380*/  STG.E desc[UR36][R16.64], R0 ;  /* 0x0000000010007986 */ /* 0x000fe2000c101924 */
[----:B------:R-:W-:Y:S05]  /*c390*/  EXIT ;  /* 0x000000000000794d */ /* 0x000fea0003800000 */
.L_x_910:
[----:B------:R-:W-:-:S05]  /*c3a0*/  HADD2.F32 R2, -RZ, R0.H0_H0 ;  /* 0x20000000ff027230 */ /* 0x000fca0000004100 */
[----:B------:R-:W-:-:S06]  /*c3b0*/  FMUL.FTZ R2, R2, 1 ;  /* 0x3f80000002027820 */ /* 0x000fcc0000410000 */
[----:B------:R-:W0:Y:S02]  /*c3c0*/  F2F.F64.F32 R2, R2 ;  /* 0x0000000200027310 */ /* 0x000e240000201800 */
[----:B0-----:R-:W-:Y:S01]  /*c3d0*/  STG.E.64 desc[UR36][R16.64], R2 ;  /* 0x0000000210007986 */ /* 0x001fe2000c101b24 */
[----:B------:R-:W-:Y:S05]  /*c3e0*/  EXIT ;  /* 0x000000000000794d */ /* 0x000fea0003800000 */
.L_x_901:
        /* <DEDUP_REMOVED lines=12> */
[----:B0-----:R-:W-:Y:S01]  /*c4b0*/  STG.E.U16 desc[UR36][R16.64], R3 ;  /* 0x0000000310007986 */ /* 0x001fe2000c101524 */
[----:B------:R-:W-:Y:S05]  /*c4c0*/  EXIT ;  /* 0x000000000000794d */ /* 0x000fea0003800000 */
.L_x_915:
[----:B------:R-:W-:Y:S01]  /*c4d0*/  HADD2.F32 R3, -RZ, R0.H0_H0 ;  /* 0x20000000ff037230 */ /* 0x000fe20000004100 */
[----:B------:R-:W-:Y:S01]  /*c4e0*/  BSSY.RECONVERGENT B0, `(.L_x_916) ;  /* 0x0000013000007945 */ /* 0x000fe20003800200 */
[----:B------:R-:W-:-:S03]  /*c4f0*/  HFMA2 R8, -RZ, RZ, 0, 7.62939453125e-06 ;  /* 0x00000080ff087431 */ /* 0x000fc600000001ff */
        /* <DEDUP_REMOVED lines=14> */
.L_x_918:
[----:B------:R-:W-:-:S04]  /*c5e0*/  SHF.R.U32.HI R3, RZ, 0x18, R3 ;  /* 0x00000018ff037819 */ /* 0x000fc80000011603 */
[----:B------:R-:W-:-:S04]  /*c5f0*/  LOP3.LUT R0, R0, 0x80, R3, 0xf8, !PT ;  /* 0x0000008000007812 */ /* 0x000fc800078ef803 */
[----:B------:R-:W-:-:S07]  /*c600*/  PRMT R8, R0, 0x7610, R8 ;  /* 0x0000761000087816 */ /* 0x000fce0000000008 */
.L_x_917:
[----:B------:R-:W-:Y:S05]  /*c610*/  BSYNC.RECONVERGENT B0 ;  /* 0x0000000000007941 */ /* 0x000fea0003800200 */
.L_x_916:
[----:B------:R-:W-:Y:S01]  /*c620*/  STG.E.U8 desc[UR36][R16.64], R8 ;  /* 0x0000000810007986 */ /* 0x000fe2000c101124 */
[----:B------:R-:W-:Y:S05]  /*c630*/  EXIT ;  /* 0x000000000000794d */ /* 0x000fea0003800000 */
.L_x_914:
        /* <DEDUP_REMOVED lines=17> */
.L_x_921:
[----:B------:R-:W-:-:S04]  /*c750*/  SHF.R.U32.HI R3, RZ, 0x18, R3 ;  /* 0x00000018ff037819 */ /* 0x000fc80000011603 */
[----:B------:R-:W-:-:S04]  /*c760*/  LOP3.LUT R0, R0, 0x80, R3, 0xf8, !PT ;  /* 0x0000008000007812 */ /* 0x000fc800078ef803 */
[----:B------:R-:W-:-:S07]  /*c770*/  PRMT R8, R0, 0x7610, R8 ;  /* 0x0000761000087816 */ /* 0x000fce0000000008 */
.L_x_920:
[----:B------:R-:W-:Y:S05]  /*c780*/  BSYNC.RECONVERGENT B0 ;  /* 0x0000000000007941 */ /* 0x000fea0003800200 */
.L_x_919:
[----:B------:R-:W-:Y:S01]  /*c790*/  STG.E.U8 desc[UR36][R16.64], R8 ;  /* 0x0000000810007986 */ /* 0x000fe2000c101124 */
[----:B------:R-:W-:Y:S05]  /*c7a0*/  EXIT ;  /* 0x000000000000794d */ /* 0x000fea0003800000 */
.L_x_913:
        /* <DEDUP_REMOVED lines=22> */
.L_x_923:
[----:B------:R-:W-:-:S06]  /*c910*/  HADD2.F32 R2, -RZ, R0.H0_H0 ;  /* 0x20000000ff027230 */ /* 0x000fcc0000004100 */
[----:B------:R-:W0:Y:S02]  /*c920*/  F2I.U64.TRUNC R2, R2 ;  /* 0x0000000200027311 */ /* 0x000e24000020d800 */
[----:B0-----:R-:W-:Y:S01]  /*c930*/  STG.E.64 desc[UR36][R16.64], R2 ;  /* 0x0000000210007986 */ /* 0x001fe2000c101b24 */
[----:B------:R-:W-:Y:S05]  /*c940*/  EXIT ;  /* 0x000000000000794d */ /* 0x000fea0003800000 */
.L_x_922:
[----:B------:R-:W-:-:S04]  /*c950*/  HADD2.F32 R0, -RZ, R0.H0_H0 ;  /* 0x20000000ff007230 */ /* 0x000fc80000004100 */
[----:B------:R-:W0:Y:S02]  /*c960*/  F2I.FTZ.U32.TRUNC.NTZ R3, R0 ;  /* 0x0000000000037305 */ /* 0x000e24000021f000 */
[----:B0-----:R-:W-:Y:S01]  /*c970*/  STG.E desc[UR36][R16.64], R3 ;  /* 0x0000000310007986 */ /* 0x001fe2000c101924 */
[----:B------:R-:W-:Y:S05]  /*c980*/  EXIT ;  /* 0x000000000000794d */ /* 0x000fea0003800000 */
.L_x_912:
        /* <DEDUP_REMOVED lines=9> */
[----:B------:R-:W-:Y:S01]  /*ca20*/  STG.E.U8 desc[UR36][R16.64], R3 ;  /* 0x0000000310007986 */ /* 0x000fe2000c101124 */
[----:B------:R-:W-:Y:S05]  /*ca30*/  EXIT ;  /* 0x000000000000794d */ /* 0x000fea0003800000 */
.L_x_925:
[----:B------:R-:W-:Y:S01]  /*ca40*/  HADD2.F32 R0, -RZ, R0.H0_H0 ;  /* 0x20000000ff007230 */ /* 0x000fe20000004100 */
[----:B------:R-:W-:-:S04]  /*ca50*/  CS2R R6, SRZ ;  /* 0x0000000000067805 */ /* 0x000fc8000001ff00 */
[----:B------:R-:W-:-:S04]  /*ca60*/  FMUL.FTZ R0, R0, 1 ;  /* 0x3f80000000007820 */ /* 0x000fc80000410000 */
[----:B------:R-:W0:Y:S02]  /*ca70*/  F2F.F64.F32 R4, R0 ;  /* 0x0000000000047310 */ /* 0x000e240000201800 */
[----:B0-----:R-:W-:Y:S01]  /*ca80*/  STG.E.128 desc[UR36][R16.64], R4 ;  /* 0x0000000410007986 */ /* 0x001fe2000c101d24 */
[----:B------:R-:W-:Y:S05]  /*ca90*/  EXIT ;  /* 0x000000000000794d */ /* 0x000fea0003800000 */
.L_x_924:
[----:B------:R-:W-:-:S09]  /*caa0*/  UISETP.NE.AND UP0, UPT, UR4, 0xf, UPT ;  /* 0x0000000f0400788c */ /* 0x000fd2000bf05270 */
[----:B------:R-:W-:Y:S05]  /*cab0*/  BRA.U !UP0, `(.L_x_926) ;  /* 0x0000000108e87547 */ /* 0x000fea000b800000 */
[----:B------:R-:W-:-:S09]  /*cac0*/  UISETP.NE.AND UP0, UPT, UR4, 0x17, UPT ;  /* 0x000000170400788c */ /* 0x000fd2000bf05270 */
[----:B------:R-:W-:Y:S05]  /*cad0*/  BRA.U !UP0, `(.L_x_927) ;  /* 0x0000000108907547 */ /* 0x000fea000b800000 */
[----:B------:R-:W-:-:S09]  /*cae0*/  UISETP.NE.AND UP0, UPT, UR4, 0x18, UPT ;  /* 0x000000180400788c */ /* 0x000fd2000bf05270 */
[----:B------:R-:W-:Y:S05]  /*caf0*/  BRA.U !UP0, `(.L_x_928) ;  /* 0x0000000108447547 */ /* 0x000fea000b800000 */
.L_x_905:
[----:B------:R-:W-:Y:S01]  /*cb00*/  MOV R0, 0x0 ;  /* 0x0000000000007802 */ /* 0x000fe20000000f00 */
[----:B------:R-:W0:Y:S01]  /*cb10*/  LDCU.64 UR4, c[0x4][0x128] ;  /* 0x01002500ff0477ac */ /* 0x000e220008000a00 */
[----:B------:R-:W-:Y:S02]  /*cb20*/  HFMA2 R8, -RZ, RZ, 0, 6.020069122314453125e-06 ;  /* 0x00000065ff087431 */ /* 0x000fe400000001ff */
        /* <DEDUP_REMOVED lines=13> */
.L_x_929:
[----:B------:R-:W-:Y:S05]  /*cc00*/  EXIT ;  /* 0x000000000000794d */ /* 0x000fea0003800000 */
.L_x_928:
        /* <DEDUP_REMOVED lines=13> */
.L_x_931:
[----:B------:R-:W-:Y:S05]  /*cce0*/  BSYNC.RECONVERGENT B0 ;  /* 0x0000000000007941 */ /* 0x000fea0003800200 */
.L_x_930:
[----:B------:R-:W-:-:S05]  /*ccf0*/  LOP3.LUT R3, R0, 0x80, R3, 0xf8, !PT ;  /* 0x0000008000037812 */ /* 0x000fca00078ef803 */
[----:B------:R-:W-:Y:S01]  /*cd00*/  STG.E.U8 desc[UR36][R16.64], R3 ;  /* 0x0000000310007986 */ /* 0x000fe2000c101124 */
[----:B------:R-:W-:Y:S05]  /*cd10*/  EXIT ;  /* 0x000000000000794d */ /* 0x000fea0003800000 */
.L_x_927:
        /* <DEDUP_REMOVED lines=12> */
.L_x_933:
[----:B------:R-:W-:Y:S01]  /*cde0*/  HFMA2 R0, -RZ, RZ, 0, 7.569789886474609375e-06 ;  /* 0x0000007fff007431 */ /* 0x000fe200000001ff */
[----:B------:R-:W-:-:S04]  /*cdf0*/  ISETP.GT.U32.AND P0, PT, R2, 0x7f800000, PT ;  /* 0x7f8000000200780c */ /* 0x000fc80003f04070 */
[----:B------:R-:W-:-:S09]  /*ce00*/  SEL R0, R0, 0x7c, P0 ;  /* 0x0000007c00007807 */ /* 0x000fd20000000000 */
.L_x_934:
[----:B------:R-:W-:Y:S05]  /*ce10*/  BSYNC.RECONVERGENT B0 ;  /* 0x0000000000007941 */ /* 0x000fea0003800200 */
.L_x_932:
[----:B------:R-:W-:-:S04]  /*ce20*/  SHF.R.U32.HI R3, RZ, 0x18, R3 ;  /* 0x00000018ff037819 */ /* 0x000fc80000011603 */
[----:B------:R-:W-:-:S05]  /*ce30*/  LOP3.LUT R3, R0, 0x80, R3, 0xf8, !PT ;  /* 0x0000008000037812 */ /* 0x000fca00078ef803 */
[----:B------:R-:W-:Y:S01]  /*ce40*/  STG.E.U8 desc[UR36][R16.64], R3 ;  /* 0x0000000310007986 */ /* 0x000fe2000c101124 */
[----:B------:R-:W-:Y:S05]  /*ce50*/  EXIT ;  /* 0x000000000000794d */ /* 0x000fea0003800000 */
.L_x_926:
[----:B------:R-:W-:-:S05]  /*ce60*/  HADD2.F32 R0, -RZ, R0.H0_H0 ;  /* 0x20000000ff007230 */ /* 0x000fca0000004100 */
[----:B------:R-:W-:-:S05]  /*ce70*/  F2FP.BF16.F32.PACK_AB R0, RZ, R0 ;  /* 0x00000000ff00723e */ /* 0x000fca00000010ff */
[----:B------:R-:W-:Y:S01]  /*ce80*/  STG.E.U16 desc[UR36][R16.64], R0 ;  /* 0x0000000010007986 */ /* 0x000fe2000c101524 */
[----:B------:R-:W-:Y:S05]  /*ce90*/  EXIT ;  /* 0x000000000000794d */ /* 0x000fea0003800000 */
.L_x_935:
        /* <DEDUP_REMOVED lines=14> */
.L_x_2611:


//--------------------- .text._ZN2at6native27unrolled_elementwise_kernelIZZZNS0_16atan_kernel_cudaERNS_18TensorIteratorBaseEENKUlvE0_clEvENKUlvE1_clEvEUlN3c104HalfEE_St5arrayIPcLm2EELi4E23TrivialOffsetCalculatorILi1EjESD_NS0_6memory12LoadWithCastILi1EEENSE_13StoreWithCastILi1EEEEEviT_T0_T2_T3_T4_T5_ --------------------------
	.section	.text._ZN2at6native27unrolled_elementwise_kernelIZZZNS0_16atan_kernel_cudaERNS_18TensorIteratorBaseEENKUlvE0_clEvENKUlvE1_clEvEUlN3c104HalfEE_St5arrayIPcLm2EELi4E23TrivialOffsetCalculatorILi1EjESD_NS0_6memory12LoadWithCastILi1EEENSE_13StoreWithCastILi1EEEEEviT_T0_T2_T3_T4_T5_,"ax",@progbits
	.align	128
        .global         _ZN2at6native27unrolled_elementwise_kernelIZZZNS0_16atan_kernel_cudaERNS_18TensorIteratorBaseEENKUlvE0_clEvENKUlvE1_clEvEUlN3c104HalfEE_St5arrayIPcLm2EELi4E23TrivialOffsetCalculatorILi1EjESD_NS0_6memory12LoadWithCastILi1EEENSE_13StoreWithCastILi1EEEEEviT_T0_T2_T3_T4_T5_
        .type           _ZN2at6native27unrolled_elementwise_kernelIZZZNS0_16atan_kernel_cudaERNS_18TensorIteratorBaseEENKUlvE0_clEvENKUlvE1_clEvEUlN3c104HalfEE_St5arrayIPcLm2EELi4E23TrivialOffsetCalculatorILi1EjESD_NS0_6memory12LoadWithCastILi1EEENSE_13StoreWithCastILi1EEEEEviT_T0_T2_T3_T4_T5_,@function
        .size           _ZN2at6native27unrolled_elementwise_kernelIZZZNS0_16atan_kernel_cudaERNS_18TensorIteratorBaseEENKUlvE0_clEvENKUlvE1_clEvEUlN3c104HalfEE_St5arrayIPcLm2EELi4E23TrivialOffsetCalculatorILi1EjESD_NS0_6memory12LoadWithCastILi1EEENSE_13StoreWithCastILi1EEEEEviT_T0_T2_T3_T4_T5_,(.L_x_2612 - _ZN2at6native27unrolled_elementwise_kernelIZZZNS0_16atan_kernel_cudaERNS_18TensorIteratorBaseEENKUlvE0_clEvENKUlvE1_clEvEUlN3c104HalfEE_St5arrayIPcLm2EELi4E23TrivialOffsetCalculatorILi1EjESD_NS0_6memory12LoadWithCastILi1EEENSE_13StoreWithCastILi1EEEEEviT_T0_T2_T3_T4_T5_)
        .other          _ZN2at6native27unrolled_elementwise_kernelIZZZNS0_16atan_kernel_cudaERNS_18TensorIteratorBaseEENKUlvE0_clEvENKUlvE1_clEvEUlN3c104HalfEE_St5arrayIPcLm2EELi4E23TrivialOffsetCalculatorILi1EjESD_NS0_6memory12LoadWithCastILi1EEENSE_13StoreWithCastILi1EEEEEviT_T0_T2_T3_T4_T5_,@"STO_CUDA_ENTRY STV_DEFAULT"
_ZN2at6native27unrolled_elementwise_kernelIZZZNS0_16atan_kernel_cudaERNS_18TensorIteratorBaseEENKUlvE0_clEvENKUlvE1_clEvEUlN3c104HalfEE_St5arrayIPcLm2EELi4E23TrivialOffsetCalculatorILi1EjESD_NS0_6memory12LoadWithCastILi1EEENSE_13StoreWithCastILi1EEEEEviT_T0_T2_T3_T4_T5_:
.text._ZN2at6native27unrolled_elementwise_kernelIZZZNS0_16atan_kernel_cudaERNS_18TensorIteratorBaseEENKUlvE0_clEvENKUlvE1_clEvEUlN3c104HalfEE_St5arrayIPcLm2EELi4E23TrivialOffsetCalculatorILi1EjESD_NS0_6memory12LoadWithCastILi1EEENSE_13StoreWithCastILi1EEEEEviT_T0_T2_T3_T4_T5_:
        /* <DEDUP_REMOVED lines=31> */
[----:B0-----:R-:W-:-:S04]  /*01f0*/  F2FP.F16.F32.PACK_AB R0, RZ, R0 ;  /* 0x00000000ff00723e */ /* 0x001fc800000000ff */
[----:B------:R-:W-:Y:S01]  /*0200*/  PRMT R24, R0, 0x7610, R24 ;  /* 0x0000761000187816 */ /* 0x000fe20000000018 */
[----:B------:R-:W-:Y:S06]  /*0210*/  BRA `(.L_x_943) ;  /* 0x0000000c00e87947 */ /* 0x000fec0003800000 */
.L_x_941:
[----:B------:R-:W2:Y:S02]  /*0220*/  LDG.E.U8 R2, desc[UR36][R2.64] ;  /* 0x0000002402027981 */ /* 0x000ea4000c1e1100 */
[----:B--2---:R-:W-:-:S04]  /*0230*/  I2FP.F32.U32 R0, R2 ;  /* 0x0000000200007245 */ /* 0x004fc80000201000 */
[----:B------:R-:W-:-:S04]  /*0240*/  F2FP.F16.F32.PACK_AB R0, RZ, R0 ;  /* 0x00000000ff00723e */ /* 0x000fc800000000ff */
[----:B------:R-:W-:Y:S01]  /*0250*/  PRMT R24, R0, 0x7610, R24 ;  /* 0x0000761000187816 */ /* 0x000fe20000000018 */
[----:B------:R-:W-:Y:S06]  /*0260*/  BRA `(.L_x_943) ;  /* 0x0000000c00d47947 */ /* 0x000fec0003800000 */
.L_x_940:
        /* <DEDUP_REMOVED lines=8> */
[----:B0-----:R-:W-:-:S04]  /*02f0*/  F2FP.F16.F32.PACK_AB R0, RZ, R0 ;  /* 0x00000000ff00723e */ /* 0x001fc800000000ff */
[----:B------:R-:W-:Y:S01]  /*0300*/  PRMT R24, R0, 0x7610, R24 ;  /* 0x0000761000187816 */ /* 0x000fe20000000018 */
[----:B------:R-:W-:Y:S06]  /*0310*/  BRA `(.L_x_943) ;  /* 0x0000000c00a87947 */ /* 0x000fec0003800000 */
.L_x_945:
[----:B------:R-:W2:Y:S02]  /*0320*/  LDG.E R2, desc[UR36][R2.64] ;  /* 0x0000002402027981 */ /* 0x000ea4000c1e1900 */
[----:B--2---:R-:W-:-:S04]  /*0330*/  I2FP.F32.S32 R0, R2 ;  /* 0x0000000200007245 */ /* 0x004fc80000201400 */
[----:B------:R-:W-:-:S04]  /*0340*/  F2FP.F16.F32.PACK_AB R0, RZ, R0 ;  /* 0x00000000ff00723e */ /* 0x000fc800000000ff */
[----:B------:R-:W-:Y:S01]  /*0350*/  PRMT R24, R0, 0x7610, R24 ;  /* 0x0000761000187816 */ /* 0x000fe20000000018 */
[----:B------:R-:W-:Y:S06]  /*0360*/  BRA `(.L_x_943) ;  /* 0x0000000c00947947 */ /* 0x000fec0003800000 */
.L_x_944:
[----:B------:R-:W2:Y:S02]  /*0370*/  LDG.E.U16 R2, desc[UR36][R2.64] ;  /* 0x0000002402027981 */ /* 0x000ea4000c1e1500 */
[----:B--2---:R-:W0:Y:S02]  /*0380*/  I2F.S16 R0, R2 ;  /* 0x0000000200007306 */ /* 0x004e240000101400 */
[----:B0-----:R-:W-:-:S04]  /*0390*/  F2FP.F16.F32.PACK_AB R0, RZ, R0 ;  /* 0x00000000ff00723e */ /* 0x001fc800000000ff */
[----:B------:R-:W-:Y:S01]  /*03a0*/  PRMT R24, R0, 0x7610, R24 ;  /* 0x0000761000187816 */ /* 0x000fe20000000018 */
[----:B------:R-:W-:Y:S06]  /*03b0*/  BRA `(.L_x_943) ;  /* 0x0000000c00807947 */ /* 0x000fec0003800000 */
.L_x_939:
        /* <DEDUP_REMOVED lines=9> */
.L_x_947:
[----:B------:R1:W5:Y:S01]  /*0450*/  LDG.E.U16 R24, desc[UR36][R2.64] ;  /* 0x0000002402187981 */ /* 0x000362000c1e1500 */
[----:B------:R-:W-:Y:S05]  /*0460*/  BRA `(.L_x_943) ;  /* 0x0000000c00547947 */ /* 0x000fea0003800000 */
.L_x_946:
        /* <DEDUP_REMOVED lines=9> */
.L_x_949:
[----:B------:R0:W5:Y:S01]  /*0500*/  LDG.E.U16 R24, desc[UR36][R2.64] ;  /* 0x0000002402187981 */ /* 0x000162000c1e1500 */
[----:B------:R-:W-:Y:S05]  /*0510*/  BRA `(.L_x_943) ;  /* 0x0000000c00287947 */ /* 0x000fea0003800000 */
.L_x_948:
        /* <DEDUP_REMOVED lines=10> */
[----:B------:R-:W-:-:S04]  /*05c0*/  F2FP.F16.F32.PACK_AB R0, RZ, R0 ;  /* 0x00000000ff00723e */ /* 0x000fc800000000ff */
[----:B------:R-:W-:Y:S01]  /*05d0*/  PRMT R24, R0, 0x7610, R24 ;  /* 0x0000761000187816 */ /* 0x000fe20000000018 */
[----:B------:R-:W-:Y:S06]  /*05e0*/  BRA `(.L_x_943) ;  /* 0x0000000800f47947 */ /* 0x000fec0003800000 */
.L_x_938:
        /* <DEDUP_REMOVED lines=11> */
[----:B------:R-:W-:-:S04]  /*06a0*/  F2FP.F16.F32.PACK_AB R0, RZ, R0 ;  /* 0x00000000ff00723e */ /* 0x000fc800000000ff */
[----:B------:R-:W-:Y:S01]  /*06b0*/  PRMT R24, R0, 0x7610, R24 ;  /* 0x0000761000187816 */ /* 0x000fe20000000018 */
[----:B------:R-:W-:Y:S06]  /*06c0*/  BRA `(.L_x_943) ;  /* 0x0000000800bc7947 */ /* 0x000fec0003800000 */
.L_x_952:
        /* <DEDUP_REMOVED lines=13> */
.L_x_951:
        /* <DEDUP_REMOVED lines=27> */
.L_x_954:
        /* <DEDUP_REMOVED lines=11> */
[----:B------:R-:W-:-:S04]  /*0a00*/  F2FP.F16.F32.PACK_AB R0, RZ, R0 ;  /* 0x00000000ff00723e */ /* 0x000fc800000000ff */
[----:B------:R-:W-:Y:S01]  /*0a10*/  PRMT R24, R0, 0x7610, R24 ;  /* 0x0000761000187816 */ /* 0x000fe20000000018 */
[----:B------:R-:W-:Y:S06]  /*0a20*/  BRA `(.L_x_943) ;  /* 0x0000000400e47947 */ /* 0x000fec0003800000 */
.L_x_953:
[----:B------:R-:W2:Y:S02]  /*0a30*/  LDG.E.U16 R0, desc[UR36][R2.64] ;  /* 0x0000002402007981 */ /* 0x000ea4000c1e1500 */
[----:B--2---:R-:W-:-:S05]  /*0a40*/  IMAD.U32 R0, R0, 0x10000, RZ ;  /* 0x0001000000007824 */ /* 0x004fca00078e00ff */
[----:B------:R-:W-:-:S04]  /*0a50*/  F2FP.F16.F32.PACK_AB R0, RZ, R0 ;  /* 0x00000000ff00723e */ /* 0x000fc800000000ff */
[----:B------:R-:W-:Y:S01]  /*0a60*/  PRMT R24, R0, 0x7610, R24 ;  /* 0x0000761000187816 */ /* 0x000fe20000000018 */
[----:B------:R-:W-:Y:S06]  /*0a70*/  BRA `(.L_x_943) ;  /* 0x0000000400d07947 */ /* 0x000fec0003800000 */
.L_x_950:
        /* <DEDUP_REMOVED lines=10> */
[----:B------:R-:W-:-:S04]  /*0b20*/  F2FP.F16.F32.PACK_AB R0, RZ, R0 ;  /* 0x00000000ff00723e */ /* 0x000fc800000000ff */
[----:B------:R-:W-:Y:S01]  /*0b30*/  PRMT R24, R0, 0x7610, R24 ;  /* 0x0000761000187816 */ /* 0x000fe20000000018 */
[----:B------:R-:W-:Y:S06]  /*0b40*/  BRA `(.L_x_943) ;  /* 0x00000004009c7947 */ /* 0x000fec0003800000 */
.L_x_957:
        /* <DEDUP_REMOVED lines=21> */
.L_x_961:
[----:B------:R-:W-:Y:S05]  /*0ca0*/  BSYNC.RECONVERGENT B1 ;  /* 0x0000000000017941 */ /* 0x000fea0003800200 */
.L_x_960:
[----:B------:R-:W-:Y:S01]  /*0cb0*/  IMAD.SHL.U32 R0, R0, 0x100000, RZ ;  /* 0x0010000000007824 */ /* 0x000fe200078e00ff */
[----:B------:R-:W-:-:S04]  /*0cc0*/  LEA R2, R2, 0x3b800000, 0x17 ;  /* 0x3b80000002027811 */ /* 0x000fc800078eb8ff */
[----:B------:R-:W-:-:S07]  /*0cd0*/  LOP3.LUT R0, R2, R0, R7, 0xfe, !PT ;  /* 0x0000000002007212 */ /* 0x000fce00078efe07 */
.L_x_959:
[----:B------:R-:W-:Y:S05]  /*0ce0*/  BSYNC.RECONVERGENT B0 ;  /* 0x0000000000007941 */ /* 0x000fea0003800200 */
.L_x_958:
[----:B------:R-:W-:-:S04]  /*0cf0*/  F2FP.F16.F32.PACK_AB R0, RZ, R0 ;  /* 0x00000000ff00723e */ /* 0x000fc800000000ff */
[----:B------:R-:W-:Y:S01]  /*0d00*/  PRMT R24, R0, 0x7610, R24 ;  /* 0x0000761000187816 */ /* 0x000fe20000000018 */
[----:B------:R-:W-:Y:S06]  /*0d10*/  BRA `(.L_x_943) ;  /* 0x0000000400287947 */ /* 0x000fec0003800000 */
.L_x_956:
        /* <DEDUP_REMOVED lines=21> */
.L_x_965:
[----:B------:R-:W-:Y:S05]  /*0e70*/  BSYNC.RECONVERGENT B1 ;  /* 0x0000000000017941 */ /* 0x000fea0003800200 */
.L_x_964:
[----:B------:R-:W-:Y:S01]  /*0e80*/  IMAD.SHL.U32 R0, R0, 0x200000, RZ ;  /* 0x0020000000007824 */ /* 0x000fe200078e00ff */
[----:B------:R-:W-:-:S04]  /*0e90*/  LEA R2, R2, 0x37800000, 0x17 ;  /* 0x3780000002027811 */ /* 0x000fc800078eb8ff */
[----:B------:R-:W-:-:S07]  /*0ea0*/  LOP3.LUT R0, R2, R0, R7, 0xfe, !PT ;  /* 0x0000000002007212 */ /* 0x000fce00078efe07 */
.L_x_963:
[----:B------:R-:W-:Y:S05]  /*0eb0*/  BSYNC.RECONVERGENT B0 ;  /* 0x0000000000007941 */ /* 0x000fea0003800200 */
.L_x_962:
[----:B------:R-:W-:-:S04]  /*0ec0*/  F2FP.F16.F32.PACK_AB R0, RZ, R0 ;  /* 0x00000000ff00723e */ /* 0x000fc800000000ff */
[----:B------:R-:W-:Y:S01]  /*0ed0*/  PRMT R24, R0, 0x7610, R24 ;  /* 0x0000761000187816 */ /* 0x000fe20000000018 */
[----:B------:R-:W-:Y:S06]  /*0ee0*/  BRA `(.L_x_943) ;  /* 0x0000000000b47947 */ /* 0x000fec0003800000 */
.L_x_955:
[----:B------:R-:W-:-:S09]  /*0ef0*/  UISETP.NE.AND UP0, UPT, UR4, 0x1c, UPT ;  /* 0x0000001c0400788c */ /* 0x000fd2000bf05270 */
[----:B------:R-:W-:Y:S05]  /*0f00*/  BRA.U !UP0, `(.L_x_966) ;  /* 0x00000001089c7547 */ /* 0x000fea000b800000 */
[----:B------:R-:W-:-:S09]  /*0f10*/  UISETP.NE.AND UP0, UPT, UR4, 0x1d, UPT ;  /* 0x0000001d0400788c */ /* 0x000fd2000bf05270 */
[----:B------:R-:W-:Y:S05]  /*0f20*/  BRA.U !UP0, `(.L_x_967) ;  /* 0x0000000108807547 */ /* 0x000fea000b800000 */
[----:B------:R-:W-:-:S09]  /*0f30*/  UISETP.NE.AND UP0, UPT, UR4, 0x2c, UPT ;  /* 0x0000002c0400788c */ /* 0x000fd2000bf05270 */
[----:B------:R-:W-:Y:S05]  /*0f40*/  BRA.U !UP0, `(.L_x_968) ;  /* 0x0000000108487547 */ /* 0x000fea000b800000 */
.L_x_942:
        /* <DEDUP_REMOVED lines=16> */
.L_x_969:
[----:B------:R-:W-:Y:S01]  /*1050*/  PRMT R24, RZ, 0x7610, R24 ;  /* 0x00007610ff187816 */ /* 0x000fe20000000018 */
[----:B------:R-:W-:Y:S06]  /*1060*/  BRA `(.L_x_943) ;  /* 0x0000000000547947 */ /* 0x000fec0003800000 */
.L_x_968:
        /* <DEDUP_REMOVED lines=8> */
.L_x_971:
[----:B------:R-:W-:Y:S05]  /*10f0*/  BSYNC.RECONVERGENT B0 ;  /* 0x0000000000007941 */ /* 0x000fea0003800200 */
.L_x_970:
[----:B------:R-:W-:-:S04]  /*1100*/  F2FP.F16.F32.PACK_AB R0, RZ, R0 ;  /* 0x00000000ff00723e */ /* 0x000fc800000000ff */
[----:B------:R-:W-:Y:S01]  /*1110*/  PRMT R24, R0, 0x7610, R24 ;  /* 0x0000761000187816 */ /* 0x000fe20000000018 */
[----:B------:R-:W-:Y:S06]  /*1120*/  BRA `(.L_x_943) ;  /* 0x0000000000247947 */ /* 0x000fec0003800000 */
.L_x_967:
[----:B------:R-:W2:Y:S02]  /*1130*/  LDG.E.64 R2, desc[UR36][R2.64] ;  /* 0x0000002402027981 */ /* 0x000ea4000c1e1b00 */
[----:B--2---:R-:W0:Y:S02]  /*1140*/  I2F.U64 R0, R2 ;  /* 0x0000000200007312 */ /* 0x004e240000301000 */
[----:B0-----:R-:W-:-:S04]  /*1150*/  F2FP.F16.F32.PACK_AB R0, RZ, R0 ;  /* 0x00000000ff00723e */ /* 0x001fc800000000ff */
[----:B------:R-:W-:Y:S01]  /*1160*/  PRMT R24, R0, 0x7610, R24 ;  /* 0x0000761000187816 */ /* 0x000fe20000000018 */
[----:B------:R-:W-:Y:S06]  /*1170*/  BRA `(.L_x_943) ;  /* 0x0000000000107947 */ /* 0x000fec0003800000 */
.L_x_966:
[----:B------:R-:W2:Y:S02]  /*1180*/  LDG.E R2, desc[UR36][R2.64] ;  /* 0x0000002402027981 */ /* 0x000ea4000c1e1900 */
[----:B--2---:R-:W-:-:S04]  /*1190*/  I2FP.F32.U32 R0, R2 ;  /* 0x0000000200007245 */ /* 0x004fc80000201000 */
[----:B------:R-:W-:-:S04]  /*11a0*/  F2FP.F16.F32.PACK_AB R0, RZ, R0 ;  /* 0x00000000ff00723e */ /* 0x000fc800000000ff */
[----:B------:R-:W-:-:S07]  /*11b0*/  PRMT R24, R0, 0x7610, R24 ;  /* 0x0000761000187816 */ /* 0x000fce0000000018 */
.L_x_943:
[----:B------:R-:W-:-:S07]  /*11c0*/  VIADD R16, R19, 0x80 ;  /* 0x0000008013107836 */ /* 0x000fce0000000000 */
.L_x_937:
[----:B------:R-:W-:Y:S05]  /*11d0*/  BSYNC.RECONVERGENT B6 ;  /* 0x0000000000067941 */ /* 0x000fea0003800200 */
.L_x_936:
[----:B------:R-:W-:Y:S01]  /*11e0*/  ISETP.GE.AND P0, PT, R16, R17, PT ;  /* 0x000000111000720c */ /* 0x000fe20003f06270 */
[----:B------:R-:W-:Y:S01]  /*11f0*/  BSSY.RECONVERGENT B6, `(.L_x_972) ;  /* 0x0000114000067945 */ /* 0x000fe20003800200 */
[----:B------:R-:W-:-:S11]  /*1200*/  PRMT R23, RZ, 0x7610, R23 ;  /* 0x00007610ff177816 */ /* 0x000fd60000000017 */
[----:B------:R-:W-:Y:S05]  /*1210*/  @P0 BRA `(.L_x_973) ;  /* 0x0000001000440947 */ /* 0x000fea0003800000 */
[----:B01----:R-:W0:Y:S01]  /*1220*/  LDC.64 R2, c[0x0][0x390] ;  /* 0x0000e400ff027b82 */ /* 0x003e220000000a00 */
        /* <DEDUP_REMOVED lines=21> */
.L_x_977:
[----:B------:R-:W2:Y:S02]  /*1380*/  LDG.E.U8 R2, desc[UR36][R2.64] ;  /* 0x0000002402027981 */ /* 0x000ea4000c1e1100 */
[----:B--2---:R-:W-:-:S04]  /*1390*/  I2FP.F32.U32 R0, R2 ;  /* 0x0000000200007245 */ /* 0x004fc80000201000 */
[----:B------:R-:W-:-:S04]  /*13a0*/  F2FP.F16.F32.PACK_AB R0, RZ, R0 ;  /* 0x00000000ff00723e */ /* 0x000fc800000000ff */
[----:B------:R-:W-:Y:S01]  /*13b0*/  PRMT R23, R0, 0x7610, R23 ;  /* 0x0000761000177816 */ /* 0x000fe20000000017 */
[----:B------:R-:W-:Y:S06]  /*13c0*/  BRA `(.L_x_979) ;  /* 0x0000000c00d47947 */ /* 0x000fec0003800000 */
.L_x_976:
        /* <DEDUP_REMOVED lines=11> */
.L_x_981:
[----:B------:R-:W2:Y:S02]  /*1480*/  LDG.E R2, desc[UR36][R2.64] ;  /* 0x0000002402027981 */ /* 0x000ea4000c1e1900 */
[----:B--2---:R-:W-:-:S04]  /*1490*/  I2FP.F32.S32 R0, R2 ;  /* 0x0000000200007245 */ /* 0x004fc80000201400 */
[----:B------:R-:W-:-:S04]  /*14a0*/  F2FP.F16.F32.PACK_AB R0, RZ, R0 ;  /* 0x00000000ff00723e */ /* 0x000fc800000000ff */
[----:B------:R-:W-:Y:S01]  /*14b0*/  PRMT R23, R0, 0x7610, R23 ;  /* 0x0000761000177816 */ /* 0x000fe20000000017 */
[----:B------:R-:W-:Y:S06]  /*14c0*/  BRA `(.L_x_979) ;  /* 0x0000000c00947947 */ /* 0x000fec0003800000 */
.L_x_980:
[----:B------:R-:W2:Y:S02]  /*14d0*/  LDG.E.U16 R2, desc[UR36][R2.64] ;  /* 0x0000002402027981 */ /* 0x000ea4000c1e1500 */
[----:B--2---:R-:W0:Y:S02]  /*14e0*/  I2F.S16 R0, R2 ;  /* 0x0000000200007306 */ /* 0x004e240000101400 */
[----:B0-----:R-:W-:-:S04]  /*14f0*/  F2FP.F16.F32.PACK_AB R0, RZ, R0 ;  /* 0x00000000ff00723e */ /* 0x001fc800000000ff */
[----:B------:R-:W-:Y:S01]  /*1500*/  PRMT R23, R0, 0x7610, R23 ;  /* 0x0000761000177816 */ /* 0x000fe20000000017 */
[----:B------:R-:W-:Y:S06]  /*1510*/  BRA `(.L_x_979) ;  /* 0x0000000c00807947 */ /* 0x000fec0003800000 */
.L_x_975:
        /* <DEDUP_REMOVED lines=9> */
.L_x_983:
[----:B------:R0:W5:Y:S01]  /*15b0*/  LDG.E.U16 R23, desc[UR36][R2.64] ;  /* 0x0000002402177981 */ /* 0x000162000c1e1500 */
[----:B------:R-:W-:Y:S05]  /*15c0*/  BRA `(.L_x_979) ;  /* 0x0000000c00547947 */ /* 0x000fea0003800000 */
.L_x_982:
        /* <DEDUP_REMOVED lines=9> */
.L_x_985:
[----:B------:R1:W5:Y:S01]  /*1660*/  LDG.E.U16 R23, desc[UR36][R2.64] ;  /* 0x0000002402177981 */ /* 0x000362000c1e1500 */
[----:B------:R-:W-:Y:S05]  /*1670*/  BRA `(.L_x_979) ;  /* 0x0000000c00287947 */ /* 0x000fea0003800000 */
.L_x_984:
        /* <DEDUP_REMOVED lines=13> */
.L_x_974:
        /* <DEDUP_REMOVED lines=14> */
.L_x_988:
        /* <DEDUP_REMOVED lines=13> */
.L_x_987:
        /* <DEDUP_REMOVED lines=27> */
.L_x_990:
[----:B------:R-:W2:Y:S02]  /*1ab0*/  LDG.E.U8 R2, desc[UR36][R2.64] ;  /* 0x0000002402027981 */ /* 0x000ea4000c1e1100 */
[C---:B--2---:R-:W-:Y:S02]  /*1ac0*/  IMAD.SHL.U32 R0, R2.reuse, 0x2000000, RZ ;  /* 0x0200000002007824 */ /* 0x044fe400078e00ff */
        /* <DEDUP_REMOVED lines=9> */
[----:B------:R-:W-:-:S04]  /*1b60*/  F2FP.F16.F32.PACK_AB R0, RZ, R0 ;  /* 0x00000000ff00723e */ /* 0x000fc800000000ff */
[----:B------:R-:W-:Y:S01]  /*1b70*/  PRMT R23, R0, 0x7610, R23 ;  /* 0x0000761000177816 */ /* 0x000fe20000000017 */
[----:B------:R-:W-:Y:S06]  /*1b80*/  BRA `(.L_x_979) ;  /* 0x0000000400e47947 */ /* 0x000fec0003800000 */
.L_x_989:
[----:B------:R-:W2:Y:S02]  /*1b90*/  LDG.E.U16 R0, desc[UR36][R2.64] ;  /* 0x0000002402007981 */ /* 0x000ea4000c1e1500 */
[----:B--2---:R-:W-:-:S05]  /*1ba0*/  IMAD.U32 R0, R0, 0x10000, RZ ;  /* 0x0001000000007824 */ /* 0x004fca00078e00ff */
[----:B------:R-:W-:-:S04]  /*1bb0*/  F2FP.F16.F32.PACK_AB R0, RZ, R0 ;  /* 0x00000000ff00723e */ /* 0x000fc800000000ff */
[----:B------:R-:W-:Y:S01]  /*1bc0*/  PRMT R23, R0, 0x7610, R23 ;  /* 0x0000761000177816 */ /* 0x000fe20000000017 */
[----:B------:R-:W-:Y:S06]  /*1bd0*/  BRA `(.L_x_979) ;  /* 0x0000000400d07947 */ /* 0x000fec0003800000 */
.L_x_986:
        /* <DEDUP_REMOVED lines=13> */
.L_x_993:
        /* <DEDUP_REMOVED lines=21> */
.L_x_997:
[----:B------:R-:W-:Y:S05]  /*1e00*/  BSYNC.RECONVERGENT B1 ;  /* 0x0000000000017941 */ /* 0x000fea0003800200 */
.L_x_996:
[----:B------:R-:W-:Y:S01]  /*1e10*/  IMAD.SHL.U32 R0, R0, 0x100000, RZ ;  /* 0x0010000000007824 */ /* 0x000fe200078e00ff */
[----:B------:R-:W-:-:S04]  /*1e20*/  LEA R2, R2, 0x3b800000, 0x17 ;  /* 0x3b80000002027811 */ /* 0x000fc800078eb8ff */
[----:B------:R-:W-:-:S07]  /*1e30*/  LOP3.LUT R0, R2, R0, R7, 0xfe, !PT ;  /* 0x0000000002007212 */ /* 0x000fce00078efe07 */
.L_x_995:
[----:B------:R-:W-:Y:S05]  /*1e40*/  BSYNC.RECONVERGENT B0 ;  /* 0x0000000000007941 */ /* 0x000fea0003800200 */
.L_x_994:
[----:B------:R-:W-:-:S04]  /*1e50*/  F2FP.F16.F32.PACK_AB R0, RZ, R0 ;  /* 0x00000000ff00723e */ /* 0x000fc800000000ff */
[----:B------:R-:W-:Y:S01]  /*1e60*/  PRMT R23, R0, 0x7610, R23 ;  /* 0x0000761000177816 */ /* 0x000fe20000000017 */
[----:B------:R-:W-:Y:S06]  /*1e70*/  BRA `(.L_x_979) ;  /* 0x0000000400287947 */ /* 0x000fec0003800000 */
.L_x_992:
        /* <DEDUP_REMOVED lines=21> */
.L_x_1001:
[----:B------:R-:W-:Y:S05]  /*1fd0*/  BSYNC.RECONVERGENT B1 ;  /* 0x0000000000017941 */ /* 0x000fea0003800200 */
.L_x_1000:
[----:B------:R-:W-:Y:S01]  /*1fe0*/  IMAD.SHL.U32 R0, R0, 0x200000, RZ ;  /* 0x0020000000007824 */ /* 0x000fe200078e00ff */
[----:B------:R-:W-:-:S04]  /*1ff0*/  LEA R2, R2, 0x37800000, 0x17 ;  /* 0x3780000002027811 */ /* 0x000fc800078eb8ff */
[----:B------:R-:W-:-:S07]  /*2000*/  LOP3.LUT R0, R2, R0, R7, 0xfe, !PT ;  /* 0x0000000002007212 */ /* 0x000fce00078efe07 */
.L_x_999:
[----:B------:R-:W-:Y:S05]  /*2010*/  BSYNC.RECONVERGENT B0 ;  /* 0x0000000000007941 */ /* 0x000fea0003800200 */
.L_x_998:
[----:B------:R-:W-:-:S04]  /*2020*/  F2FP.F16.F32.PACK_AB R0, RZ, R0 ;  /* 0x00000000ff00723e */ /* 0x000fc800000000ff */
[----:B------:R-:W-:Y:S01]  /*2030*/  PRMT R23, R0, 0x7610, R23 ;  /* 0x0000761000177816 */ /* 0x000fe20000000017 */
[----:B------:R-:W-:Y:S06]  /*2040*/  BRA `(.L_x_979) ;  /* 0x0000000000b47947 */ /* 0x000fec0003800000 */
.L_x_991:
        /* <DEDUP_REMOVED lines=14> */
.L_x_1005:
[----:B------:R-:W-:Y:S05]  /*2130*/  BSYNC.RECONVERGENT B0 ;  /* 0x0000000000007941 */ /* 0x000fea0003800200 */
.L_x_1004:
[----:B------:R-:W-:-:S04]  /*2140*/  F2FP.F16.F32.PACK_AB R0, RZ, R0 ;  /* 0x00000000ff00723e */ /* 0x000fc800000000ff */
[----:B------:R-:W-:Y:S01]  /*2150*/  PRMT R23, R0, 0x7610, R23 ;  /* 0x0000761000177816 */ /* 0x000fe20000000017 */
[----:B------:R-:W-:Y:S06]  /*2160*/  BRA `(.L_x_979) ;  /* 0x00000000006c7947 */ /* 0x000fec0003800000 */
.L_x_978:
        /* <DEDUP_REMOVED lines=16> */
.L_x_1006:
[----:B------:R-:W-:Y:S01]  /*2270*/  PRMT R23, RZ, 0x7610, R23 ;  /* 0x00007610ff177816 */ /* 0x000fe20000000017 */
[----:B------:R-:W-:Y:S06]  /*2280*/  BRA `(.L_x_979) ;  /* 0x0000000000247947 */ /* 0x000fec0003800000 */
.L_x_1003:
[----:B------:R-:W2:Y:S02]  /*2290*/  LDG.E.64 R2, desc[UR36][R2.64] ;  /* 0x0000002402027981 */ /* 0x000ea4000c1e1b00 */
[----:B--2---:R-:W0:Y:S02]  /*22a0*/  I2F.U64 R0, R2 ;  /* 0x0000000200007312 */ /* 0x004e240000301000 */
[----:B0-----:R-:W-:-:S04]  /*22b0*/  F2FP.F16.F32.PACK_AB R0, RZ, R0 ;  /* 0x00000000ff00723e */ /* 0x001fc800000000ff */
[----:B------:R-:W-:Y:S01]  /*22c0*/  PRMT R23, R0, 0x7610, R23 ;  /* 0x0000761000177816 */ /* 0x000fe20000000017 */
[----:B------:R-:W-:Y:S06]  /*22d0*/  BRA `(.L_x_979) ;  /* 0x0000000000107947 */ /* 0x000fec0003800000 */
.L_x_1002:
[----:B------:R-:W2:Y:S02]  /*22e0*/  LDG.E R2, desc[UR36][R2.64] ;  /* 0x0000002402027981 */ /* 0x000ea4000c1e1900 */
[----:B--2---:R-:W-:-:S04]  /*22f0*/  I2FP.F32.U32 R0, R2 ;  /* 0x0000000200007245 */ /* 0x004fc80000201000 */
[----:B------:R-:W-:-:S04]  /*2300*/  F2FP.F16.F32.PACK_AB R0, RZ, R0 ;  /* 0x00000000ff00723e */ /* 0x000fc800000000ff */
[----:B------:R-:W-:-:S07]  /*2310*/  PRMT R23, R0, 0x7610, R23 ;  /* 0x0000761000177816 */ /* 0x000fce0000000017 */
.L_x_979:
[----:B------:R-:W-:-:S07]  /*2320*/  VIADD R16, R16, 0x80 ;  /* 0x0000008010107836 */ /* 0x000fce0000000000 */
.L_x_973:
[----:B------:R-:W-:Y:S05]  /*2330*/  BSYNC.RECONVERGENT B6 ;  /* 0x0000000000067941 */ /* 0x000fea0003800200 */
.L_x_972:
        /* <DEDUP_REMOVED lines=26> */
.L_x_1012:
[----:B------:R-:W2:Y:S02]  /*24e0*/  LDG.E.U8 R2, desc[UR36][R2.64] ;  /* 0x0000002402027981 */ /* 0x000ea4000c1e1100 */
[----:B--2---:R-:W-:-:S04]  /*24f0*/  I2FP.F32.U32 R0, R2 ;  /* 0x0000000200007245 */ /* 0x004fc80000201000 */
[----:B------:R-:W-:-:S04]  /*2500*/  F2FP.F16.F32.PACK_AB R0, RZ, R0 ;  /* 0x00000000ff00723e */ /* 0x000fc800000000ff */
[----:B------:R-:W-:Y:S01]  /*2510*/  PRMT R25, R0, 0x7610, R25 ;  /* 0x0000761000197816 */ /* 0x000fe20000000019 */
[----:B------:R-:W-:Y:S06]  /*2520*/  BRA `(.L_x_1014) ;  /* 0x0000000c00d47947 */ /* 0x000fec0003800000 */
.L_x_1011:
        /* <DEDUP_REMOVED lines=11> */
.L_x_1016:
[----:B------:R-:W2:Y:S02]  /*25e0*/  LDG.E R2, desc[UR36][R2.64] ;  /* 0x0000002402027981 */ /* 0x000ea4000c1e1900 */
[----:B--2---:R-:W-:-:S04]  /*25f0*/  I2FP.F32.S32 R0, R2 ;  /* 0x0000000200007245 */ /* 0x004fc80000201400 */
[----:B------:R-:W-:-:S04]  /*2600*/  F2FP.F16.F32.PACK_AB R0, RZ, R0 ;  /* 0x00000000ff00723e */ /* 0x000fc800000000ff */
[----:B------:R-:W-:Y:S01]  /*2610*/  PRMT R25, R0, 0x7610, R25 ;  /* 0x0000761000197816 */ /* 0x000fe20000000019 */
[----:B------:R-:W-:Y:S06]  /*2620*/  BRA `(.L_x_1014) ;  /* 0x0000000c00947947 */ /* 0x000fec0003800000 */
.L_x_1015:
[----:B------:R-:W2:Y:S02]  /*2630*/  LDG.E.U16 R2, desc[UR36][R2.64] ;  /* 0x0000002402027981 */ /* 0x000ea4000c1e1500 */
[----:B--2---:R-:W0:Y:S02]  /*2640*/  I2F.S16 R0, R2 ;  /* 0x0000000200007306 */ /* 0x004e240000101400 */
[----:B0-----:R-:W-:-:S04]  /*2650*/  F2FP.F16.F32.PACK_AB R0, RZ, R0 ;  /* 0x00000000ff00723e */ /* 0x001fc800000000ff */
[----:B------:R-:W-:Y:S01]  /*2660*/  PRMT R25, R0, 0x7610, R25 ;  /* 0x0000761000197816 */ /* 0x000fe20000000019 */
[----:B------:R-:W-:Y:S06]  /*2670*/  BRA `(.L_x_1014) ;  /* 0x0000000c00807947 */ /* 0x000fec0003800000 */
.L_x_1010:
        /* <DEDUP_REMOVED lines=9> */
.L_x_1018:
[----:B------:R0:W5:Y:S01]  /*2710*/  LDG.E.U16 R25, desc[UR36][R2.64] ;  /* 0x0000002402197981 */ /* 0x000162000c1e1500 */
[----:B------:R-:W-:Y:S05]  /*2720*/  BRA `(.L_x_1014) ;  /* 0x0000000c00547947 */ /* 0x000fea0003800000 */
.L_x_1017:
        /* <DEDUP_REMOVED lines=9> */
.L_x_1020:
[----:B------:R1:W5:Y:S01]  /*27c0*/  LDG.E.U16 R25, desc[UR36][R2.64] ;  /* 0x0000002402197981 */ /* 0x000362000c1e1500 */
[----:B------:R-:W-:Y:S05]  /*27d0*/  BRA `(.L_x_1014) ;  /* 0x0000000c00287947 */ /* 0x000fea0003800000 */
.L_x_1019:
        /* <DEDUP_REMOVED lines=13> */
.L_x_1009:
        /* <DEDUP_REMOVED lines=14> */
.L_x_1023:
        /* <DEDUP_REMOVED lines=13> */
.L_x_1022:
        /* <DEDUP_REMOVED lines=27> */
.L_x_1025:
        /* <DEDUP_REMOVED lines=14> */
.L_x_1024:
[----:B------:R-:W2:Y:S02]  /*2cf0*/  LDG.E.U16 R0, desc[UR36][R2.64] ;  /* 0x0000002402007981 */ /* 0x000ea4000c1e1500 */
[----:B--2---:R-:W-:-:S05]  /*2d00*/  IMAD.U32 R0, R0, 0x10000, RZ ;  /* 0x0001000000007824 */ /* 0x004fca00078e00ff */
[----:B------:R-:W-:-:S04]  /*2d10*/  F2FP.F16.F32.PACK_AB R0, RZ, R0 ;  /* 0x00000000ff00723e */ /* 0x000fc800000000ff */
[----:B------:R-:W-:Y:S01]  /*2d20*/  PRMT R25, R0, 0x7610, R25 ;  /* 0x0000761000197816 */ /* 0x000fe20000000019 */
[----:B------:R-:W-:Y:S06]  /*2d30*/  BRA `(.L_x_1014) ;  /* 0x0000000400d07947 */ /* 0x000fec0003800000 */
.L_x_1021:
        /* <DEDUP_REMOVED lines=13> */
.L_x_1028:
        /* <DEDUP_REMOVED lines=21> */
.L_x_1032:
[----:B------:R-:W-:Y:S05]  /*2f60*/  BSYNC.RECONVERGENT B1 ;  /* 0x0000000000017941 */ /* 0x000fea0003800200 */
.L_x_1031:
[----:B------:R-:W-:Y:S01]  /*2f70*/  IMAD.SHL.U32 R0, R0, 0x100000, RZ ;  /* 0x0010000000007824 */ /* 0x000fe200078e00ff */
[----:B------:R-:W-:-:S04]  /*2f80*/  LEA R2, R2, 0x3b800000, 0x17 ;  /* 0x3b80000002027811 */ /* 0x000fc800078eb8ff */
[----:B------:R-:W-:-:S07]  /*2f90*/  LOP3.LUT R0, R2, R0, R7, 0xfe, !PT ;  /* 0x0000000002007212 */ /* 0x000fce00078efe07 */
.L_x_1030:
[----:B------:R-:W-:Y:S05]  /*2fa0*/  BSYNC.RECONVERGENT B0 ;  /* 0x0000000000007941 */ /* 0x000fea0003800200 */
.L_x_1029:
[----:B------:R-:W-:-:S04]  /*2fb0*/  F2FP.F16.F32.PACK_AB R0, RZ, R0 ;  /* 0x00000000ff00723e */ /* 0x000fc800000000ff */
[----:B------:R-:W-:Y:S01]  /*2fc0*/  PRMT R25, R0, 0x7610, R25 ;  /* 0x0000761000197816 */ /* 0x000fe20000000019 */
[----:B------:R-:W-:Y:S06]  /*2fd0*/  BRA `(.L_x_1014) ;  /* 0x0000000400287947 */ /* 0x000fec0003800000 */
.L_x_1027:
        /* <DEDUP_REMOVED lines=21> */
.L_x_1036:
[----:B------:R-:W-:Y:S05]  /*3130*/  BSYNC.RECONVERGENT B1 ;  /* 0x0000000000017941 */ /* 0x000fea0003800200 */
.L_x_1035:
[----:B------:R-:W-:Y:S01]  /*3140*/  IMAD.SHL.U32 R0, R0, 0x200000, RZ ;  /* 0x0020000000007824 */ /* 0x000fe200078e00ff */
[----:B------:R-:W-:-:S04]  /*3150*/  LEA R2, R2, 0x37800000, 0x17 ;  /* 0x3780000002027811 */ /* 0x000fc800078eb8ff */
[----:B------:R-:W-:-:S07]  /*3160*/  LOP3.LUT R0, R2, R0, R7, 0xfe, !PT ;  /* 0x0000000002007212 */ /* 0x000fce00078efe07 */
.L_x_1034:
[----:B------:R-:W-:Y:S05]  /*3170*/  BSYNC.RECONVERGENT B0 ;  /* 0x0000000000007941 */ /* 0x000fea0003800200 */
.L_x_1033:
[----:B------:R-:W-:-:S04]  /*3180*/  F2FP.F16.F32.PACK_AB R0, RZ, R0 ;  /* 0x00000000ff00723e */ /* 0x000fc800000000ff */
[----:B------:R-:W-:Y:S01]  /*3190*/  PRMT R25, R0, 0x7610, R25 ;  /* 0x0000761000197816 */ /* 0x000fe20000000019 */
[----:B------:R-:W-:Y:S06]  /*31a0*/  BRA `(.L_x_1014) ;  /* 0x0000000000b47947 */ /* 0x000fec0003800000 */
.L_x_1026:
        /* <DEDUP_REMOVED lines=14> */
.L_x_1040:
[----:B------:R-:W-:Y:S05]  /*3290*/  BSYNC.RECONVERGENT B0 ;  /* 0x0000000000007941 */ /* 0x000fea0003800200 */
.L_x_1039:
[----:B------:R-:W-:-:S04]  /*32a0*/  F2FP.F16.F32.PACK_AB R0, RZ, R0 ;  /* 0x00000000ff00723e */ /* 0x000fc800000000ff */
[----:B------:R-:W-:Y:S01]  /*32b0*/  PRMT R25, R0, 0x7610, R25 ;  /* 0x0000761000197816 */ /* 0x000fe20000000019 */
[----:B------:R-:W-:Y:S06]  /*32c0*/  BRA `(.L_x_1014) ;  /* 0x00000000006c7947 */ /* 0x000fec0003800000 */
.L_x_1013:
        /* <DEDUP_REMOVED lines=16> */
.L_x_1041:
[----:B------:R-:W-:Y:S01]  /*33d0*/  PRMT R25, RZ, 0x7610, R25 ;  /* 0x00007610ff197816 */ /* 0x000fe20000000019 */
[----:B------:R-:W-:Y:S06]  /*33e0*/  BRA `(.L_x_1014) ;  /* 0x0000000000247947 */ /* 0x000fec0003800000 */
.L_x_1038:
[----:B------:R-:W2:Y:S02]  /*33f0*/  LDG.E.64 R2, desc[UR36][R2.64] ;  /* 0x0000002402027981 */ /* 0x000ea4000c1e1b00 */
[----:B--2---:R-:W0:Y:S02]  /*3400*/  I2F.U64 R0, R2 ;  /* 0x0000000200007312 */ /* 0x004e240000301000 */
[----:B0-----:R-:W-:-:S04]  /*3410*/  F2FP.F16.F32.PACK_AB R0, RZ, R0 ;  /* 0x00000000ff00723e */ /* 0x001fc800000000ff */
[----:B------:R-:W-:Y:S01]  /*3420*/  PRMT R25, R0, 0x7610, R25 ;  /* 0x0000761000197816 */ /* 0x000fe20000000019 */
[----:B------:R-:W-:Y:S06]  /*3430*/  BRA `(.L_x_1014) ;  /* 0x0000000000107947 */ /* 0x000fec0003800000 */
.L_x_1037:
[----:B------:R-:W2:Y:S02]  /*3440*/  LDG.E R2, desc[UR36][R2.64] ;  /* 0x0000002402027981 */ /* 0x000ea4000c1e1900 */
[----:B--2---:R-:W-:-:S04]  /*3450*/  I2FP.F32.U32 R0, R2 ;  /* 0x0000000200007245 */ /* 0x004fc80000201000 */
[----:B------:R-:W-:-:S04]  /*3460*/  F2FP.F16.F32.PACK_AB R0, RZ, R0 ;  /* 0x00000000ff00723e */ /* 0x000fc800000000ff */
[----:B------:R-:W-:-:S07]  /*3470*/  PRMT R25, R0, 0x7610, R25 ;  /* 0x0000761000197816 */ /* 0x000fce0000000019 */
.L_x_1014:
[----:B------:R-:W-:-:S07]  /*3480*/  VIADD R16, R16, 0x80 ;  /* 0x0000008010107836 */ /* 0x000fce0000000000 */
.L_x_1008:
[----:B------:R-:W-:Y:S05]  /*3490*/  BSYNC.RECONVERGENT B6 ;  /* 0x0000000000067941 */ /* 0x000fea0003800200 */
.L_x_1007:
        /* <DEDUP_REMOVED lines=25> */
.L_x_1047:
[----:B------:R-:W2:Y:S02]  /*3630*/  LDG.E.U8 R2, desc[UR36][R2.64] ;  /* 0x0000002402027981 */ /* 0x000ea4000c1e1100 */
[----:B--2---:R-:W-:-:S04]  /*3640*/  I2FP.F32.U32 R0, R2 ;  /* 0x0000000200007245 */ /* 0x004fc80000201000 */
[----:B------:R-:W-:Y:S01]  /*3650*/  F2FP.F16.F32.PACK_AB R0, RZ, R0 ;  /* 0x00000000ff00723e */ /* 0x000fe200000000ff */
[----:B------:R-:W-:Y:S06]  /*3660*/  BRA `(.L_x_1043) ;  /* 0x0000000c009c7947 */ /* 0x000fec0003800000 */
.L_x_1046:
        /* <DEDUP_REMOVED lines=10> */
.L_x_1050:
[----:B------:R-:W2:Y:S02]  /*3710*/  LDG.E R2, desc[UR36][R2.64] ;  /* 0x0000002402027981 */ /* 0x000ea4000c1e1900 */
[----:B--2---:R-:W-:-:S04]  /*3720*/  I2FP.F32.S32 R0, R2 ;  /* 0x0000000200007245 */ /* 0x004fc80000201400 */
[----:B------:R-:W-:Y:S01]  /*3730*/  F2FP.F16.F32.PACK_AB R0, RZ, R0 ;  /* 0x00000000ff00723e */ /* 0x000fe200000000ff */
[----:B------:R-:W-:Y:S06]  /*3740*/  BRA `(.L_x_1043) ;  /* 0x0000000c00647947 */ /* 0x000fec0003800000 */
.L_x_1049:
[----:B------:R-:W2:Y:S02]  /*3750*/  LDG.E.U16 R2, desc[UR36][R2.64] ;  /* 0x0000002402027981 */ /* 0x000ea4000c1e1500 */
[----:B--2---:R-:W0:Y:S02]  /*3760*/  I2F.S16 R0, R2 ;  /* 0x0000000200007306 */ /* 0x004e240000101400 */
[----:B0-----:R-:W-:Y:S01]  /*3770*/  F2FP.F16.F32.PACK_AB R0, RZ, R0 ;  /* 0x00000000ff00723e */ /* 0x001fe200000000ff */
[----:B------:R-:W-:Y:S06]  /*3780*/  BRA `(.L_x_1043) ;  /* 0x0000000c00547947 */ /* 0x000fec0003800000 */
.L_x_1045:
        /* <DEDUP_REMOVED lines=9> */
.L_x_1052:
[----:B------:R2:W5:Y:S01]  /*3820*/  LDG.E.U16 R0, desc[UR36][R2.64] ;  /* 0x0000002402007981 */ /* 0x000562000c1e1500 */
[----:B------:R-:W-:Y:S05]  /*3830*/  BRA `(.L_x_1043) ;  /* 0x0000000c00287947 */ /* 0x000fea0003800000 */
.L_x_1051:
        /* <DEDUP_REMOVED lines=9> */
.L_x_1054:
[----:B------:R3:W5:Y:S01]  /*38d0*/  LDG.E.U16 R0, desc[UR36][R2.64] ;  /* 0x0000002402007981 */ /* 0x000762000c1e1500 */
[----:B------:R-:W-:Y:S05]  /*38e0*/  BRA `(.L_x_1043) ;  /* 0x0000000800fc7947 */ /* 0x000fea0003800000 */
.L_x_1053:
        /* <DEDUP_REMOVED lines=12> */
.L_x_1044:
        /* <DEDUP_REMOVED lines=13> */
.L_x_1057:
        /* <DEDUP_REMOVED lines=12> */
.L_x_1056:
        /* <DEDUP_REMOVED lines=27> */
.L_x_1059:
        /* <DEDUP_REMOVED lines=13> */
.L_x_1058:
[----:B------:R-:W2:Y:S02]  /*3dc0*/  LDG.E.U16 R0, desc[UR36][R2.64] ;  /* 0x0000002402007981 */ /* 0x000ea4000c1e1500 */
[----:B--2---:R-:W-:-:S05]  /*3dd0*/  IMAD.U32 R0, R0, 0x10000, RZ ;  /* 0x0001000000007824 */ /* 0x004fca00078e00ff */
[----:B------:R-:W-:Y:S01]  /*3de0*/  F2FP.F16.F32.PACK_AB R0, RZ, R0 ;  /* 0x00000000ff00723e */ /* 0x000fe200000000ff */
[----:B------:R-:W-:Y:S06]  /*3df0*/  BRA `(.L_x_1043) ;  /* 0x0000000400b87947 */ /* 0x000fec0003800000 */
.L_x_1055:
        /* <DEDUP_REMOVED lines=12> */
.L_x_1062:
        /* <DEDUP_REMOVED lines=21> */
.L_x_1066:
[----:B------:R-:W-:Y:S05]  /*4010*/  BSYNC.RECONVERGENT B1 ;  /* 0x0000000000017941 */ /* 0x000fea0003800200 */
.L_x_1065:
[----:B------:R-:W-:Y:S01]  /*4020*/  IMAD.SHL.U32 R0, R0, 0x100000, RZ ;  /* 0x0010000000007824 */ /* 0x000fe200078e00ff */
[----:B------:R-:W-:-:S04]  /*4030*/  LEA R2, R2, 0x3b800000, 0x17 ;  /* 0x3b80000002027811 */ /* 0x000fc800078eb8ff */
[----:B------:R-:W-:-:S07]  /*4040*/  LOP3.LUT R0, R2, R0, R7, 0xfe, !PT ;  /* 0x0000000002007212 */ /* 0x000fce00078efe07 */
.L_x_1064:
[----:B------:R-:W-:Y:S05]  /*4050*/  BSYNC.RECONVERGENT B0 ;  /* 0x0000000000007941 */ /* 0x000fea0003800200 */
.L_x_1063:
[----:B------:R-:W-:Y:S01]  /*4060*/  F2FP.F16.F32.PACK_AB R0, RZ, R0 ;  /* 0x00000000ff00723e */ /* 0x000fe200000000ff */
[----:B------:R-:W-:Y:S06]  /*4070*/  BRA `(.L_x_1043) ;  /* 0x0000000400187947 */ /* 0x000fec0003800000 */
.L_x_1061:
        /* <DEDUP_REMOVED lines=21> */
.L_x_1070:
[----:B------:R-:W-:Y:S05]  /*41d0*/  BSYNC.RECONVERGENT B1 ;  /* 0x0000000000017941 */ /* 0x000fea0003800200 */
.L_x_1069:
[----:B------:R-:W-:Y:S01]  /*41e0*/  IMAD.SHL.U32 R0, R0, 0x200000, RZ ;  /* 0x0020000000007824 */ /* 0x000fe200078e00ff */
[----:B------:R-:W-:-:S04]  /*41f0*/  LEA R2, R2, 0x37800000, 0x17 ;  /* 0x3780000002027811 */ /* 0x000fc800078eb8ff */
[----:B------:R-:W-:-:S07]  /*4200*/  LOP3.LUT R0, R2, R0, R7, 0xfe, !PT ;  /* 0x0000000002007212 */ /* 0x000fce00078efe07 */
.L_x_1068:
[----:B------:R-:W-:Y:S05]  /*4210*/  BSYNC.RECONVERGENT B0 ;  /* 0x0000000000007941 */ /* 0x000fea0003800200 */
.L_x_1067:
[----:B------:R-:W-:Y:S01]  /*4220*/  F2FP.F16.F32.PACK_AB R0, RZ, R0 ;  /* 0x00000000ff00723e */ /* 0x000fe200000000ff */
[----:B------:R-:W-:Y:S06]  /*4230*/  BRA `(.L_x_1043) ;  /* 0x0000000000a87947 */ /* 0x000fec0003800000 */
.L_x_1060:
        /* <DEDUP_REMOVED lines=14> */
.L_x_1074:
[----:B------:R-:W-:Y:S05]  /*4320*/  BSYNC.RECONVERGENT B0 ;  /* 0x0000000000007941 */ /* 0x000fea0003800200 */
.L_x_1073:
[----:B------:R-:W-:Y:S01]  /*4330*/  F2FP.F16.F32.PACK_AB R0, RZ, R0 ;  /* 0x00000000ff00723e */ /* 0x000fe200000000ff */
[----:B------:R-:W-:Y:S06]  /*4340*/  BRA `(.L_x_1043) ;  /* 0x0000000000647947 */ /* 0x000fec0003800000 */
.L_x_1048:
        /* <DEDUP_REMOVED lines=16> */
.L_x_1075:
[----:B------:R-:W-:Y:S01]  /*4450*/  PRMT R0, RZ, 0x7610, R0 ;  /* 0x00007610ff007816 */ /* 0x000fe20000000000 */
[----:B------:R-:W-:Y:S06]  /*4460*/  BRA `(.L_x_1043) ;  /* 0x00000000001c7947 */ /* 0x000fec0003800000 */
.L_x_1072:
[----:B------:R-:W2:Y:S02]  /*4470*/  LDG.E.64 R2, desc[UR36][R2.64] ;  /* 0x0000002402027981 */ /* 0x000ea4000c1e1b00 */
[----:B--2---:R-:W0:Y:S02]  /*4480*/  I2F.U64 R0, R2 ;  /* 0x0000000200007312 */ /* 0x004e240000301000 */
[----:B0-----:R-:W-:Y:S01]  /*4490*/  F2FP.F16.F32.PACK_AB R0, RZ, R0 ;  /* 0x00000000ff00723e */ /* 0x001fe200000000ff */
[----:B------:R-:W-:Y:S06]  /*44a0*/  BRA `(.L_x_1043) ;  /* 0x00000000000c7947 */ /* 0x000fec0003800000 */
.L_x_1071:
[----:B------:R-:W2:Y:S02]  /*44b0*/  LDG.E R2, desc[UR36][R2.64] ;  /* 0x0000002402027981 */ /* 0x000ea4000c1e1900 */
[----:B--2---:R-:W-:-:S04]  /*44c0*/  I2FP.F32.U32 R0, R2 ;  /* 0x0000000200007245 */ /* 0x004fc80000201000 */
[----:B------:R-:W-:-:S07]  /*44d0*/  F2FP.F16.F32.PACK_AB R0, RZ, R0 ;  /* 0x00000000ff00723e */ /* 0x000fce00000000ff */
.L_x_1043:
[----:B------:R-:W-:Y:S05]  /*44e0*/  BSYNC.RECONVERGENT B6 ;  /* 0x0000000000067941 */ /* 0x000fea0003800200 */
.L_x_1042:
[----:B------:R-:W4:Y:S01]  /*44f0*/  LDC.U8 R16, c[0x0][0x3a4] ;  /* 0x0000e900ff107b82 */ /* 0x000f220000000000 */
[CC--:B------:R-:W-:Y:S01]  /*4500*/  ISETP.GE.AND P2, PT, R19.reuse, R17.reuse, PT ;  /* 0x000000111300720c */ /* 0x0c0fe20003f46270 */
[C---:B0123--:R-:W-:Y:S01]  /*4510*/  VIADD R2, R19.reuse, 0x100 ;  /* 0x0000010013027836 */ /* 0x04ffe20000000000 */
[----:B------:R-:W-:Y:S01]  /*4520*/  BSSY.RECONVERGENT B0, `(.L_x_1076) ;  /* 0x000001c000007945 */ /* 0x000fe20003800200 */
[C---:B------:R-:W-:Y:S02]  /*4530*/  VIADD R4, R19.reuse, 0x180 ;  /* 0x0000018013047836 */ /* 0x040fe40000000000 */
[----:B------:R-:W-:Y:S01]  /*4540*/  VIADD R22, R19, 0x80 ;  /* 0x0000008013167836 */ /* 0x000fe20000000000 */
[-C--:B------:R-:W-:Y:S02]  /*4550*/  ISETP.GE.AND P0, PT, R2, R17.reuse, PT ;  /* 0x000000110200720c */ /* 0x080fe40003f06270 */
[-C--:B------:R-:W-:Y:S02]  /*4560*/  ISETP.GE.AND P1, PT, R4, R17.reuse, PT ;  /* 0x000000110400720c */ /* 0x080fe40003f26270 */
[----:B------:R-:W-:-:S03]  /*4570*/  ISETP.GE.AND P3, PT, R22, R17, PT ;  /* 0x000000111600720c */ /* 0x000fc60003f66270 */
[----:B------:R-:W-:Y:S10]  /*4580*/  @P2 BRA `(.L_x_1077) ;  /* 0x0000000000542947 */ /* 0x000ff40003800000 */
[----:B-----5:R-:W-:Y:S02]  /*4590*/  HADD2.F32 R24, -RZ, R24.H0_H0 ;  /* 0x20000018ff187230 */ /* 0x020fe40000004100 */
        /* <DEDUP_REMOVED lines=19> */
[----:B------:R-:W-:-:S07]  /*46d0*/  F2FP.F16.F32.PACK_AB R4, RZ, R4 ;  /* 0x00000004ff04723e */ /* 0x000fce00000000ff */
.L_x_1077:
[----:B------:R-:W-:Y:S05]  /*46e0*/  BSYNC.RECONVERGENT B0 ;  /* 0x0000000000007941 */ /* 0x000fea0003800200 */
.L_x_1076:
[----:B------:R-:W-:Y:S04]  /*46f0*/  BSSY.RECONVERGENT B0, `(.L_x_1078) ;  /* 0x0000017000007945 */ /* 0x000fe80003800200 */
[----:B------:R-:W-:Y:S05]  /*4700*/  @P3 BRA `(.L_x_1079) ;  /* 0x0000000000543947 */ /* 0x000fea0003800000 */
[----:B-----5:R-:W-:Y:S02]  /*4710*/  HADD2.F32 R23, -RZ, R23.H0_H0 ;  /* 0x20000017ff177230 */ /* 0x020fe40000004100 */
[----:B------:R-:W-:Y:S02]  /*4720*/  IMAD.MOV.U32 R6, RZ, RZ, 0x3b2090aa ;  /* 0x3b2090aaff067424 */ /* 0x000fe400078e00ff */
        /* <DEDUP_REMOVED lines=18> */
[----:B------:R-:W-:-:S07]  /*4850*/  F2FP.F16.F32.PACK_AB R26, RZ, R26 ;  /* 0x0000001aff1a723e */ /* 0x000fce00000000ff */
.L_x_1079:
[----:B------:R-:W-:Y:S05]  /*4860*/  BSYNC.RECONVERGENT B0 ;  /* 0x0000000000007941 */ /* 0x000fea0003800200 */
.L_x_1078:
        /* <DEDUP_REMOVED lines=23> */
.L_x_1081:
[----:B------:R-:W-:Y:S05]  /*49e0*/  BSYNC.RECONVERGENT B0 ;  /* 0x0000000000007941 */ /* 0x000fea0003800200 */
.L_x_1080:
[----:B------:R-:W-:Y:S04]  /*49f0*/  BSSY.RECONVERGENT B0, `(.L_x_1082) ;  /* 0x0000017000007945 */ /* 0x000fe80003800200 */
[----:B------:R-:W-:Y:S05]  /*4a00*/  @P1 BRA `(.L_x_1083) ;  /* 0x0000000000541947 */ /* 0x000fea0003800000 */
        /* <DEDUP_REMOVED lines=21> */
.L_x_1083:
[----:B------:R-:W-:Y:S05]  /*4b60*/  BSYNC.RECONVERGENT B0 ;  /* 0x0000000000007941 */ /* 0x000fea0003800200 */
.L_x_1082:
[----:B------:R-:W-:Y:S04]  /*4b70*/  BSSY.RECONVERGENT B6, `(.L_x_1084) ;  /* 0x000010e000067945 */ /* 0x000fe80003800200 */
[----:B------:R-:W-:Y:S05]  /*4b80*/  @P2 BRA `(.L_x_1085) ;  /* 0x0000001000302947 */ /* 0x000fea0003800000 */
[----:B------:R-:W0:Y:S01]  /*4b90*/  LDCU UR4, c[0x0][0x3a8] ;  /* 0x00007500ff0477ac */ /* 0x000e220008000800 */
[----:B------:R-:W1:Y:S01]  /*4ba0*/  LDC.64 R2, c[0x0][0x388] ;  /* 0x0000e200ff027b82 */ /* 0x000e620000000a00 */
[----:B-----5:R-:W-:Y:S01]  /*4bb0*/  IMAD R0, R18, 0x200, R19 ;  /* 0x0000020012007824 */ /* 0x020fe200078e0213 */
[----:B----4-:R-:W-:-:S03]  /*4bc0*/  PRMT R6, R16, 0x9910, RZ ;  /* 0x0000991010067816 */ /* 0x010fc600000000ff */
[----:B0-----:R-:W-:Y:S02]  /*4bd0*/  IMAD R5, R0, UR4, RZ ;  /* 0x0000000400057c24 */ /* 0x001fe4000f8e02ff */
[----:B------:R-:W-:-:S05]  /*4be0*/  IMAD.MOV.U32 R0, RZ, RZ, R6 ;  /* 0x000000ffff007224 */ /* 0x000fca00078e0006 */
[----:B------:R-:W-:Y:S02]  /*4bf0*/  ISETP.GT.AND P0, PT, R0, 0x9, PT ;  /* 0x000000090000780c */ /* 0x000fe40003f04270 */
[----:B-1----:R-:W-:-:S05]  /*4c00*/  IADD3 R2, P1, PT, R5, R2, RZ ;  /* 0x0000000205027210 */ /* 0x002fca0007f3e0ff */
        /* <DEDUP_REMOVED lines=10> */
[----:B------:R-:W-:Y:S02]  /*4cb0*/  HADD2.F32 R4, -RZ, R4.H0_H0 ;  /* 0x20000004ff047230 */ /* 0x000fe40000004100 */
[----:B------:R-:W-:Y:S02]  /*4cc0*/  IMAD.MOV.U32 R19, RZ, RZ, R22 ;  /* 0x000000ffff137224 */ /* 0x000fe400078e0016 */
[----:B------:R-:W0:Y:S02]  /*4cd0*/  F2I.FTZ.TRUNC.NTZ R5, R4 ;  /* 0x0000000400057305 */ /* 0x000e24000021f100 */
[----:B0-----:R3:W-:Y:S01]  /*4ce0*/  STG.E.U8 desc[UR36][R2.64], R5 ;  /* 0x0000000502007986 */ /* 0x0017e2000c101124 */
[----:B------:R-:W-:Y:S05]  /*4cf0*/  BRA `(.L_x_1085) ;  /* 0x0000000c00d47947 */ /* 0x000fea0003800000 */
.L_x_1089:
[----:B------:R-:W-:Y:S02]  /*4d00*/  HADD2.F32 R5, -RZ, R4.H0_H0 ;  /* 0x20000004ff057230 */ /* 0x000fe40000004100 */
[----:B------:R-:W-:-:S04]  /*4d10*/  IMAD.MOV.U32 R19, RZ, RZ, R22 ;  /* 0x000000ffff137224 */ /* 0x000fc800078e0016 */
[----:B------:R-:W0:Y:S02]  /*4d20*/  F2I.S64.TRUNC R4, R5 ;  /* 0x0000000500047311 */ /* 0x000e24000020d900 */
[----:B0-----:R0:W-:Y:S01]  /*4d30*/  STG.E.U8 desc[UR36][R2.64], R4 ;  /* 0x0000000402007986 */ /* 0x0011e2000c101124 */
[----:B------:R-:W-:Y:S05]  /*4d40*/  BRA `(.L_x_1085) ;  /* 0x0000000c00c07947 */ /* 0x000fea0003800000 */
.L_x_1088:
[----:B------:R-:W-:-:S13]  /*4d50*/  ISETP.NE.AND P0, PT, R0, 0x2, PT ;  /* 0x000000020000780c */ /* 0x000fda0003f05270 */
[----:B------:R-:W-:Y:S05]  /*4d60*/  @!P0 BRA `(.L_x_1091) ;  /* 0x0000000000388947 */ /* 0x000fea0003800000 */
[----:B------:R-:W-:-:S13]  /*4d70*/  ISETP.NE.AND P0, PT, R0, 0x3, PT ;  /* 0x000000030000780c */ /* 0x000fda0003f05270 */
[----:B------:R-:W-:Y:S05]  /*4d80*/  @!P0 BRA `(.L_x_1092) ;  /* 0x00000000001c8947 */ /* 0x000fea0003800000 */
[----:B------:R-:W-:-:S13]  /*4d90*/  ISETP.NE.AND P0, PT, R0, 0x4, PT ;  /* 0x000000040000780c */ /* 0x000fda0003f05270 */
[----:B------:R-:W-:Y:S05]  /*4da0*/  @P0 BRA `(.L_x_1090) ;  /* 0x0000000800f80947 */ /* 0x000fea0003800000 */
[----:B------:R-:W-:Y:S02]  /*4db0*/  HADD2.F32 R4, -RZ, R4.H0_H0 ;  /* 0x20000004ff047230 */ /* 0x000fe40000004100 */
[----:B------:R-:W-:-:S04]  /*4dc0*/  IMAD.MOV.U32 R19, RZ, RZ, R22 ;  /* 0x000000ffff137224 */ /* 0x000fc800078e0016 */
[----:B------:R-:W0:Y:S02]  /*4dd0*/  F2I.S64.TRUNC R4, R4 ;  /* 0x0000000400047311 */ /* 0x000e24000020d900 */
[----:B0-----:R1:W-:Y:S01]  /*4de0*/  STG.E.64 desc[UR36][R2.64], R4 ;  /* 0x0000000402007986 */ /* 0x0013e2000c101b24 */
[----:B------:R-:W-:Y:S05]  /*4df0*/  BRA `(.L_x_1085) ;  /* 0x0000000c00947947 */ /* 0x000fea0003800000 */
.L_x_1092:
[----:B------:R-:W-:Y:S02]  /*4e00*/  HADD2.F32 R4, -RZ, R4.H0_H0 ;  /* 0x20000004ff047230 */ /* 0x000fe40000004100 */
[----:B------:R-:W-:Y:S02]  /*4e10*/  IMAD.MOV.U32 R19, RZ, RZ, R22 ;  /* 0x000000ffff137224 */ /* 0x000fe400078e0016 */
[----:B------:R-:W0:Y:S02]  /*4e20*/  F2I.FTZ.TRUNC.NTZ R5, R4 ;  /* 0x0000000400057305 */ /* 0x000e24000021f100 */
[----:B0-----:R2:W-:Y:S01]  /*4e30*/  STG.E desc[UR36][R2.64], R5 ;  /* 0x0000000502007986 */ /* 0x0015e2000c101924 */
[----:B------:R-:W-:Y:S05]  /*4e40*/  BRA `(.L_x_1085) ;  /* 0x0000000c00807947 */ /* 0x000fea0003800000 */
.L_x_1091:
[----:B------:R-:W-:Y:S02]  /*4e50*/  HADD2.F32 R4, -RZ, R4.H0_H0 ;  /* 0x20000004ff047230 */ /* 0x000fe40000004100 */
[----:B------:R-:W-:Y:S02]  /*4e60*/  IMAD.MOV.U32 R19, RZ, RZ, R22 ;  /* 0x000000ffff137224 */ /* 0x000fe400078e0016 */
[----:B------:R-:W0:Y:S02]  /*4e70*/  F2I.FTZ.TRUNC.NTZ R5, R4 ;  /* 0x0000000400057305 */ /* 0x000e24000021f100 */
[----:B0-----:R0:W-:Y:S01]  /*4e80*/  STG.E.U16 desc[UR36][R2.64], R5 ;  /* 0x0000000502007986 */ /* 0x0011e2000c101524 */
[----:B------:R-:W-:Y:S05]  /*4e90*/  BRA `(.L_x_1085) ;  /* 0x0000000c006c7947 */ /* 0x000fea0003800000 */
.L_x_1087:
[----:B------:R-:W-:-:S13]  /*4ea0*/  ISETP.GT.AND P0, PT, R0, 0x6, PT ;  /* 0x000000060000780c */ /* 0x000fda0003f04270 */
[----:B------:R-:W-:Y:S05]  /*4eb0*/  @P0 BRA `(.L_x_1093) ;  /* 0x00000000002c0947 */ /* 0x000fea0003800000 */
[----:B------:R-:W-:-:S13]  /*4ec0*/  ISETP.NE.AND P0, PT, R0, 0x5, PT ;  /* 0x000000050000780c */ /* 0x000fda0003f05270 */
[----:B------:R-:W-:Y:S05]  /*4ed0*/  @!P0 BRA `(.L_x_1094) ;  /* 0x0000000000188947 */ /* 0x000fea0003800000 */
[----:B------:R-:W-:-:S13]  /*4ee0*/  ISETP.NE.AND P0, PT, R0, 0x6, PT ;  /* 0x000000060000780c */ /* 0x000fda0003f05270 */
[----:B------:R-:W-:Y:S05]  /*4ef0*/  @P0 BRA `(.L_x_1090) ;  /* 0x0000000800a40947 */ /* 0x000fea0003800000 */
[----:B------:R-:W-:Y:S02]  /*4f00*/  HADD2.F32 R5, -RZ, R4.H0_H0 ;  /* 0x20000004ff057230 */ /* 0x000fe40000004100 */
[----:B------:R-:W-:-:S03]  /*4f10*/  IMAD.MOV.U32 R19, RZ, RZ, R22 ;  /* 0x000000ffff137224 */ /* 0x000fc600078e0016 */
[----:B------:R0:W-:Y:S01]  /*4f20*/  STG.E desc[UR36][R2.64], R5 ;  /* 0x0000000502007986 */ /* 0x0001e2000c101924 */
[----:B------:R-:W-:Y:S05]  /*4f30*/  BRA `(.L_x_1085) ;  /* 0x0000000c00447947 */ /* 0x000fea0003800000 */
.L_x_1094:
[----:B------:R0:W-:Y:S01]  /*4f40*/  STG.E.U16 desc[UR36][R2.64], R4 ;  /* 0x0000000402007986 */ /* 0x0001e2000c101524 */
[----:B------:R-:W-:Y:S01]  /*4f50*/  IMAD.MOV.U32 R19, RZ, RZ, R22 ;  /* 0x000000ffff137224 */ /* 0x000fe200078e0016 */
[----:B------:R-:W-:Y:S06]  /*4f60*/  BRA `(.L_x_1085) ;  /* 0x0000000c00387947 */ /* 0x000fec0003800000 */
.L_x_1093:
[----:B------:R-:W-:-:S13]  /*4f70*/  ISETP.NE.AND P0, PT, R0, 0x7, PT ;  /* 0x000000070000780c */ /* 0x000fda0003f05270 */
[----:B------:R-:W-:Y:S05]  /*4f80*/  @!P0 BRA `(.L_x_1095) ;  /* 0x00000000003c8947 */ /* 0x000fea0003800000 */
[----:B------:R-:W-:-:S13]  /*4f90*/  ISETP.NE.AND P0, PT, R0, 0x8, PT ;  /* 0x000000080000780c */ /* 0x000fda0003f05270 */
[----:B------:R-:W-:Y:S05]  /*4fa0*/  @!P0 BRA `(.L_x_1096) ;  /* 0x00000000001c8947 */ /* 0x000fea0003800000 */
[----:B------:R-:W-:-:S13]  /*4fb0*/  ISETP.NE.AND P0, PT, R0, 0x9, PT ;  /* 0x000000090000780c */ /* 0x000fda0003f05270 */
[----:B------:R-:W-:Y:S05]  /*4fc0*/  @P0 BRA `(.L_x_1090) ;  /* 0x0000000800700947 */ /* 0x000fea0003800000 */
[----:B------:R-:W-:Y:S02]  /*4fd0*/  HADD2.F32 R4, -RZ, R4.H0_H0 ;  /* 0x20000004ff047230 */ /* 0x000fe40000004100 */
[----:B------:R-:W-:Y:S02]  /*4fe0*/  IMAD.MOV.U32 R5, RZ, RZ, RZ ;  /* 0x000000ffff057224 */ /* 0x000fe400078e00ff */
[----:B------:R-:W-:-:S03]  /*4ff0*/  IMAD.MOV.U32 R19, RZ, RZ, R22 ;  /* 0x000000ffff137224 */ /* 0x000fc600078e0016 */
[----:B------:R0:W-:Y:S01]  /*5000*/  STG.E.64 desc[UR36][R2.64], R4 ;  /* 0x0000000402007986 */ /* 0x0001e2000c101b24 */
[----:B------:R-:W-:Y:S05]  /*5010*/  BRA `(.L_x_1085) ;  /* 0x0000000c000c7947 */ /* 0x000fea0003800000 */
.L_x_1096:
[----:B------:R-:W-:Y:S02]  /*5020*/  HADD2.F32 R0, -RZ, R4.H0_H0 ;  /* 0x20000004ff007230 */ /* 0x000fe40000004100 */
[----:B------:R-:W-:-:S03]  /*5030*/  IMAD.MOV.U32 R19, RZ, RZ, R22 ;  /* 0x000000ffff137224 */ /* 0x000fc600078e0016 */
[----:B------:R-:W-:-:S04]  /*5040*/  F2FP.F16.F32.PACK_AB R0, RZ, R0 ;  /* 0x00000000ff00723e */ /* 0x000fc800000000ff */
[----:B------:R-:W-:-:S05]  /*5050*/  PRMT R0, R0, 0x5410, RZ ;  /* 0x0000541000007816 */ /* 0x000fca00000000ff */
[----:B------:R0:W-:Y:S01]  /*5060*/  STG.E desc[UR36][R2.64], R0 ;  /* 0x0000000002007986 */ /* 0x0001e2000c101924 */
[----:B------:R-:W-:Y:S05]  /*5070*/  BRA `(.L_x_1085) ;  /* 0x0000000800f47947 */ /* 0x000fea0003800000 */
.L_x_1095:
[----:B------:R-:W-:Y:S02]  /*5080*/  HADD2.F32 R4, -RZ, R4.H0_H0 ;  /* 0x20000004ff047230 */ /* 0x000fe40000004100 */
[----:B------:R-:W-:-:S03]  /*5090*/  IMAD.MOV.U32 R19, RZ, RZ, R22 ;  /* 0x000000ffff137224 */ /* 0x000fc600078e0016 */
[----:B------:R-:W-:-:S06]  /*50a0*/  FMUL.FTZ R4, R4, 1 ;  /* 0x3f80000004047820 */ /* 0x000fcc0000410000 */
[----:B------:R-:W0:Y:S02]  /*50b0*/  F2F.F64.F32 R4, R4 ;  /* 0x0000000400047310 */ /* 0x000e240000201800 */
[----:B0-----:R0:W-:Y:S01]  /*50c0*/  STG.E.64 desc[UR36][R2.64], R4 ;  /* 0x0000000402007986 */ /* 0x0011e2000c101b24 */
[----:B------:R-:W-:Y:S05]  /*50d0*/  BRA `(.L_x_1085) ;  /* 0x0000000800dc7947 */ /* 0x000fea0003800000 */
.L_x_1086:
        /* <DEDUP_REMOVED lines=10> */
[----:B------:R-:W-:-:S04]  /*5180*/  FSETP.NEU.FTZ.AND P0, PT, R4, RZ, PT ;  /* 0x000000ff0400720b */ /* 0x000fc80003f1d000 */
[----:B------:R-:W-:-:S05]  /*5190*/  SEL R5, RZ, 0x1, !P0 ;  /* 0x00000001ff057807 */ /* 0x000fca0004000000 */
[----:B------:R0:W-:Y:S01]  /*51a0*/  STG.E.U8 desc[UR36][R2.64], R5 ;  /* 0x0000000502007986 */ /* 0x0001e2000c101124 */
[----:B------:R-:W-:Y:S05]  /*51b0*/  BRA `(.L_x_1085) ;  /* 0x0000000800a47947 */ /* 0x000fea0003800000 */
.L_x_1099:
[----:B------:R-:W-:Y:S01]  /*51c0*/  HADD2.F32 R4, -RZ, R4.H0_H0 ;  /* 0x20000004ff047230 */ /* 0x000fe20000004100 */
[----:B------:R-:W-:Y:S01]  /*51d0*/  CS2R R6, SRZ ;  /* 0x0000000000067805 */ /* 0x000fe2000001ff00 */
[----:B------:R-:W-:-:S03]  /*51e0*/  IMAD.MOV.U32 R19, RZ, RZ, R22 ;  /* 0x000000ffff137224 */ /* 0x000fc600078e0016 */
[----:B------:R-:W-:-:S06]  /*51f0*/  FMUL.FTZ R4, R4, 1 ;  /* 0x3f80000004047820 */ /* 0x000fcc0000410000 */
[----:B------:R-:W0:Y:S02]  /*5200*/  F2F.F64.F32 R4, R4 ;  /* 0x0000000400047310 */ /* 0x000e240000201800 */
[----:B0-----:R0:W-:Y:S01]  /*5210*/  STG.E.128 desc[UR36][R2.64], R4 ;  /* 0x0000000402007986 */ /* 0x0011e2000c101d24 */
[----:B------:R-:W-:Y:S05]  /*5220*/  BRA `(.L_x_1085) ;  /* 0x0000000800887947 */ /* 0x000fea0003800000 */
.L_x_1098:
[----:B------:R-:W-:-:S13]  /*5230*/  ISETP.NE.AND P0, PT, R0, 0xf, PT ;  /* 0x0000000f0000780c */ /* 0x000fda0003f05270 */
[----:B------:R-:W-:Y:S05]  /*5240*/  @!P0 BRA `(.L_x_1100) ;  /* 0x0000000000a88947 */ /* 0x000fea0003800000 */
[----:B------:R-:W-:-:S13]  /*5250*/  ISETP.NE.AND P0, PT, R0, 0x17, PT ;  /* 0x000000170000780c */ /* 0x000fda0003f05270 */
[----:B------:R-:W-:Y:S05]  /*5260*/  @!P0 BRA `(.L_x_1101) ;  /* 0x0000000000508947 */ /* 0x000fea0003800000 */
[----:B------:R-:W-:-:S13]  /*5270*/  ISETP.NE.AND P0, PT, R0, 0x18, PT ;  /* 0x000000180000780c */ /* 0x000fda0003f05270 */
[----:B------:R-:W-:Y:S05]  /*5280*/  @P0 BRA `(.L_x_1090) ;  /* 0x0000000400c00947 */ /* 0x000fea0003800000 */
[----:B------:R-:W-:Y:S01]  /*5290*/  HADD2.F32 R7, -RZ, R4.H0_H0 ;  /* 0x20000004ff077230 */ /* 0x000fe20000004100 */
        /* <DEDUP_REMOVED lines=12> */
.L_x_1103:
[----:B------:R-:W-:Y:S05]  /*5360*/  BSYNC.RECONVERGENT B0 ;  /* 0x0000000000007941 */ /* 0x000fea0003800200 */
.L_x_1102:
[----:B------:R-:W-:Y:S01]  /*5370*/  LOP3.LUT R5, R0, 0x80, R5, 0xf8, !PT ;  /* 0x0000008000057812 */ /* 0x000fe200078ef805 */
[----:B------:R-:W-:-:S04]  /*5380*/  IMAD.MOV.U32 R19, RZ, RZ, R22 ;  /* 0x000000ffff137224 */ /* 0x000fc800078e0016 */
[----:B------:R0:W-:Y:S01]  /*5390*/  STG.E.U8 desc[UR36][R2.64], R5 ;  /* 0x0000000502007986 */ /* 0x0001e2000c101124 */
[----:B------:R-:W-:Y:S05]  /*53a0*/  BRA `(.L_x_1085) ;  /* 0x0000000800287947 */ /* 0x000fea0003800000 */
.L_x_1101:
        /* <DEDUP_REMOVED lines=15> */
.L_x_1105:
[----:B------:R-:W-:Y:S05]  /*54a0*/  BSYNC.RECONVERGENT B0 ;  /* 0x0000000000007941 */ /* 0x000fea0003800200 */
.L_x_1104:
[----:B------:R-:W-:Y:S01]  /*54b0*/  LOP3.LUT R5, R0, 0x80, R5, 0xf8, !PT ;  /* 0x0000008000057812 */ /* 0x000fe200078ef805 */
[----:B------:R-:W-:-:S04]  /*54c0*/  IMAD.MOV.U32 R19, RZ, RZ, R22 ;  /* 0x000000ffff137224 */ /* 0x000fc800078e0016 */
[----:B------:R0:W-:Y:S01]  /*54d0*/  STG.E.U8 desc[UR36][R2.64], R5 ;  /* 0x0000000502007986 */ /* 0x0001e2000c101124 */
[----:B------:R-:W-:Y:S05]  /*54e0*/  BRA `(.L_x_1085) ;  /* 0x0000000400d87947 */ /* 0x000fea0003800000 */
.L_x_1100:
[----:B------:R-:W-:Y:S02]  /*54f0*/  HADD2.F32 R0, -RZ, R4.H0_H0 ;  /* 0x20000004ff007230 */ /* 0x000fe40000004100 */
[----:B------:R-:W-:-:S03]  /*5500*/  IMAD.MOV.U32 R19, RZ, RZ, R22 ;  /* 0x000000ffff137224 */ /* 0x000fc600078e0016 */
[----:B------:R-:W-:-:S05]  /*5510*/  F2FP.BF16.F32.PACK_AB R0, RZ, R0 ;  /* 0x00000000ff00723e */ /* 0x000fca00000010ff */
[----:B------:R0:W-:Y:S01]  /*5520*/  STG.E.U16 desc[UR36][R2.64], R0 ;  /* 0x0000000002007986 */ /* 0x0001e2000c101524 */
[----:B------:R-:W-:Y:S05]  /*5530*/  BRA `(.L_x_1085) ;  /* 0x0000000400c47947 */ /* 0x000fea0003800000 */
.L_x_1097:
        /* <DEDUP_REMOVED lines=10> */
[----:B------:R-:W0:Y:S02]  /*55e0*/  F2I.FTZ.U32.TRUNC.NTZ R5, R5 ;  /* 0x0000000500057305 */ /* 0x000e24000021f000 */
[----:B0-----:R0:W-:Y:S01]  /*55f0*/  STG.E.U16 desc[UR36][R2.64], R5 ;  /* 0x0000000502007986 */ /* 0x0011e2000c101524 */
[----:B------:R-:W-:Y:S05]  /*5600*/  BRA `(.L_x_1085) ;  /* 0x0000000400907947 */ /* 0x000fea0003800000 */
.L_x_1108:
        /* <DEDUP_REMOVED lines=13> */
.L_x_1111:
[----:B------:R-:W-:-:S04]  /*56e0*/  SHF.R.U32.HI R0, RZ, 0x14, R5 ;  /* 0x00000014ff007819 */ /* 0x000fc80000011605 */
[----:B------:R-:W-:-:S04]  /*56f0*/  LOP3.LUT R0, R0, 0x1, RZ, 0xc0, !PT ;  /* 0x0000000100007812 */ /* 0x000fc800078ec0ff */
[----:B------:R-:W-:-:S04]  /*5700*/  IADD3 R0, PT, PT, R5, 0x487ffff, R0 ;  /* 0x0487ffff05007810 */ /* 0x000fc80007ffe000 */
[----:B------:R-:W-:-:S04]  /*5710*/  SHF.R.U32.HI R0, RZ, 0x14, R0 ;  /* 0x00000014ff007819 */ /* 0x000fc80000011600 */
[----:B------:R-:W-:-:S07]  /*5720*/  LOP3.LUT R4, R0, 0xff, RZ, 0xc0, !PT ;  /* 0x000000ff00047812 */ /* 0x000fce00078ec0ff */
.L_x_1112:
[----:B------:R-:W-:-:S04]  /*5730*/  SHF.R.U32.HI R5, RZ, 0x18, R5 ;  /* 0x00000018ff057819 */ /* 0x000fc80000011605 */
[----:B------:R-:W-:-:S04]  /*5740*/  LOP3.LUT R4, R4, 0x80, R5, 0xf8, !PT ;  /* 0x0000008004047812 */ /* 0x000fc800078ef805 */
[----:B------:R-:W-:-:S07]  /*5750*/  PRMT R0, R4, 0x7610, R0 ;  /* 0x0000761004007816 */ /* 0x000fce0000000000 */
.L_x_1110:
[----:B------:R-:W-:Y:S05]  /*5760*/  BSYNC.RECONVERGENT B0 ;  /* 0x0000000000007941 */ /* 0x000fea0003800200 */
.L_x_1109:
[----:B------:R0:W-:Y:S01]  /*5770*/  STG.E.U8 desc[UR36][R2.64], R0 ;  /* 0x0000000002007986 */ /* 0x0001e2000c101124 */
[----:B------:R-:W-:Y:S01]  /*5780*/  IMAD.MOV.U32 R19, RZ, RZ, R22 ;  /* 0x000000ffff137224 */ /* 0x000fe200078e0016 */
[----:B------:R-:W-:Y:S06]  /*5790*/  BRA `(.L_x_1085) ;  /* 0x00000004002c7947 */ /* 0x000fec0003800000 */
.L_x_1107:
        /* <DEDUP_REMOVED lines=13> */
.L_x_1115:
[----:B------:R-:W-:-:S04]  /*5870*/  SHF.R.U32.HI R0, RZ, 0x15, R5 ;  /* 0x00000015ff007819 */ /* 0x000fc80000011605 */
[----:B------:R-:W-:-:S04]  /*5880*/  LOP3.LUT R0, R0, 0x1, RZ, 0xc0, !PT ;  /* 0x0000000100007812 */ /* 0x000fc800078ec0ff */
[----:B------:R-:W-:-:S04]  /*5890*/  IADD3 R0, PT, PT, R5, 0x88fffff, R0 ;  /* 0x088fffff05007810 */ /* 0x000fc80007ffe000 */
[----:B------:R-:W-:-:S04]  /*58a0*/  SHF.R.U32.HI R0, RZ, 0x15, R0 ;  /* 0x00000015ff007819 */ /* 0x000fc80000011600 */
[----:B------:R-:W-:-:S07]  /*58b0*/  LOP3.LUT R4, R0, 0xff, RZ, 0xc0, !PT ;  /* 0x000000ff00047812 */ /* 0x000fce00078ec0ff */
.L_x_1116:
[----:B------:R-:W-:-:S04]  /*58c0*/  SHF.R.U32.HI R5, RZ, 0x18, R5 ;  /* 0x00000018ff057819 */ /* 0x000fc80000011605 */
[----:B------:R-:W-:-:S04]  /*58d0*/  LOP3.LUT R4, R4, 0x80, R5, 0xf8, !PT ;  /* 0x0000008004047812 */ /* 0x000fc800078ef805 */
[----:B------:R-:W-:-:S07]  /*58e0*/  PRMT R0, R4, 0x7610, R0 ;  /* 0x0000761004007816 */ /* 0x000fce0000000000 */
.L_x_1114:
[----:B------:R-:W-:Y:S05]  /*58f0*/  BSYNC.RECONVERGENT B0 ;  /* 0x0000000000007941 */ /* 0x000fea0003800200 */
.L_x_1113:
[----:B------:R0:W-:Y:S01]  /*5900*/  STG.E.U8 desc[UR36][R2.64], R0 ;  /* 0x0000000002007986 */ /* 0x0001e2000c101124 */
[----:B------:R-:W-:Y:S01]  /*5910*/  IMAD.MOV.U32 R19, RZ, RZ, R22 ;  /* 0x000000ffff137224 */ /* 0x000fe200078e0016 */
[----:B------:R-:W-:Y:S06]  /*5920*/  BRA `(.L_x_1085) ;  /* 0x0000000000c87947 */ /* 0x000fec0003800000 */
.L_x_1106:
[----:B------:R-:W-:-:S13]  /*5930*/  ISETP.NE.AND P0, PT, R0, 0x1c, PT ;  /* 0x0000001c0000780c */ /* 0x000fda0003f05270 */
[----:B------:R-:W-:Y:S05]  /*5940*/  @!P0 BRA `(.L_x_1117) ;  /* 0x0000000000b08947 */ /* 0x000fea0003800000 */
[----:B------:R-:W-:-:S13]  /*5950*/  ISETP.NE.AND P0, PT, R0, 0x1d, PT ;  /* 0x0000001d0000780c */ /* 0x000fda0003f05270 */
[----:B------:R-:W-:Y:S05]  /*5960*/  @!P0 BRA `(.L_x_1118) ;  /* 0x0000000000948947 */ /* 0x000fea0003800000 */
[----:B------:R-:W-:-:S13]  /*5970*/  ISETP.NE.AND P0, PT, R0, 0x2c, PT ;  /* 0x0000002c0000780c */ /* 0x000fda0003f05270 */
[----:B------:R-:W-:Y:S05]  /*5980*/  @!P0 BRA `(.L_x_1119) ;  /* 0x0000000000488947 */ /* 0x000fea0003800000 */
.L_x_1090:
        /* <DEDUP_REMOVED lines=16> */
.L_x_1120:
[----:B------:R-:W-:Y:S01]  /*5a90*/  IMAD.MOV.U32 R19, RZ, RZ, R22 ;  /* 0x000000ffff137224 */ /* 0x000fe200078e0016 */
[----:B------:R-:W-:Y:S06]  /*5aa0*/  BRA `(.L_x_1085) ;  /* 0x0000000000687947 */ /* 0x000fec0003800000 */
.L_x_1119:
[----:B------:R-:W-:Y:S02]  /*5ab0*/  HADD2.F32 R5, -RZ, R4.H0_H0 ;  /* 0x20000004ff057230 */ /* 0x000fe40000004100 */
        /* <DEDUP_REMOVED lines=16> */
.L_x_1118:
[----:B------:R-:W-:Y:S02]  /*5bc0*/  HADD2.F32 R4, -RZ, R4.H0_H0 ;  /* 0x20000004ff047230 */ /* 0x000fe40000004100 */
[----:B------:R-:W-:-:S04]  /*5bd0*/  IMAD.MOV.U32 R19, RZ, RZ, R22 ;  /* 0x000000ffff137224 */ /* 0x000fc800078e0016 */
[----:B------:R-:W0:Y:S02]  /*5be0*/  F2I.U64.TRUNC R4, R4 ;  /* 0x0000000400047311 */ /* 0x000e24000020d800 */
[----:B0-----:R0:W-:Y:S01]  /*5bf0*/  STG.E.64 desc[UR36][R2.64], R4 ;  /* 0x0000000402007986 */ /* 0x0011e2000c101b24 */
[----:B------:R-:W-:Y:S05]  /*5c00*/  BRA `(.L_x_1085) ;  /* 0x0000000000107947 */ /* 0x000fea0003800000 */
.L_x_1117:
[----:B------:R-:W-:Y:S02]  /*5c10*/  HADD2.F32 R4, -RZ, R4.H0_H0 ;  /* 0x20000004ff047230 */ /* 0x000fe40000004100 */
[----:B------:R-:W-:Y:S02]  /*5c20*/  IMAD.MOV.U32 R19, RZ, RZ, R22 ;  /* 0x000000ffff137224 */ /* 0x000fe400078e0016 */
[----:B------:R-:W0:Y:S02]  /*5c30*/  F2I.FTZ.U32.TRUNC.NTZ R5, R4 ;  /* 0x0000000400057305 */ /* 0x000e24000021f000 */
[----:B0-----:R0:W-:Y:S03]  /*5c40*/  STG.E desc[UR36][R2.64], R5 ;  /* 0x0000000502007986 */ /* 0x0011e6000c101924 */
.L_x_1085:
[----:B------:R-:W-:Y:S05]  /*5c50*/  BSYNC.RECONVERGENT B6 ;  /* 0x0000000000067941 */ /* 0x000fea0003800200 */
.L_x_1084:
[----:B------:R-:W-:Y:S01]  /*5c60*/  ISETP.GE.AND P0, PT, R19, R17, PT ;  /* 0x000000111300720c */ /* 0x000fe20003f06270 */
[----:B------:R-:W-:-:S12]  /*5c70*/  BSSY.RECONVERGENT B6, `(.L_x_1121) ;  /* 0x00001f0000067945 */ /* 0x000fd80003800200 */
[----:B------:R-:W-:Y:S05]  /*5c80*/  @P0 BRA `(.L_x_1122) ;  /* 0x0000001c00b80947 */ /* 0x000fea0003800000 */
[----:B------:R-:W4:Y:S01]  /*5c90*/  LDCU UR4, c[0x0][0x3a8] ;  /* 0x00007500ff0477ac */ /* 0x000f220008000800 */
[----:B0123--:R-:W0:Y:S01]  /*5ca0*/  LDC.64 R2, c[0x0][0x388] ;  /* 0x0000e200ff027b82 */ /* 0x00fe220000000a00 */
[----:B-----5:R-:W-:Y:S01]  /*5cb0*/  IMAD R0, R18, 0x200, R19 ;  /* 0x0000020012007824 */ /* 0x020fe200078e0213 */
[----:B----4-:R-:W-:-:S03]  /*5cc0*/  PRMT R4, R16, 0x9910, RZ ;  /* 0x0000991010047816 */ /* 0x010fc600000000ff */
[----:B------:R-:W-:Y:S02]  /*5cd0*/  IMAD R5, R0, UR4, RZ ;  /* 0x0000000400057c24 */ /* 0x000fe4000f8e02ff */
        /* <DEDUP_REMOVED lines=13> */
[----:B------:R-:W-:-:S04]  /*5db0*/  HADD2.F32 R26, -RZ, R26.H0_H0 ;  /* 0x2000001aff1a7230 */ /* 0x000fc80000004100 */
[----:B------:R-:W0:Y:S02]  /*5dc0*/  F2I.FTZ.TRUNC.NTZ R5, R26 ;  /* 0x0000001a00057305 */ /* 0x000e24000021f100 */
[----:B0-----:R4:W-:Y:S01]  /*5dd0*/  STG.E.U8 desc[UR36][R2.64], R5 ;  /* 0x0000000502007986 */ /* 0x0019e2000c101124 */
[----:B------:R-:W-:Y:S05]  /*5de0*/  BRA `(.L_x_1128) ;  /* 0x0000000c007c7947 */ /* 0x000fea0003800000 */
.L_x_1126:
[----:B------:R-:W-:-:S06]  /*5df0*/  HADD2.F32 R5, -RZ, R26.H0_H0 ;  /* 0x2000001aff057230 */ /* 0x000fcc0000004100 */
[----:B------:R-:W0:Y:S02]  /*5e00*/  F2I.S64.TRUNC R4, R5 ;  /* 0x0000000500047311 */ /* 0x000e24000020d900 */
[----:B0-----:R3:W-:Y:S01]  /*5e10*/  STG.E.U8 desc[UR36][R2.64], R4 ;  /* 0x0000000402007986 */ /* 0x0017e2000c101124 */
[----:B------:R-:W-:Y:S05]  /*5e20*/  BRA `(.L_x_1128) ;  /* 0x0000000c006c7947 */ /* 0x000fea0003800000 */
.L_x_1125:
[----:B------:R-:W-:-:S13]  /*5e30*/  ISETP.NE.AND P0, PT, R0, 0x2, PT ;  /* 0x000000020000780c */ /* 0x000fda0003f05270 */
[----:B------:R-:W-:Y:S05]  /*5e40*/  @!P0 BRA `(.L_x_1129) ;  /* 0x0000000000308947 */ /* 0x000fea0003800000 */
[----:B------:R-:W-:-:S13]  /*5e50*/  ISETP.NE.AND P0, PT, R0, 0x3, PT ;  /* 0x000000030000780c */ /* 0x000fda0003f05270 */
[----:B------:R-:W-:Y:S05]  /*5e60*/  @!P0 BRA `(.L_x_1130) ;  /* 0x0000000000188947 */ /* 0x000fea0003800000 */
[----:B------:R-:W-:-:S13]  /*5e70*/  ISETP.NE.AND P0, PT, R0, 0x4, PT ;  /* 0x000000040000780c */ /* 0x000fda0003f05270 */
[----:B------:R-:W-:Y:S05]  /*5e80*/  @P0 BRA `(.L_x_1127) ;  /* 0x0000000800700947 */ /* 0x000fea0003800000 */
[----:B------:R-:W-:-:S06]  /*5e90*/  HADD2.F32 R4, -RZ, R26.H0_H0 ;  /* 0x2000001aff047230 */ /* 0x000fcc0000004100 */
[----:B------:R-:W0:Y:S02]  /*5ea0*/  F2I.S64.TRUNC R4, R4 ;  /* 0x0000000400047311 */ /* 0x000e24000020d900 */
[----:B0-----:R1:W-:Y:S01]  /*5eb0*/  STG.E.64 desc[UR36][R2.64], R4 ;  /* 0x0000000402007986 */ /* 0x0013e2000c101b24 */
[----:B------:R-:W-:Y:S05]  /*5ec0*/  BRA `(.L_x_1128) ;  /* 0x0000000c00447947 */ /* 0x000fea0003800000 */
.L_x_1130:
[----:B------:R-:W-:-:S04]  /*5ed0*/  HADD2.F32 R26, -RZ, R26.H0_H0 ;  /* 0x2000001aff1a7230 */ /* 0x000fc80000004100 */
[----:B------:R-:W0:Y:S02]  /*5ee0*/  F2I.FTZ.TRUNC.NTZ R5, R26 ;  /* 0x0000001a00057305 */ /* 0x000e24000021f100 */
[----:B0-----:R2:W-:Y:S01]  /*5ef0*/  STG.E desc[UR36][R2.64], R5 ;  /* 0x0000000502007986 */ /* 0x0015e2000c101924 */
[----:B------:R-:W-:Y:S05]  /*5f00*/  BRA `(.L_x_1128) ;  /* 0x0000000c00347947 */ /* 0x000fea0003800000 */
.L_x_1129:
[----:B------:R-:W-:-:S04]  /*5f10*/  HADD2.F32 R26, -RZ, R26.H0_H0 ;  /* 0x2000001aff1a7230 */ /* 0x000fc80000004100 */
[----:B------:R-:W0:Y:S02]  /*5f20*/  F2I.FTZ.TRUNC.NTZ R5, R26 ;  /* 0x0000001a00057305 */ /* 0x000e24000021f100 */
[----:B0-----:R0:W-:Y:S01]  /*5f30*/  STG.E.U16 desc[UR36][R2.64], R5 ;  /* 0x0000000502007986 */ /* 0x0011e2000c101524 */
[----:B------:R-:W-:Y:S05]  /*5f40*/  BRA `(.L_x_1128) ;  /* 0x0000000c00247947 */ /* 0x000fea0003800000 */
.L_x_1124:
[----:B------:R-:W-:-:S13]  /*5f50*/  ISETP.GT.AND P0, PT, R0, 0x6, PT ;  /* 0x000000060000780c */ /* 0x000fda0003f04270 */
[----:B------:R-:W-:Y:S05]  /*5f60*/  @P0 BRA `(.L_x_1131) ;  /* 0x0000000000240947 */ /* 0x000fea0003800000 */
[----:B------:R-:W-:-:S13]  /*5f70*/  ISETP.NE.AND P0, PT, R0, 0x5, PT ;  /* 0x000000050000780c */ /* 0x000fda0003f05270 */
[----:B------:R-:W-:Y:S05]  /*5f80*/  @!P0 BRA `(.L_x_1132) ;  /* 0x0000000000148947 */ /* 0x000fea0003800000 */
[----:B------:R-:W-:-:S13]  /*5f90*/  ISETP.NE.AND P0, PT, R0, 0x6, PT ;  /* 0x000000060000780c */ /* 0x000fda0003f05270 */
[----:B------:R-:W-:Y:S05]  /*5fa0*/  @P0 BRA `(.L_x_1127) ;  /* 0x0000000800280947 */ /* 0x000fea0003800000 */
[----:B------:R-:W-:-:S05]  /*5fb0*/  HADD2.F32 R5, -RZ, R26.H0_H0 ;  /* 0x2000001aff057230 */ /* 0x000fca0000004100 */
[----:B------:R0:W-:Y:S01]  /*5fc0*/  STG.E desc[UR36][R2.64], R5 ;  /* 0x0000000502007986 */ /* 0x0001e2000c101924 */
[----:B------:R-:W-:Y:S05]  /*5fd0*/  BRA `(.L_x_1128) ;  /* 0x0000000c00007947 */ /* 0x000fea0003800000 */
.L_x_1132:
[----:B------:R0:W-:Y:S01]  /*5fe0*/  STG.E.U16 desc[UR36][R2.64], R26 ;  /* 0x0000001a02007986 */ /* 0x0001e2000c101524 */
[----:B------:R-:W-:Y:S05]  /*5ff0*/  BRA `(.L_x_1128) ;  /* 0x0000000800f87947 */ /* 0x000fea0003800000 */
.L_x_1131:
[----:B------:R-:W-:-:S13]  /*6000*/  ISETP.NE.AND P0, PT, R0, 0x7, PT ;  /* 0x000000070000780c */ /* 0x000fda0003f05270 */
[----:B------:R-:W-:Y:S05]  /*6010*/  @!P0 BRA `(.L_x_1133) ;  /* 0x0000000000348947 */ /* 0x000fea0003800000 */
[----:B------:R-:W-:-:S13]  /*6020*/  ISETP.NE.AND P0, PT, R0, 0x8, PT ;  /* 0x000000080000780c */ /* 0x000fda0003f05270 */
[----:B------:R-:W-:Y:S05]  /*6030*/  @!P0 BRA `(.L_x_1134) ;  /* 0x0000000000188947 */ /* 0x000fea0003800000 */
[----:B------:R-:W-:-:S13]  /*6040*/  ISETP.NE.AND P0, PT, R0, 0x9, PT ;  /* 0x000000090000780c */ /* 0x000fda0003f05270 */
[----:B------:R-:W-:Y:S05]  /*6050*/  @P0 BRA `(.L_x_1127) ;  /* 0x0000000400fc0947 */ /* 0x000fea0003800000 */
[----:B------:R-:W-:Y:S02]  /*6060*/  HADD2.F32 R26, -RZ, R26.H0_H0 ;  /* 0x2000001aff1a7230 */ /* 0x000fe40000004100 */
[----:B------:R-:W-:-:S05]  /*6070*/  IMAD.MOV.U32 R27, RZ, RZ, RZ ;  /* 0x000000ffff1b7224 */ /* 0x000fca00078e00ff */
[----:B------:R0:W-:Y:S01]  /*6080*/  STG.E.64 desc[UR36][R2.64], R26 ;  /* 0x0000001a02007986 */ /* 0x0001e2000c101b24 */
[----:B------:R-:W-:Y:S05]  /*6090*/  BRA `(.L_x_1128) ;  /* 0x0000000800d07947 */ /* 0x000fea0003800000 */
.L_x_1134:
[----:B------:R-:W-:-:S05]  /*60a0*/  HADD2.F32 R0, -RZ, R26.H0_H0 ;  /* 0x2000001aff007230 */ /* 0x000fca0000004100 */
[----:B------:R-:W-:-:S04]  /*60b0*/  F2FP.F16.F32.PACK_AB R0, RZ, R0 ;  /* 0x00000000ff00723e */ /* 0x000fc800000000ff */
[----:B------:R-:W-:-:S05]  /*60c0*/  PRMT R0, R0, 0x5410, RZ ;  /* 0x0000541000007816 */ /* 0x000fca00000000ff */
[----:B------:R0:W-:Y:S01]  /*60d0*/  STG.E desc[UR36][R2.64], R0 ;  /* 0x0000000002007986 */ /* 0x0001e2000c101924 */
[----:B------:R-:W-:Y:S05]  /*60e0*/  BRA `(.L_x_1128) ;  /* 0x0000000800bc7947 */ /* 0x000fea0003800000 */
.L_x_1133:
[----:B------:R-:W-:-:S05]  /*60f0*/  HADD2.F32 R4, -RZ, R26.H0_H0 ;  /* 0x2000001aff047230 */ /* 0x000fca0000004100 */
[----:B------:R-:W-:-:S06]  /*6100*/  FMUL.FTZ R4, R4, 1 ;  /* 0x3f80000004047820 */ /* 0x000fcc0000410000 */
[----:B------:R-:W0:Y:S02]  /*6110*/  F2F.F64.F32 R4, R4 ;  /* 0x0000000400047310 */ /* 0x000e240000201800 */
[----:B0-----:R0:W-:Y:S01]  /*6120*/  STG.E.64 desc[UR36][R2.64], R4 ;  /* 0x0000000402007986 */ /* 0x0011e2000c101b24 */
[----:B------:R-:W-:Y:S05]  /*6130*/  BRA `(.L_x_1128) ;  /* 0x0000000800a87947 */ /* 0x000fea0003800000 */
.L_x_1123:
        /* <DEDUP_REMOVED lines=10> */
[----:B------:R-:W-:-:S06]  /*61e0*/  HADD2.F32 R5, -RZ, R26.H0_H0 ;  /* 0x2000001aff057230 */ /* 0x000fcc0000004100 */
[----:B------:R-:W0:Y:S02]  /*61f0*/  F2I.FTZ.U32.TRUNC.NTZ R5, R5 ;  /* 0x0000000500057305 */ /* 0x000e24000021f000 */
[----:B0-----:R0:W-:Y:S01]  /*6200*/  STG.E.U16 desc[UR36][R2.64], R5 ;  /* 0x0000000502007986 */ /* 0x0011e2000c101524 */
[----:B------:R-:W-:Y:S05]  /*6210*/  BRA `(.L_x_1128) ;  /* 0x0000000800707947 */ /* 0x000fea0003800000 */
.L_x_1138:
        /* <DEDUP_REMOVED lines=18> */
.L_x_1141:
[----:B------:R-:W-:-:S04]  /*6340*/  SHF.R.U32.HI R5, RZ, 0x18, R5 ;  /* 0x00000018ff057819 */ /* 0x000fc80000011605 */
[----:B------:R-:W-:-:S07]  /*6350*/  LOP3.LUT R0, R0, 0x80, R5, 0xf8, !PT ;  /* 0x0000008000007812 */ /* 0x000fce00078ef805 */
.L_x_1140:
[----:B------:R-:W-:Y:S05]  /*6360*/  BSYNC.RECONVERGENT B0 ;  /* 0x0000000000007941 */ /* 0x000fea0003800200 */
.L_x_1139:
[----:B------:R0:W-:Y:S01]  /*6370*/  STG.E.U8 desc[UR36][R2.64], R0 ;  /* 0x0000000002007986 */ /* 0x0001e2000c101124 */
[----:B------:R-:W-:Y:S05]  /*6380*/  BRA `(.L_x_1128) ;  /* 0x0000000800147947 */ /* 0x000fea0003800000 */
.L_x_1137:
        /* <DEDUP_REMOVED lines=18> */
.L_x_1144:
[----:B------:R-:W-:-:S04]  /*64b0*/  SHF.R.U32.HI R5, RZ, 0x18, R5 ;  /* 0x00000018ff057819 */ /* 0x000fc80000011605 */
[----:B------:R-:W-:-:S07]  /*64c0*/  LOP3.LUT R0, R0, 0x80, R5, 0xf8, !PT ;  /* 0x0000008000007812 */ /* 0x000fce00078ef805 */
.L_x_1143:
[----:B------:R-:W-:Y:S05]  /*64d0*/  BSYNC.RECONVERGENT B0 ;  /* 0x0000000000007941 */ /* 0x000fea0003800200 */
.L_x_1142:
[----:B------:R0:W-:Y:S01]  /*64e0*/  STG.E.U8 desc[UR36][R2.64], R0 ;  /* 0x0000000002007986 */ /* 0x0001e2000c101124 */
[----:B------:R-:W-:Y:S05]  /*64f0*/  BRA `(.L_x_1128) ;  /* 0x0000000400b87947 */ /* 0x000fea0003800000 */
.L_x_1136:
[----:B------:R-:W-:-:S13]  /*6500*/  ISETP.NE.AND P0, PT, R0, 0x1c, PT ;  /* 0x0000001c0000780c */ /* 0x000fda0003f05270 */
[----:B------:R-:W-:Y:S05]  /*6510*/  @!P0 BRA `(.L_x_1145) ;  /* 0x0000000000608947 */ /* 0x000fea0003800000 */
[----:B------:R-:W-:-:S13]  /*6520*/  ISETP.NE.AND P0, PT, R0, 0x1d, PT ;  /* 0x0000001d0000780c */ /* 0x000fda0003f05270 */
[----:B------:R-:W-:Y:S05]  /*6530*/  @!P0 BRA `(.L_x_1146) ;  /* 0x0000000000488947 */ /* 0x000fea0003800000 */
[----:B------:R-:W-:-:S13]  /*6540*/  ISETP.NE.AND P0, PT, R0, 0x2c, PT ;  /* 0x0000002c0000780c */ /* 0x000fda0003f05270 */
[----:B------:R-:W-:Y:S05]  /*6550*/  @P0 BRA `(.L_x_1127) ;  /* 0x0000000000bc0947 */ /* 0x000fea0003800000 */
        /* <DEDUP_REMOVED lines=16> */
.L_x_1146:
[----:B------:R-:W-:-:S06]  /*6660*/  HADD2.F32 R4, -RZ, R26.H0_H0 ;  /* 0x2000001aff047230 */ /* 0x000fcc0000004100 */
[----:B------:R-:W0:Y:S02]  /*6670*/  F2I.U64.TRUNC R4, R4 ;  /* 0x0000000400047311 */ /* 0x000e24000020d800 */
[----:B0-----:R0:W-:Y:S01]  /*6680*/  STG.E.64 desc[UR36][R2.64], R4 ;  /* 0x0000000402007986 */ /* 0x0011e2000c101b24 */
[----:B------:R-:W-:Y:S05]  /*6690*/  BRA `(.L_x_1128) ;  /* 0x0000000400507947 */ /* 0x000fea0003800000 */
.L_x_1145:
[----:B------:R-:W-:-:S04]  /*66a0*/  HADD2.F32 R26, -RZ, R26.H0_H0 ;  /* 0x2000001aff1a7230 */ /* 0x000fc80000004100 */
[----:B------:R-:W0:Y:S02]  /*66b0*/  F2I.FTZ.U32.TRUNC.NTZ R5, R26 ;  /* 0x0000001a00057305 */ /* 0x000e24000021f000 */
[----:B0-----:R0:W-:Y:S01]  /*66c0*/  STG.E desc[UR36][R2.64], R5 ;  /* 0x0000000502007986 */ /* 0x0011e2000c101924 */
[----:B------:R-:W-:Y:S05]  /*66d0*/  BRA `(.L_x_1128) ;  /* 0x0000000400407947 */ /* 0x000fea0003800000 */
.L_x_1135:
[----:B------:R-:W-:-:S13]  /*66e0*/  ISETP.GT.AND P0, PT, R0, 0xe, PT ;  /* 0x0000000e0000780c */ /* 0x000fda0003f04270 */
[----:B------:R-:W-:Y:S05]  /*66f0*/  @P0 BRA `(.L_x_1147) ;  /* 0x00000000003c0947 */ /* 0x000fea0003800000 */
[----:B------:R-:W-:-:S13]  /*6700*/  ISETP.NE.AND P0, PT, R0, 0xa, PT ;  /* 0x0000000a0000780c */ /* 0x000fda0003f05270 */
[----:B------:R-:W-:Y:S05]  /*6710*/  @!P0 BRA `(.L_x_1148) ;  /* 0x00000000001c8947 */ /* 0x000fea0003800000 */
[----:B------:R-:W-:-:S13]  /*6720*/  ISETP.NE.AND P0, PT, R0, 0xb, PT ;  /* 0x0000000b0000780c */ /* 0x000fda0003f05270 */
[----:B------:R-:W-:Y:S05]  /*6730*/  @P0 BRA `(.L_x_1127) ;  /* 0x0000000000440947 */ /* 0x000fea0003800000 */
[----:B------:R-:W-:-:S05]  /*6740*/  HADD2.F32 R26, -RZ, R26.H0_H0 ;  /* 0x2000001aff1a7230 */ /* 0x000fca0000004100 */
[----:B------:R-:W-:-:S04]  /*6750*/  FSETP.NEU.FTZ.AND P0, PT, R26, RZ, PT ;  /* 0x000000ff1a00720b */ /* 0x000fc80003f1d000 */
[----:B------:R-:W-:-:S05]  /*6760*/  SEL R5, RZ, 0x1, !P0 ;  /* 0x00000001ff057807 */ /* 0x000fca0004000000 */
[----:B------:R0:W-:Y:S01]  /*6770*/  STG.E.U8 desc[UR36][R2.64], R5 ;  /* 0x0000000502007986 */ /* 0x0001e2000c101124 */
[----:B------:R-:W-:Y:S05]  /*6780*/  BRA `(.L_x_1128) ;  /* 0x0000000400147947 */ /* 0x000fea0003800000 */
.L_x_1148:
[----:B------:R-:W-:Y:S01]  /*6790*/  HADD2.F32 R26, -RZ, R26.H0_H0 ;  /* 0x2000001aff1a7230 */ /* 0x000fe20000004100 */
[----:B------:R-:W-:-:S04]  /*67a0*/  CS2R R6, SRZ ;  /* 0x0000000000067805 */ /* 0x000fc8000001ff00 */
[----:B------:R-:W-:-:S06]  /*67b0*/  FMUL.FTZ R4, R26, 1 ;  /* 0x3f8000001a047820 */ /* 0x000fcc0000410000 */
[----:B------:R-:W0:Y:S02]  /*67c0*/  F2F.F64.F32 R4, R4 ;  /* 0x0000000400047310 */ /* 0x000e240000201800 */
[----:B0-----:R0:W-:Y:S01]  /*67d0*/  STG.E.128 desc[UR36][R2.64], R4 ;  /* 0x0000000402007986 */ /* 0x0011e2000c101d24 */
[----:B------:R-:W-:Y:S05]  /*67e0*/  BRA `(.L_x_1128) ;  /* 0x0000000000fc7947 */ /* 0x000fea0003800000 */
.L_x_1147:
[----:B------:R-:W-:-:S13]  /*67f0*/  ISETP.NE.AND P0, PT, R0, 0xf, PT ;  /* 0x0000000f0000780c */ /* 0x000fda0003f05270 */
[----:B------:R-:W-:Y:S05]  /*6800*/  @!P0 BRA `(.L_x_1149) ;  /* 0x0000000000e88947 */ /* 0x000fea0003800000 */
[----:B------:R-:W-:-:S13]  /*6810*/  ISETP.NE.AND P0, PT, R0, 0x17, PT ;  /* 0x000000170000780c */ /* 0x000fda0003f05270 */
[----:B------:R-:W-:Y:S05]  /*6820*/  @!P0 BRA `(.L_x_1150) ;  /* 0x0000000000908947 */ /* 0x000fea0003800000 */
[----:B------:R-:W-:-:S13]  /*6830*/  ISETP.NE.AND P0, PT, R0, 0x18, PT ;  /* 0x000000180000780c */ /* 0x000fda0003f05270 */
[----:B------:R-:W-:Y:S05]  /*6840*/  @!P0 BRA `(.L_x_1151) ;  /* 0x0000000000448947 */ /* 0x000fea0003800000 */
.L_x_1127:
        /* <DEDUP_REMOVED lines=16> */
.L_x_1152:
[----:B------:R-:W-:Y:S05]  /*6950*/  BRA `(.L_x_1128) ;  /* 0x0000000000a07947 */ /* 0x000fea0003800000 */
.L_x_1151:
        /* <DEDUP_REMOVED lines=13> */
.L_x_1154:
[----:B------:R-:W-:Y:S05]  /*6a30*/  BSYNC.RECONVERGENT B0 ;  /* 0x0000000000007941 */ /* 0x000fea0003800200 */
.L_x_1153:
[----:B------:R-:W-:-:S05]  /*6a40*/  LOP3.LUT R5, R0, 0x80, R5, 0xf8, !PT ;  /* 0x0000008000057812 */ /* 0x000fca00078ef805 */
[----:B------:R0:W-:Y:S01]  /*6a50*/  STG.E.U8 desc[UR36][R2.64], R5 ;  /* 0x0000000502007986 */ /* 0x0001e2000c101124 */
[----:B------:R-:W-:Y:S05]  /*6a60*/  BRA `(.L_x_1128) ;  /* 0x00000000005c7947 */ /* 0x000fea0003800000 */
.L_x_1150:
        /* <DEDUP_REMOVED lines=12> */
.L_x_1156:
[----:B------:R-:W-:Y:S01]  /*6b30*/  IMAD.MOV.U32 R0, RZ, RZ, 0x7f ;  /* 0x0000007fff007424 */ /* 0x000fe200078e00ff */
[----:B------:R-:W-:-:S04]  /*6b40*/  ISETP.GT.U32.AND P0, PT, R4, 0x7f800000, PT ;  /* 0x7f8000000400780c */ /* 0x000fc80003f04070 */
[----:B------:R-:W-:-:S09]  /*6b50*/  SEL R0, R0, 0x7c, P0 ;  /* 0x0000007c00007807 */ /* 0x000fd20000000000 */
.L_x_1157:
[----:B------:R-:W-:Y:S05]  /*6b60*/  BSYNC.RECONVERGENT B0 ;  /* 0x0000000000007941 */ /* 0x000fea0003800200 */
.L_x_1155:
[----:B------:R-:W-:-:S04]  /*6b70*/  SHF.R.U32.HI R5, RZ, 0x18, R5 ;  /* 0x00000018ff057819 */ /* 0x000fc80000011605 */
[----:B------:R-:W-:-:S05]  /*6b80*/  LOP3.LUT R5, R0, 0x80, R5, 0xf8, !PT ;  /* 0x0000008000057812 */ /* 0x000fca00078ef805 */
[----:B------:R0:W-:Y:S01]  /*6b90*/  STG.E.U8 desc[UR36][R2.64], R5 ;  /* 0x0000000502007986 */ /* 0x0001e2000c101124 */
[----:B------:R-:W-:Y:S05]  /*6ba0*/  BRA `(.L_x_1128) ;  /* 0x00000000000c7947 */ /* 0x000fea0003800000 */
.L_x_1149:
[----:B------:R-:W-:-:S05]  /*6bb0*/  HADD2.F32 R0, -RZ, R26.H0_H0 ;  /* 0x2000001aff007230 */ /* 0x000fca0000004100 */
[----:B------:R-:W-:-:S05]  /*6bc0*/  F2FP.BF16.F32.PACK_AB R0, RZ, R0 ;  /* 0x00000000ff00723e */ /* 0x000fca00000010ff */
[----:B------:R0:W-:Y:S02]  /*6bd0*/  STG.E.U16 desc[UR36][R2.64], R0 ;  /* 0x0000000002007986 */ /* 0x0001e4000c101524 */
.L_x_1128:
[----:B------:R-:W-:-:S05]  /*6be0*/  VIADD R19, R19, 0x80 ;  /* 0x0000008013137836 */ /* 0x000fca0000000000 */
[----:B------:R-:W-:-:S13]  /*6bf0*/  ISETP.GE.AND P0, PT, R19, R17, PT ;  /* 0x000000111300720c */ /* 0x000fda0003f06270 */
[----:B------:R-:W-:Y:S05]  /*6c00*/  @P0 BRA `(.L_x_1122) ;  /* 0x0000000c00d80947 */ /* 0x000fea0003800000 */
[----:B------:R-:W5:Y:S01]  /*6c10*/  LDCU UR4, c[0x0][0x3a8] ;  /* 0x00007500ff0477ac */ /* 0x000f620008000800 */
[----:B01234-:R-:W0:Y:S01]  /*6c20*/  LDC.64 R2, c[0x0][0x388] ;  /* 0x0000e200ff027b82 */ /* 0x01fe220000000a00 */
        /* <DEDUP_REMOVED lines=20> */
.L_x_1161:
[----:B------:R-:W-:-:S06]  /*6d70*/  HADD2.F32 R5, -RZ, R24.H0_H0 ;  /* 0x20000018ff057230 */ /* 0x000fcc0000004100 */
[----:B------:R-:W0:Y:S02]  /*6d80*/  F2I.S64.TRUNC R4, R5 ;  /* 0x0000000500047311 */ /* 0x000e24000020d900 */
[----:B0-----:R0:W-:Y:S01]  /*6d90*/  STG.E.U8 desc[UR36][R2.64], R4 ;  /* 0x0000000402007986 */ /* 0x0011e2000c101124 */
[----:B------:R-:W-:Y:S05]  /*6da0*/  BRA `(.L_x_1163) ;  /* 0x0000000c006c7947 */ /* 0x000fea0003800000 */
.L_x_1160:
        /* <DEDUP_REMOVED lines=10> */
.L_x_1165:
[----:B------:R-:W-:-:S04]  /*6e50*/  HADD2.F32 R24, -RZ, R24.H0_H0 ;  /* 0x20000018ff187230 */ /* 0x000fc80000004100 */
[----:B------:R-:W0:Y:S02]  /*6e60*/  F2I.FTZ.TRUNC.NTZ R5, R24 ;  /* 0x0000001800057305 */ /* 0x000e24000021f100 */
[----:B0-----:R0:W-:Y:S01]  /*6e70*/  STG.E desc[UR36][R2.64], R5 ;  /* 0x0000000502007986 */ /* 0x0011e2000c101924 */
[----:B------:R-:W-:Y:S05]  /*6e80*/  BRA `(.L_x_1163) ;  /* 0x0000000c00347947 */ /* 0x000fea0003800000 */
.L_x_1164:
[----:B------:R-:W-:-:S04]  /*6e90*/  HADD2.F32 R24, -RZ, R24.H0_H0 ;  /* 0x20000018ff187230 */ /* 0x000fc80000004100 */
[----:B------:R-:W0:Y:S02]  /*6ea0*/  F2I.FTZ.TRUNC.NTZ R5, R24 ;  /* 0x0000001800057305 */ /* 0x000e24000021f100 */
[----:B0-----:R0:W-:Y:S01]  /*6eb0*/  STG.E.U16 desc[UR36][R2.64], R5 ;  /* 0x0000000502007986 */ /* 0x0011e2000c101524 */
[----:B------:R-:W-:Y:S05]  /*6ec0*/  BRA `(.L_x_1163) ;  /* 0x0000000c00247947 */ /* 0x000fea0003800000 */
.L_x_1159:
        /* <DEDUP_REMOVED lines=9> */
.L_x_1167:
[----:B------:R0:W-:Y:S01]  /*6f60*/  STG.E.U16 desc[UR36][R2.64], R24 ;  /* 0x0000001802007986 */ /* 0x0001e2000c101524 */
[----:B------:R-:W-:Y:S05]  /*6f70*/  BRA `(.L_x_1163) ;  /* 0x0000000800f87947 */ /* 0x000fea0003800000 */
.L_x_1166:
        /* <DEDUP_REMOVED lines=10> */
.L_x_1169:
[----:B------:R-:W-:-:S05]  /*7020*/  HADD2.F32 R0, -RZ, R24.H0_H0 ;  /* 0x20000018ff007230 */ /* 0x000fca0000004100 */
[----:B------:R-:W-:-:S04]  /*7030*/  F2FP.F16.F32.PACK_AB R0, RZ, R0 ;  /* 0x00000000ff00723e */ /* 0x000fc800000000ff */
[----:B------:R-:W-:-:S05]  /*7040*/  PRMT R0, R0, 0x5410, RZ ;  /* 0x0000541000007816 */ /* 0x000fca00000000ff */
[----:B------:R0:W-:Y:S01]  /*7050*/  STG.E desc[UR36][R2.64], R0 ;  /* 0x0000000002007986 */ /* 0x0001e2000c101924 */
[----:B------:R-:W-:Y:S05]  /*7060*/  BRA `(.L_x_1163) ;  /* 0x0000000800bc7947 */ /* 0x000fea0003800000 */
.L_x_1168:
[----:B------:R-:W-:-:S05]  /*7070*/  HADD2.F32 R4, -RZ, R24.H0_H0 ;  /* 0x20000018ff047230 */ /* 0x000fca0000004100 */
[----:B------:R-:W-:-:S06]  /*7080*/  FMUL.FTZ R4, R4, 1 ;  /* 0x3f80000004047820 */ /* 0x000fcc0000410000 */
[----:B------:R-:W0:Y:S02]  /*7090*/  F2F.F64.F32 R4, R4 ;  /* 0x0000000400047310 */ /* 0x000e240000201800 */
[----:B0-----:R0:W-:Y:S01]  /*70a0*/  STG.E.64 desc[UR36][R2.64], R4 ;  /* 0x0000000402007986 */ /* 0x0011e2000c101b24 */
[----:B------:R-:W-:Y:S05]  /*70b0*/  BRA `(.L_x_1163) ;  /* 0x0000000800a87947 */ /* 0x000fea0003800000 */
.L_x_1158:
        /* <DEDUP_REMOVED lines=14> */
.L_x_1173:
        /* <DEDUP_REMOVED lines=18> */
.L_x_1176:
[----:B------:R-:W-:-:S04]  /*72c0*/  SHF.R.U32.HI R5, RZ, 0x18, R5 ;  /* 0x00000018ff057819 */ /* 0x000fc80000011605 */
[----:B------:R-:W-:-:S07]  /*72d0*/  LOP3.LUT R0, R0, 0x80, R5, 0xf8, !PT ;  /* 0x0000008000007812 */ /* 0x000fce00078ef805 */
.L_x_1175:
[----:B------:R-:W-:Y:S05]  /*72e0*/  BSYNC.RECONVERGENT B0 ;  /* 0x0000000000007941 */ /* 0x000fea0003800200 */
.L_x_1174:
[----:B------:R4:W-:Y:S01]  /*72f0*/  STG.E.U8 desc[UR36][R2.64], R0 ;  /* 0x0000000002007986 */ /* 0x0009e2000c101124 */
[----:B------:R-:W-:Y:S05]  /*7300*/  BRA `(.L_x_1163) ;  /* 0x0000000800147947 */ /* 0x000fea0003800000 */
.L_x_1172:
        /* <DEDUP_REMOVED lines=18> */
.L_x_1179:
[----:B------:R-:W-:-:S04]  /*7430*/  SHF.R.U32.HI R5, RZ, 0x18, R5 ;  /* 0x00000018ff057819 */ /* 0x000fc80000011605 */
[----:B------:R-:W-:-:S07]  /*7440*/  LOP3.LUT R0, R0, 0x80, R5, 0xf8, !PT ;  /* 0x0000008000007812 */ /* 0x000fce00078ef805 */
.L_x_1178:
[----:B------:R-:W-:Y:S05]  /*7450*/  BSYNC.RECONVERGENT B0 ;  /* 0x0000000000007941 */ /* 0x000fea0003800200 */
.L_x_1177:
[----:B------:R3:W-:Y:S01]  /*7460*/  STG.E.U8 desc[UR36][R2.64], R0 ;  /* 0x0000000002007986 */ /* 0x0007e2000c101124 */
[----:B------:R-:W-:Y:S05]  /*7470*/  BRA `(.L_x_1163) ;  /* 0x0000000400b87947 */ /* 0x000fea0003800000 */
.L_x_1171:
        /* <DEDUP_REMOVED lines=22> */
.L_x_1181:
[----:B------:R-:W-:-:S06]  /*75e0*/  HADD2.F32 R4, -RZ, R24.H0_H0 ;  /* 0x20000018ff047230 */ /* 0x000fcc0000004100 */
[----:B------:R-:W0:Y:S02]  /*75f0*/  F2I.U64.TRUNC R4, R4 ;  /* 0x0000000400047311 */ /* 0x000e24000020d800 */
[----:B0-----:R0:W-:Y:S01]  /*7600*/  STG.E.64 desc[UR36][R2.64], R4 ;  /* 0x0000000402007986 */ /* 0x0011e2000c101b24 */
[----:B------:R-:W-:Y:S05]  /*7610*/  BRA `(.L_x_1163) ;  /* 0x0000000400507947 */ /* 0x000fea0003800000 */
.L_x_1180:
[----:B------:R-:W-:-:S04]  /*7620*/  HADD2.F32 R24, -RZ, R24.H0_H0 ;  /* 0x20000018ff187230 */ /* 0x000fc80000004100 */
[----:B------:R-:W0:Y:S02]  /*7630*/  F2I.FTZ.U32.TRUNC.NTZ R5, R24 ;  /* 0x0000001800057305 */ /* 0x000e24000021f000 */
[----:B0-----:R2:W-:Y:S01]  /*7640*/  STG.E desc[UR36][R2.64], R5 ;  /* 0x0000000502007986 */ /* 0x0015e2000c101924 */
[----:B------:R-:W-:Y:S05]  /*7650*/  BRA `(.L_x_1163) ;  /* 0x0000000400407947 */ /* 0x000fea0003800000 */
.L_x_1170:
        /* <DEDUP_REMOVED lines=11> */
.L_x_1183:
[----:B------:R-:W-:Y:S01]  /*7710*/  HADD2.F32 R24, -RZ, R24.H0_H0 ;  /* 0x20000018ff187230 */ /* 0x000fe20000004100 */
[----:B------:R-:W-:-:S04]  /*7720*/  CS2R R6, SRZ ;  /* 0x0000000000067805 */ /* 0x000fc8000001ff00 */
[----:B------:R-:W-:-:S06]  /*7730*/  FMUL.FTZ R4, R24, 1 ;  /* 0x3f80000018047820 */ /* 0x000fcc0000410000 */
[----:B------:R-:W0:Y:S02]  /*7740*/  F2F.F64.F32 R4, R4 ;  /* 0x0000000400047310 */ /* 0x000e240000201800 */
[----:B0-----:R0:W-:Y:S01]  /*7750*/  STG.E.128 desc[UR36][R2.64], R4 ;  /* 0x0000000402007986 */ /* 0x0011e2000c101d24 */
[----:B------:R-:W-:Y:S05]  /*7760*/  BRA `(.L_x_1163) ;  /* 0x0000000000fc7947 */ /* 0x000fea0003800000 */
.L_x_1182:
[----:B------:R-:W-:-:S13]  /*7770*/  ISETP.NE.AND P0, PT, R0, 0xf, PT ;  /* 0x0000000f0000780c */ /* 0x000fda0003f05270 */
[----:B------:R-:W-:Y:S05]  /*7780*/  @!P0 BRA `(.L_x_1184) ;  /* 0x0000000000e88947 */ /* 0x000fea0003800000 */
[----:B------:R-:W-:-:S13]  /*7790*/  ISETP.NE.AND P0, PT, R0, 0x17, PT ;  /* 0x000000170000780c */ /* 0x000fda0003f05270 */
[----:B------:R-:W-:Y:S05]  /*77a0*/  @!P0 BRA `(.L_x_1185) ;  /* 0x0000000000908947 */ /* 0x000fea0003800000 */
[----:B------:R-:W-:-:S13]  /*77b0*/  ISETP.NE.AND P0, PT, R0, 0x18, PT ;  /* 0x000000180000780c */ /* 0x000fda0003f05270 */
[----:B------:R-:W-:Y:S05]  /*77c0*/  @!P0 BRA `(.L_x_1186) ;  /* 0x0000000000448947 */ /* 0x000fea0003800000 */
.L_x_1162:
        /* <DEDUP_REMOVED lines=16> */
.L_x_1187:
[----:B------:R-:W-:Y:S05]  /*78d0*/  BRA `(.L_x_1163) ;  /* 0x0000000000a07947 */ /* 0x000fea0003800000 */
.L_x_1186:
        /* <DEDUP_REMOVED lines=13> */
.L_x_1189:
[----:B------:R-:W-:Y:S05]  /*79b0*/  BSYNC.RECONVERGENT B0 ;  /* 0x0000000000007941 */ /* 0x000fea0003800200 */
.L_x_1188:
[----:B------:R-:W-:-:S05]  /*79c0*/  LOP3.LUT R5, R0, 0x80, R5, 0xf8, !PT ;  /* 0x0000008000057812 */ /* 0x000fca00078ef805 */
[----:B------:R0:W-:Y:S01]  /*79d0*/  STG.E.U8 desc[UR36][R2.64], R5 ;  /* 0x0000000502007986 */ /* 0x0001e2000c101124 */
[----:B------:R-:W-:Y:S05]  /*79e0*/  BRA `(.L_x_1163) ;  /* 0x00000000005c7947 */ /* 0x000fea0003800000 */
.L_x_1185:
        /* <DEDUP_REMOVED lines=12> */
.L_x_1191:
[----:B------:R-:W-:Y:S01]  /*7ab0*/  IMAD.MOV.U32 R0, RZ, RZ, 0x7f ;  /* 0x0000007fff007424 */ /* 0x000fe200078e00ff */
[----:B------:R-:W-:-:S04]  /*7ac0*/  ISETP.GT.U32.AND P0, PT, R4, 0x7f800000, PT ;  /* 0x7f8000000400780c */ /* 0x000fc80003f04070 */
[----:B------:R-:W-:-:S09]  /*7ad0*/  SEL R0, R0, 0x7c, P0 ;  /* 0x0000007c00007807 */ /* 0x000fd20000000000 */
.L_x_1192:
[----:B------:R-:W-:Y:S05]  /*7ae0*/  BSYNC.RECONVERGENT B0 ;  /* 0x0000000000007941 */ /* 0x000fea0003800200 */
.L_x_1190:
[----:B------:R-:W-:-:S04]  /*7af0*/  SHF.R.U32.HI R5, RZ, 0x18, R5 ;  /* 0x00000018ff057819 */ /* 0x000fc80000011605 */
[----:B------:R-:W-:-:S05]  /*7b00*/  LOP3.LUT R5, R0, 0x80, R5, 0xf8, !PT ;  /* 0x0000008000057812 */ /* 0x000fca00078ef805 */
[----:B------:R0:W-:Y:S01]  /*7b10*/  STG.E.U8 desc[UR36][R2.64], R5 ;  /* 0x0000000502007986 */ /* 0x0001e2000c101124 */
[----:B------:R-:W-:Y:S05]  /*7b20*/  BRA `(.L_x_1163) ;  /* 0x00000000000c7947 */ /* 0x000fea0003800000 */
.L_x_1184:
[----:B------:R-:W-:-:S05]  /*7b30*/  HADD2.F32 R0, -RZ, R24.H0_H0 ;  /* 0x20000018ff007230 */ /* 0x000fca0000004100 */
[----:B------:R-:W-:-:S05]  /*7b40*/  F2FP.BF16.F32.PACK_AB R0, RZ, R0 ;  /* 0x00000000ff00723e */ /* 0x000fca00000010ff */
[----:B------:R0:W-:Y:S02]  /*7b50*/  STG.E.U16 desc[UR36][R2.64], R0 ;  /* 0x0000000002007986 */ /* 0x0001e4000c101524 */
.L_x_1163:
[----:B------:R-:W-:-:S07]  /*7b60*/  VIADD R19, R19, 0x80 ;  /* 0x0000008013137836 */ /* 0x000fce0000000000 */
.L_x_1122:
[----:B------:R-:W-:Y:S05]  /*7b70*/  BSYNC.RECONVERGENT B6 ;  /* 0x0000000000067941 */ /* 0x000fea0003800200 */
.L_x_1121:
[----:B------:R-:W-:-:S13]  /*7b80*/  ISETP.GE.AND P0, PT, R19, R17, PT ;  /* 0x000000111300720c */ /* 0x000fda0003f06270 */
[----:B------:R-:W-:Y:S05]  /*7b90*/  @P0 EXIT ;  /* 0x000000000000094d */ /* 0x000fea0003800000 */
[----:B01234-:R-:W0:Y:S01]  /*7ba0*/  LDC.64 R2, c[0x0][0x388] ;  /* 0x0000e200ff027b82 */ /* 0x01fe220000000a00 */
[----:B------:R-:W1:Y:S01]  /*7bb0*/  LDCU UR4, c[0x0][0x3a8] ;  /* 0x00007500ff0477ac */ /* 0x000e620008000800 */
[----:B-----5:R-:W-:Y:S01]  /*7bc0*/  PRMT R0, R16, 0x9910, RZ ;  /* 0x0000991010007816 */ /* 0x020fe200000000ff */
        /* <DEDUP_REMOVED lines=14> */
[----:B------:R-:W-:-:S06]  /*7cb0*/  HADD2.F32 R23, -RZ, R23.H0_H0 ;  /* 0x20000017ff177230 */ /* 0x000fcc0000004100 */
[----:B------:R-:W0:Y:S02]  /*7cc0*/  F2I.FTZ.TRUNC.NTZ R23, R23 ;  /* 0x0000001700177305 */ /* 0x000e24000021f100 */
[----:B0-----:R-:W-:Y:S01]  /*7cd0*/  STG.E.U8 desc[UR36][R2.64], R23 ;  /* 0x0000001702007986 */ /* 0x001fe2000c101124 */
[----:B------:R-:W-:Y:S05]  /*7ce0*/  EXIT ;  /* 0x000000000000794d */ /* 0x000fea0003800000 */
.L_x_1196:
[----:B------:R-:W-:-:S06]  /*7cf0*/  HADD2.F32 R5, -RZ, R23.H0_H0 ;  /* 0x20000017ff057230 */ /* 0x000fcc0000004100 */
[----:B------:R-:W0:Y:S02]  /*7d00*/  F2I.S64.TRUNC R4, R5 ;  /* 0x0000000500047311 */ /* 0x000e24000020d900 */
[----:B0-----:R-:W-:Y:S01]  /*7d10*/  STG.E.U8 desc[UR36][R2.64], R4 ;  /* 0x0000000402007986 */ /* 0x001fe2000c101124 */
[----:B------:R-:W-:Y:S05]  /*7d20*/  EXIT ;  /* 0x000000000000794d */ /* 0x000fea0003800000 */
.L_x_1195:
        /* <DEDUP_REMOVED lines=8> */
[----:B0-----:R-:W-:Y:S01]  /*7db0*/  STG.E.64 desc[UR36][R2.64], R4 ;  /* 0x0000000402007986 */ /* 0x001fe2000c101b24 */
[----:B------:R-:W-:Y:S05]  /*7dc0*/  EXIT ;  /* 0x000000000000794d */ /* 0x000fea0003800000 */
.L_x_1199:
[----:B------:R-:W-:-:S06]  /*7dd0*/  HADD2.F32 R23, -RZ, R23.H0_H0 ;  /* 0x20000017ff177230 */ /* 0x000fcc0000004100 */
[----:B------:R-:W0:Y:S02]  /*7de0*/  F2I.FTZ.TRUNC.NTZ R23, R23 ;  /* 0x0000001700177305 */ /* 0x000e24000021f100 */
[----:B0-----:R-:W-:Y:S01]  /*7df0*/  STG.E desc[UR36][R2.64], R23 ;  /* 0x0000001702007986 */ /* 0x001fe2000c101924 */
[----:B------:R-:W-:Y:S05]  /*7e00*/  EXIT ;  /* 0x000000000000794d */ /* 0x000fea0003800000 */
.L_x_1198:
[----:B------:R-:W-:-:S06]  /*7e10*/  HADD2.F32 R23, -RZ, R23.H0_H0 ;  /* 0x20000017ff177230 */ /* 0x000fcc0000004100 */
[----:B------:R-:W0:Y:S02]  /*7e20*/  F2I.FTZ.TRUNC.NTZ R23, R23 ;  /* 0x0000001700177305 */ /* 0x000e24000021f100 */
[----:B0-----:R-:W-:Y:S01]  /*7e30*/  STG.E.U16 desc[UR36][R2.64], R23 ;  /* 0x0000001702007986 */ /* 0x001fe2000c101524 */
[----:B------:R-:W-:Y:S05]  /*7e40*/  EXIT ;  /* 0x000000000000794d */ /* 0x000fea0003800000 */
.L_x_1194:
[----:B------:R-:W-:-:S13]  /*7e50*/  ISETP.GT.AND P0, PT, R0, 0x6, PT ;  /* 0x000000060000780c */ /* 0x000fda0003f04270 */
[----:B------:R-:W-:Y:S05]  /*7e60*/  @P0 BRA `(.L_x_1200) ;  /* 0x0000000000240947 */ /* 0x000fea0003800000 */
[----:B------:R-:W-:-:S13]  /*7e70*/  ISETP.NE.AND P0, PT, R0, 0x5, PT ;  /* 0x000000050000780c */ /* 0x000fda0003f05270 */
[----:B------:R-:W-:Y:S05]  /*7e80*/  @!P0 BRA `(.L_x_1201) ;  /* 0x0000000000148947 */ /* 0x000fea0003800000 */
[----:B------:R-:W-:-:S13]  /*7e90*/  ISETP.NE.AND P0, PT, R0, 0x6, PT ;  /* 0x000000060000780c */ /* 0x000fda0003f05270 */
[----:B------:R-:W-:Y:S05]  /*7ea0*/  @P0 BRA `(.L_x_1197) ;  /* 0x0000000800280947 */ /* 0x000fea0003800000 */
[----:B------:R-:W-:-:S05]  /*7eb0*/  HADD2.F32 R23, -RZ, R23.H0_H0 ;  /* 0x20000017ff177230 */ /* 0x000fca0000004100 */
[----:B------:R-:W-:Y:S01]  /*7ec0*/  STG.E desc[UR36][R2.64], R23 ;  /* 0x0000001702007986 */ /* 0x000fe2000c101924 */
[----:B------:R-:W-:Y:S05]  /*7ed0*/  EXIT ;  /* 0x000000000000794d */ /* 0x000fea0003800000 */
.L_x_1201:
[----:B------:R-:W-:Y:S01]  /*7ee0*/  STG.E.U16 desc[UR36][R2.64], R23 ;  /* 0x0000001702007986 */ /* 0x000fe2000c101524 */
[----:B------:R-:W-:Y:S05]  /*7ef0*/  EXIT ;  /* 0x000000000000794d */ /* 0x000fea0003800000 */
.L_x_1200:
        /* <DEDUP_REMOVED lines=8> */
[----:B------:R-:W-:Y:S01]  /*7f80*/  STG.E.64 desc[UR36][R2.64], R4 ;  /* 0x0000000402007986 */ /* 0x000fe2000c101b24 */
[----:B------:R-:W-:Y:S05]  /*7f90*/  EXIT ;  /* 0x000000000000794d */ /* 0x000fea0003800000 */
.L_x_1203:
[----:B------:R-:W-:-:S05]  /*7fa0*/  HADD2.F32 R0, -RZ, R23.H0_H0 ;  /* 0x20000017ff007230 */ /* 0x000fca0000004100 */
[----:B------:R-:W-:-:S04]  /*7fb0*/  F2FP.F16.F32.PACK_AB R0, RZ, R0 ;  /* 0x00000000ff00723e */ /* 0x000fc800000000ff */
[----:B------:R-:W-:-:S05]  /*7fc0*/  PRMT R0, R0, 0x5410, RZ ;  /* 0x0000541000007816 */ /* 0x000fca00000000ff */
[----:B------:R-:W-:Y:S01]  /*7fd0*/  STG.E desc[UR36][R2.64], R0 ;  /* 0x0000000002007986 */ /* 0x000fe2000c101924 */
[----:B------:R-:W-:Y:S05]  /*7fe0*/  EXIT ;  /* 0x000000000000794d */ /* 0x000fea0003800000 */
.L_x_1202:
[----:B------:R-:W-:-:S05]  /*7ff0*/  HADD2.F32 R4, -RZ, R23.H0_H0 ;  /* 0x20000017ff047230 */ /* 0x000fca0000004100 */
[----:B------:R-:W-:-:S06]  /*8000*/  FMUL.FTZ R4, R4, 1 ;  /* 0x3f80000004047820 */ /* 0x000fcc0000410000 */
[----:B------:R-:W0:Y:S02]  /*8010*/  F2F.F64.F32 R4, R4 ;  /* 0x0000000400047310 */ /* 0x000e240000201800 */
[----:B0-----:R-:W-:Y:S01]  /*8020*/  STG.E.64 desc[UR36][R2.64], R4 ;  /* 0x0000000402007986 */ /* 0x001fe2000c101b24 */
[----:B------:R-:W-:Y:S05]  /*8030*/  EXIT ;  /* 0x000000000000794d */ /* 0x000fea0003800000 */
.L_x_1193:
        /* <DEDUP_REMOVED lines=12> */
[----:B0-----:R-:W-:Y:S01]  /*8100*/  STG.E.U16 desc[UR36][R2.64], R5 ;  /* 0x0000000502007986 */ /* 0x001fe2000c101524 */
[----:B------:R-:W-:Y:S05]  /*8110*/  EXIT ;  /* 0x000000000000794d */ /* 0x000fea0003800000 */
.L_x_1207:
        /* <DEDUP_REMOVED lines=18> */
.L_x_1210:
[----:B------:R-:W-:-:S04]  /*8240*/  SHF.R.U32.HI R5, RZ, 0x18, R5 ;  /* 0x00000018ff057819 */ /* 0x000fc80000011605 */
[----:B------:R-:W-:-:S07]  /*8250*/  LOP3.LUT R0, R0, 0x80, R5, 0xf8, !PT ;  /* 0x0000008000007812 */ /* 0x000fce00078ef805 */
.L_x_1209:
[----:B------:R-:W-:Y:S05]  /*8260*/  BSYNC.RECONVERGENT B0 ;  /* 0x0000000000007941 */ /* 0x000fea0003800200 */
.L_x_1208:
[----:B------:R-:W-:Y:S01]  /*8270*/  STG.E.U8 desc[UR36][R2.64], R0 ;  /* 0x0000000002007986 */ /* 0x000fe2000c101124 */
[----:B------:R-:W-:Y:S05]  /*8280*/  EXIT ;  /* 0x000000000000794d */ /* 0x000fea0003800000 */
.L_x_1206:
        /* <DEDUP_REMOVED lines=18> */
.L_x_1213:
[----:B------:R-:W-:-:S04]  /*83b0*/  SHF.R.U32.HI R5, RZ, 0x18, R5 ;  /* 0x00000018ff057819 */ /* 0x000fc80000011605 */
[----:B------:R-:W-:-:S07]  /*83c0*/  LOP3.LUT R0, R0, 0x80, R5, 0xf8, !PT ;  /* 0x0000008000007812 */ /* 0x000fce00078ef805 */
.L_x_1212:
[----:B------:R-:W-:Y:S05]  /*83d0*/  BSYNC.RECONVERGENT B0 ;  /* 0x0000000000007941 */ /* 0x000fea0003800200 */
.L_x_1211:
[----:B------:R-:W-:Y:S01]  /*83e0*/  STG.E.U8 desc[UR36][R2.64], R0 ;  /* 0x0000000002007986 */ /* 0x000fe2000c101124 */
[----:B------:R-:W-:Y:S05]  /*83f0*/  EXIT ;  /* 0x000000000000794d */ /* 0x000fea0003800000 */
.L_x_1205:
[----:B------:R-:W-:-:S13]  /*8400*/  ISETP.NE.AND P0, PT, R0, 0x1c, PT ;  /* 0x0000001c0000780c */ /* 0x000fda0003f05270 */
[----:B------:R-:W-:Y:S05]  /*8410*/  @!P0 BRA `(.L_x_1214) ;  /* 0x0000000000608947 */ /* 0x000fea0003800000 */
[----:B------:R-:W-:-:S13]  /*8420*/  ISETP.NE.AND P0, PT, R0, 0x1d, PT ;  /* 0x0000001d0000780c */ /* 0x000fda0003f05270 */
[----:B------:R-:W-:Y:S05]  /*8430*/  @!P0 BRA `(.L_x_1215) ;  /* 0x0000000000488947 */ /* 0x000fea0003800000 */
[----:B------:R-:W-:-:S13]  /*8440*/  ISETP.NE.AND P0, PT, R0, 0x2c, PT ;  /* 0x0000002c0000780c */ /* 0x000fda0003f05270 */
[----:B------:R-:W-:Y:S05]  /*8450*/  @P0 BRA `(.L_x_1197) ;  /* 0x0000000000bc0947 */ /* 0x000fea0003800000 */
[----:B------:R-:W-:Y:S02]  /*8460*/  HADD2.F32 R23, -RZ, R23.H0_H0 ;  /* 0x20000017ff177230 */ /* 0x000fe40000004100 */
        /* <DEDUP_REMOVED lines=15> */
.L_x_1215:
[----:B------:R-:W-:-:S06]  /*8560*/  HADD2.F32 R4, -RZ, R23.H0_H0 ;  /* 0x20000017ff047230 */ /* 0x000fcc0000004100 */
[----:B------:R-:W0:Y:S02]  /*8570*/  F2I.U64.TRUNC R4, R4 ;  /* 0x0000000400047311 */ /* 0x000e24000020d800 */
[----:B0-----:R-:W-:Y:S01]  /*8580*/  STG.E.64 desc[UR36][R2.64], R4 ;  /* 0x0000000402007986 */ /* 0x001fe2000c101b24 */
[----:B------:R-:W-:Y:S05]  /*8590*/  EXIT ;  /* 0x000000000000794d */ /* 0x000fea0003800000 */
.L_x_1214:
[----:B------:R-:W-:-:S06]  /*85a0*/  HADD2.F32 R23, -RZ, R23.H0_H0 ;  /* 0x20000017ff177230 */ /* 0x000fcc0000004100 */
[----:B------:R-:W0:Y:S02]  /*85b0*/  F2I.FTZ.U32.TRUNC.NTZ R23, R23 ;  /* 0x0000001700177305 */ /* 0x000e24000021f000 */
[----:B0-----:R-:W-:Y:S01]  /*85c0*/  STG.E desc[UR36][R2.64], R23 ;  /* 0x0000001702007986 */ /* 0x001fe2000c101924 */
[----:B------:R-:W-:Y:S05]  /*85d0*/  EXIT ;  /* 0x000000000000794d */ /* 0x000fea0003800000 */
.L_x_1204:
        /* <DEDUP_REMOVED lines=9> */
[----:B------:R-:W-:Y:S01]  /*8670*/  STG.E.U8 desc[UR36][R2.64], R5 ;  /* 0x0000000502007986 */ /* 0x000fe2000c101124 */
[----:B------:R-:W-:Y:S05]  /*8680*/  EXIT ;  /* 0x000000000000794d */ /* 0x000fea0003800000 */
.L_x_1217:
[----:B------:R-:W-:Y:S01]  /*8690*/  HADD2.F32 R23, -RZ, R23.H0_H0 ;  /* 0x20000017ff177230 */ /* 0x000fe20000004100 */
[----:B------:R-:W-:-:S04]  /*86a0*/  CS2R R6, SRZ ;  /* 0x0000000000067805 */ /* 0x000fc8000001ff00 */
[----:B------:R-:W-:-:S06]  /*86b0*/  FMUL.FTZ R4, R23, 1 ;  /* 0x3f80000017047820 */ /* 0x000fcc0000410000 */
[----:B------:R-:W0:Y:S02]  /*86c0*/  F2F.F64.F32 R4, R4 ;  /* 0x0000000400047310 */ /* 0x000e240000201800 */
[----:B0-----:R-:W-:Y:S01]  /*86d0*/  STG.E.128 desc[UR36][R2.64], R4 ;  /* 0x0000000402007986 */ /* 0x001fe2000c101d24 */
[----:B------:R-:W-:Y:S05]  /*86e0*/  EXIT ;  /* 0x000000000000794d */ /* 0x000fea0003800000 */
.L_x_1216:
[----:B------:R-:W-:-:S13]  /*86f0*/  ISETP.NE.AND P0, PT, R0, 0xf, PT ;  /* 0x0000000f0000780c */ /* 0x000fda0003f05270 */
[----:B------:R-:W-:Y:S05]  /*8700*/  @!P0 BRA `(.L_x_1218) ;  /* 0x0000000000e88947 */ /* 0x000fea0003800000 */
[----:B------:R-:W-:-:S13]  /*8710*/  ISETP.NE.AND P0, PT, R0, 0x17, PT ;  /* 0x000000170000780c */ /* 0x000fda0003f05270 */
[----:B------:R-:W-:Y:S05]  /*8720*/  @!P0 BRA `(.L_x_1219) ;  /* 0x0000000000908947 */ /* 0x000fea0003800000 */
[----:B------:R-:W-:-:S13]  /*8730*/  ISETP.NE.AND P0, PT, R0, 0x18, PT ;  /* 0x000000180000780c */ /* 0x000fda0003f05270 */
[----:B------:R-:W-:Y:S05]  /*8740*/  @!P0 BRA `(.L_x_1220) ;  /* 0x0000000000448947 */ /* 0x000fea0003800000 */
.L_x_1197:
        /* <DEDUP_REMOVED lines=16> */
.L_x_1221:
[----:B------:R-:W-:Y:S05]  /*8850*/  EXIT ;  /* 0x000000000000794d */ /* 0x000fea0003800000 */
.L_x_1220:
        /* <DEDUP_REMOVED lines=13> */
.L_x_1223:
[----:B------:R-:W-:Y:S05]  /*8930*/  BSYNC.RECONVERGENT B0 ;  /* 0x0000000000007941 */ /* 0x000fea0003800200 */
.L_x_1222:
[----:B------:R-:W-:-:S05]  /*8940*/  LOP3.LUT R5, R0, 0x80, R5, 0xf8, !PT ;  /* 0x0000008000057812 */ /* 0x000fca00078ef805 */
[----:B------:R-:W-:Y:S01]  /*8950*/  STG.E.U8 desc[UR36][R2.64], R5 ;  /* 0x0000000502007986 */ /* 0x000fe2000c101124 */
[----:B------:R-:W-:Y:S05]  /*8960*/  EXIT ;  /* 0x000000000000794d */ /* 0x000fea0003800000 */
.L_x_1219:
        /* <DEDUP_REMOVED lines=12> */
.L_x_1225:
[----:B------:R-:W-:Y:S01]  /*8a30*/  IMAD.MOV.U32 R0, RZ, RZ, 0x7f ;  /* 0x0000007fff007424 */ /* 0x000fe200078e00ff */
[----:B------:R-:W-:-:S04]  /*8a40*/  ISETP.GT.U32.AND P0, PT, R4, 0x7f800000, PT ;  /* 0x7f8000000400780c */ /* 0x000fc80003f04070 */
[----:B------:R-:W-:-:S09]  /*8a50*/  SEL R0, R0, 0x7c, P0 ;  /* 0x0000007c00007807 */ /* 0x000fd20000000000 */
.L_x_1226:
[----:B------:R-:W-:Y:S05]  /*8a60*/  BSYNC.RECONVERGENT B0 ;  /* 0x0000000000007941 */ /* 0x000fea0003800200 */
.L_x_1224:
[----:B------:R-:W-:-:S04]  /*8a70*/  SHF.R.U32.HI R5, RZ, 0x18, R5 ;  /* 0x00000018ff057819 */ /* 0x000fc80000011605 */
[----:B------:R-:W-:-:S05]  /*8a80*/  LOP3.LUT R5, R0, 0x80, R5, 0xf8, !PT ;  /* 0x0000008000057812 */ /* 0x000fca00078ef805 */
[----:B------:R-:W-:Y:S01]  /*8a90*/  STG.E.U8 desc[UR36][R2.64], R5 ;  /* 0x0000000502007986 */ /* 0x000fe2000c101124 */
[----:B------:R-:W-:Y:S05]  /*8aa0*/  EXIT ;  /* 0x000000000000794d */ /* 0x000fea0003800000 */
.L_x_1218:
[----:B------:R-:W-:-:S05]  /*8ab0*/  HADD2.F32 R0, -RZ, R23.H0_H0 ;  /* 0x20000017ff007230 */ /* 0x000fca0000004100 */
[----:B------:R-:W-:-:S05]  /*8ac0*/  F2FP.BF16.F32.PACK_AB R0, RZ, R0 ;  /* 0x00000000ff00723e */ /* 0x000fca00000010ff */
[----:B------:R-:W-:Y:S01]  /*8ad0*/  STG.E.U16 desc[UR36][R2.64], R0 ;  /* 0x0000000002007986 */ /* 0x000fe2000c101524 */
[----:B------:R-:W-:Y:S05]  /*8ae0*/  EXIT ;  /* 0x000000000000794d */ /* 0x000fea0003800000 */
.L_x_1227:
        /* <DEDUP_REMOVED lines=9> */
.L_x_2612:


//--------------------- .text._ZN2at6native18elementwise_kernelILi128ELi4EZNS0_22gpu_kernel_impl_nocastIZZZNS0_16atan_kernel_cudaERNS_18TensorIteratorBaseEENKUlvE0_clEvENKUlvE1_clEvEUlN3c104HalfEE_EEvS4_RKT_EUliE_EEviT1_ --------------------------
	.section	.text._ZN2at6native18elementwise_kernelILi128ELi4EZNS0_22gpu_kernel_impl_nocastIZZZNS0_16atan_kernel_cudaERNS_18TensorIteratorBaseEENKUlvE0_clEvENKUlvE1_clEvEUlN3c104HalfEE_EEvS4_RKT_EUliE_EEviT1_,"ax",@progbits
	.align	128
        .global         _ZN2at6native18elementwise_kernelILi128ELi4EZNS0_22gpu_kernel_impl_nocastIZZZNS0_16atan_kernel_cudaERNS_18TensorIteratorBaseEENKUlvE0_clEvENKUlvE1_clEvEUlN3c104HalfEE_EEvS4_RKT_EUliE_EEviT1_
        .type           _ZN2at6native18elementwise_kernelILi128ELi4EZNS0_22gpu_kernel_impl_nocastIZZZNS0_16atan_kernel_cudaERNS_18TensorIteratorBaseEENKUlvE0_clEvENKUlvE1_clEvEUlN3c104HalfEE_EEvS4_RKT_EUliE_EEviT1_,@function
        .size           _ZN2at6native18elementwise_kernelILi128ELi4EZNS0_22gpu_kernel_impl_nocastIZZZNS0_16atan_kernel_cudaERNS_18TensorIteratorBaseEENKUlvE0_clEvENKUlvE1_clEvEUlN3c104HalfEE_EEvS4_RKT_EUliE_EEviT1_,(.L_x_2613 - _ZN2at6native18elementwise_kernelILi128ELi4EZNS0_22gpu_kernel_impl_nocastIZZZNS0_16atan_kernel_cudaERNS_18TensorIteratorBaseEENKUlvE0_clEvENKUlvE1_clEvEUlN3c104HalfEE_EEvS4_RKT_EUliE_EEviT1_)
        .other          _ZN2at6native18elementwise_kernelILi128ELi4EZNS0_22gpu_kernel_impl_nocastIZZZNS0_16atan_kernel_cudaERNS_18TensorIteratorBaseEENKUlvE0_clEvENKUlvE1_clEvEUlN3c104HalfEE_EEvS4_RKT_EUliE_EEviT1_,@"STO_CUDA_ENTRY STV_DEFAULT"
_ZN2at6native18elementwise_kernelILi128ELi4EZNS0_22gpu_kernel_impl_nocastIZZZNS0_16atan_kernel_cudaERNS_18TensorIteratorBaseEENKUlvE0_clEvENKUlvE1_clEvEUlN3c104HalfEE_EEvS4_RKT_EUliE_EEviT1_:
.text._ZN2at6native18elementwise_kernelILi128ELi4EZNS0_22gpu_kernel_impl_nocastIZZZNS0_16atan_kernel_cudaERNS_18TensorIteratorBaseEENKUlvE0_clEvENKUlvE1_clEvEUlN3c104HalfEE_EEvS4_RKT_EUliE_EEviT1_:
        /* <DEDUP_REMOVED lines=17> */
[----:B------:R-:W-:Y:S01]  /*0110*/  IADD3 R3, PT, PT, R3, 0x80, RZ ;  /* 0x0000008003037810 */ /* 0x000fe20007ffe0ff */
[----:B--2---:R-:W-:-:S03]  /*0120*/  HADD2.F32 R0, -RZ, R4.H0_H0 ;  /* 0x20000004ff007230 */ /* 0x004fc60000004100 */
        /* <DEDUP_REMOVED lines=20> */
[----:B------:R-:W-:-:S05]  /*0270*/  F2FP.F16.F32.PACK_AB R0, RZ, R0 ;  /* 0x00000000ff00723e */ /* 0x000fca00000000ff */
[----:B0-----:R0:W-:Y:S06]  /*0280*/  STG.E.U16 desc[UR6][R4.64], R0 ;  /* 0x0000000004007986 */ /* 0x0011ec000c101506 */
[----:B------:R-:W-:Y:S05]  /*0290*/  @P0 BREAK.RELIABLE B1 ;  /* 0x0000000000010942 */ /* 0x000fea0003800100 */
[----:B------:R-:W-:Y:S05]  /*02a0*/  @P0 BRA `(.L_x_1232) ;  /* 0x0000000000e00947 */ /* 0x000fea0003800000 */
[----:B0-----:R-:W0:Y:S02]  /*02b0*/  LDC.64 R4, c[0x0][0x588] ;  /* 0x00016200ff047b82 */ /* 0x001e240000000a00 */
[----:B0-----:R-:W2:Y:S01]  /*02c0*/  LDG.E.U16 R4, desc[UR6][R4.64] ;  /* 0x0000000604047981 */ /* 0x001ea2000c1e1500 */
[----:B------:R-:W-:Y:S02]  /*02d0*/  MOV R7, 0x3b2090aa ;  /* 0x3b2090aa00077802 */ /* 0x000fe40000000f00 */
[----:B------:R-:W-:Y:S01]  /*02e0*/  IADD3 R3, PT, PT, R3, 0x80, RZ ;  /* 0x0000008003037810 */ /* 0x000fe20007ffe0ff */
[----:B--2---:R-:W-:Y:S02]  /*02f0*/  HADD2.F32 R0, -RZ, R4.H0_H0 ;  /* 0x20000004ff007230 */ /* 0x004fe40000004100 */
[----:B------:R-:W0:Y:S03]  /*0300*/  LDC.64 R4, c[0x0][0x580] ;  /* 0x00016000ff047b82 */ /* 0x000e260000000a00 */
        /* <DEDUP_REMOVED lines=18> */
[----:B------:R-:W-:-:S05]  /*0430*/  F2FP.F16.F32.PACK_AB R0, RZ, R0 ;  /* 0x00000000ff00723e */ /* 0x000fca00000000ff */
[----:B0-----:R0:W-:Y:S02]  /*0440*/  STG.E.U16 desc[UR6][R4.64], R0 ;  /* 0x0000000004007986 */ /* 0x0011e4000c101506 */
.L_x_1231:
[----:B------:R-:W-:-:S13]  /*0450*/  ISETP.GE.AND P0, PT, R3, UR4, PT ;  /* 0x0000000403007c0c */ /* 0x000fda000bf06270 */
[----:B------:R-:W-:Y:S05]  /*0460*/  @P0 BREAK.RELIABLE B1 ;  /* 0x0000000000010942 */ /* 0x000fea0003800100 */
[----:B------:R-:W-:Y:S05]  /*0470*/  @P0 BRA `(.L_x_1232) ;  /* 0x00000000006c0947 */ /* 0x000fea0003800000 */
[----:B------:R-:W-:Y:S05]  /*0480*/  BSYNC.RELIABLE B1 ;  /* 0x0000000000017941 */ /* 0x000fea0003800100 */
.L_x_1230:
[----:B0-----:R-:W0:Y:S02]  /*0490*/  LDC.64 R4, c[0x0][0x588] ;  /* 0x00016200ff047b82 */ /* 0x001e240000000a00 */
        /* <DEDUP_REMOVED lines=25> */
.L_x_1232:
[----:B------:R-:W-:Y:S05]  /*0630*/  BSYNC.RECONVERGENT B0 ;  /* 0x0000000000007941 */ /* 0x000fea0003800200 */
.L_x_1229:
[----:B------:R-:W-:Y:S05]  /*0640*/  WARPSYNC.ALL ;  /* 0x0000000000007948 */ /* 0x000fea0003800000 */
[----:B------:R-:W-:-:S13]  /*0650*/  ISETP.GE.AND P0, PT, R3, UR4, PT ;  /* 0x0000000403007c0c */ /* 0x000fda000bf06270 */
[----:B------:R-:W-:Y:S05]  /*0660*/  @P0 EXIT ;  /* 0x000000000000094d */ /* 0x000fea0003800000 */
[----:B------:R-:W2:Y:S02]  /*0670*/  LDC.64 R2, c[0x0][0x588] ;  /* 0x00016200ff027b82 */ /* 0x000ea40000000a00 */
[----:B--2---:R-:W0:Y:S01]  /*0680*/  LDG.E.U16 R2, desc[UR6][R2.64] ;  /* 0x0000000602027981 */ /* 0x004e22000c1e1500 */
[----:B------:R-:W-:Y:S02]  /*0690*/  HFMA2 R6, -RZ, RZ, 0.890625, -0.00056934356689453125 ;  /* 0x3b2090aaff067431 */ /* 0x000fe400000001ff */
[----:B01----:R-:W-:-:S03]  /*06a0*/  HADD2.F32 R0, -RZ, R2.H0_H0 ;  /* 0x20000002ff007230 */ /* 0x003fc60000004100 */
        /* <DEDUP_REMOVED lines=20> */
[----:B0-----:R-:W-:Y:S01]  /*07f0*/  STG.E.U16 desc[UR6][R2.64], R0 ;  /* 0x0000000002007986 */ /* 0x001fe2000c101506 */
[----:B------:R-:W-:Y:S05]  /*0800*/  EXIT ;  /* 0x000000000000794d */ /* 0x000fea0003800000 */
.L_x_1228:
        /* <DEDUP_REMOVED lines=306> */
.L_x_1236:
[----:B------:R-:W0:Y:S02]  /*1b30*/  LDCU.128 UR8, c[0x0][0x580] ;  /* 0x0000b000ff0877ac */ /* 0x000e240008000c00 */
[----:B0-----:R-:W-:-:S04]  /*1b40*/  IADD3 R6, P0, PT, R4, UR10, RZ ;  /* 0x0000000a04067c10 */ /* 0x001fc8000ff1e0ff */
[----:B------:R-:W-:-:S05]  /*1b50*/  IADD3.X R7, PT, PT, RZ, UR11, RZ, P0, !PT ;  /* 0x0000000bff077c10 */ /* 0x000fca00087fe4ff */
[----:B------:R-:W2:Y:S01]  /*1b60*/  LDG.E.U16 R6, desc[UR6][R6.64] ;  /* 0x0000000606067981 */ /* 0x000ea2000c1e1500 */
[----:B------:R-:W-:Y:S02]  /*1b70*/  MOV R10, 0x3b2090aa ;  /* 0x3b2090aa000a7802 */ /* 0x000fe40000000f00 */
[----:B------:R-:W-:Y:S01]  /*1b80*/  IADD3 R3, PT, PT, R3, 0x80, RZ ;  /* 0x0000008003037810 */ /* 0x000fe20007ffe0ff */
[----:B--2---:R-:W-:Y:S01]  /*1b90*/  HADD2.F32 R4, -RZ, R6.H0_H0 ;  /* 0x20000006ff047230 */ /* 0x004fe20000004100 */
[----:B------:R-:W-:-:S04]  /*1ba0*/  MOV R6, 0x3fd774eb ;  /* 0x3fd774eb00067802 */ /* 0x000fc80000000f00 */
        /* <DEDUP_REMOVED lines=18> */
[----:B------:R-:W-:Y:S02]  /*1cd0*/  F2FP.F16.F32.PACK_AB R9, RZ, R9 ;  /* 0x00000009ff09723e */ /* 0x000fe400000000ff */
        /* <DEDUP_REMOVED lines=303> */
.L_x_1238:
        /* <DEDUP_REMOVED lines=27> */
[----:B------:R-:W-:-:S05]  /*3180*/  IADD3.X R5, PT, PT, RZ, UR9, RZ, P0, !PT ;  /* 0x00000009ff057c10 */ /* 0x000fca00087fe4ff */
[----:B------:R0:W-:Y:S04]  /*3190*/  STG.E.U16 desc[UR6][R4.64], R9 ;  /* 0x0000000904007986 */ /* 0x0001e8000c101506 */
.L_x_1235:
[----:B------:R-:W-:-:S13]  /*31a0*/  ISETP.GE.AND P0, PT, R3, UR4, PT ;  /* 0x0000000403007c0c */ /* 0x000fda000bf06270 */
[----:B------:R-:W-:Y:S05]  /*31b0*/  @P0 BREAK.RELIABLE B1 ;  /* 0x0000000000010942 */ /* 0x000fea0003800100 */
[----:B------:R-:W-:Y:S05]  /*31c0*/  @P0 BRA `(.L_x_1237) ;  /* 0x0000001400200947 */ /* 0x000fea0003800000 */
[----:B------:R-:W-:Y:S05]  /*31d0*/  BSYNC.RELIABLE B1 ;  /* 0x0000000000017941 */ /* 0x000fea0003800100 */
.L_x_1234:
        /* <DEDUP_REMOVED lines=298> */
.L_x_1239:
        /* <DEDUP_REMOVED lines=29> */
.L_x_1237:
[----:B------:R-:W-:Y:S05]  /*4650*/  BSYNC.RECONVERGENT B0 ;  /* 0x0000000000007941 */ /* 0x000fea0003800200 */
.L_x_1233:
        /* <DEDUP_REMOVED lines=301> */
.L_x_1240:
[----:B------:R-:W0:Y:S02]  /*5930*/  LDCU.128 UR8, c[0x0][0x580] ;  /* 0x0000b000ff0877ac */ /* 0x000e240008000c00 */
[----:B0-----:R-:W-:-:S04]  /*5940*/  IADD3 R4, P0, PT, R2, UR10, RZ ;  /* 0x0000000a02047c10 */ /* 0x001fc8000ff1e0ff */
[----:B------:R-:W-:-:S05]  /*5950*/  IADD3.X R5, PT, PT, RZ, UR11, RZ, P0, !PT ;  /* 0x0000000bff057c10 */ /* 0x000fca00087fe4ff */
[----:B------:R-:W2:Y:S01]  /*5960*/  LDG.E.U16 R4, desc[UR6][R4.64] ;  /* 0x0000000604047981 */ /* 0x000ea2000c1e1500 */
[----:B------:R-:W-:Y:S01]  /*5970*/  MOV R7, 0x3b2090aa ;  /* 0x3b2090aa00077802 */ /* 0x000fe20000000f00 */
        /* <DEDUP_REMOVED lines=22> */
[----:B------:R-:W-:Y:S01]  /*5ae0*/  STG.E.U16 desc[UR6][R2.64], R0 ;  /* 0x0000000002007986 */ /* 0x000fe2000c101506 */
[----:B------:R-:W-:Y:S05]  /*5af0*/  EXIT ;  /* 0x000000000000794d */ /* 0x000fea0003800000 */
.L_x_1241:
        /* <DEDUP_REMOVED lines=16> */
.L_x_2613:


//--------------------- .text._ZN2at6native27unrolled_elementwise_kernelIZZZNS0_16atan_kernel_cudaERNS_18TensorIteratorBaseEENKUlvE0_clEvENKUlvE1_clEvEUlN3c104HalfEE_St5arrayIPcLm2EELi4E23TrivialOffsetCalculatorILi1EjESD_NS0_6memory15LoadWithoutCastENSE_16StoreWithoutCastEEEviT_T0_T2_T3_T4_T5_ --------------------------
	.section	.text._ZN2at6native27unrolled_elementwise_kernelIZZZNS0_16atan_kernel_cudaERNS_18TensorIteratorBaseEENKUlvE0_clEvENKUlvE1_clEvEUlN3c104HalfEE_St5arrayIPcLm2EELi4E23TrivialOffsetCalculatorILi1EjESD_NS0_6memory15LoadWithoutCastENSE_16StoreWithoutCastEEEviT_T0_T2_T3_T4_T5_,"ax",@progbits
	.align	128
        .global         _ZN2at6native27unrolled_elementwise_kernelIZZZNS0_16atan_kernel_cudaERNS_18TensorIteratorBaseEENKUlvE0_clEvENKUlvE1_clEvEUlN3c104HalfEE_St5arrayIPcLm2EELi4E23TrivialOffsetCalculatorILi1EjESD_NS0_6memory15LoadWithoutCastENSE_16StoreWithoutCastEEEviT_T0_T2_T3_T4_T5_
        .type           _ZN2at6native27unrolled_elementwise_kernelIZZZNS0_16atan_kernel_cudaERNS_18TensorIteratorBaseEENKUlvE0_clEvENKUlvE1_clEvEUlN3c104HalfEE_St5arrayIPcLm2EELi4E23TrivialOffsetCalculatorILi1EjESD_NS0_6memory15LoadWithoutCastENSE_16StoreWithoutCastEEEviT_T0_T2_T3_T4_T5_,@function
        .size           _ZN2at6native27unrolled_elementwise_kernelIZZZNS0_16atan_kernel_cudaERNS_18TensorIteratorBaseEENKUlvE0_clEvENKUlvE1_clEvEUlN3c104HalfEE_St5arrayIPcLm2EELi4E23TrivialOffsetCalculatorILi1EjESD_NS0_6memory15LoadWithoutCastENSE_16StoreWithoutCastEEEviT_T0_T2_T3_T4_T5_,(.L_x_2614 - _ZN2at6native27unrolled_elementwise_kernelIZZZNS0_16atan_kernel_cudaERNS_18TensorIteratorBaseEENKUlvE0_clEvENKUlvE1_clEvEUlN3c104HalfEE_St5arrayIPcLm2EELi4E23TrivialOffsetCalculatorILi1EjESD_NS0_6memory15LoadWithoutCastENSE_16StoreWithoutCastEEEviT_T0_T2_T3_T4_T5_)
        .other          _ZN2at6native27unrolled_elementwise_kernelIZZZNS0_16atan_kernel_cudaERNS_18TensorIteratorBaseEENKUlvE0_clEvENKUlvE1_clEvEUlN3c104HalfEE_St5arrayIPcLm2EELi4E23TrivialOffsetCalculatorILi1EjESD_NS0_6memory15LoadWithoutCastENSE_16StoreWithoutCastEEEviT_T0_T2_T3_T4_T5_,@"STO_CUDA_ENTRY STV_DEFAULT"
_ZN2at6native27unrolled_elementwise_kernelIZZZNS0_16atan_kernel_cudaERNS_18TensorIteratorBaseEENKUlvE0_clEvENKUlvE1_clEvEUlN3c104HalfEE_St5arrayIPcLm2EELi4E23TrivialOffsetCalculatorILi1EjESD_NS0_6memory15LoadWithoutCastENSE_16StoreWithoutCastEEEviT_T0_T2_T3_T4_T5_:
.text._ZN2at6native27unrolled_elementwise_kernelIZZZNS0_16atan_kernel_cudaERNS_18TensorIteratorBaseEENKUlvE0_clEvENKUlvE1_clEvEUlN3c104HalfEE_St5arrayIPcLm2EELi4E23TrivialOffsetCalculatorILi1EjESD_NS0_6memory15LoadWithoutCastENSE_16StoreWithoutCastEEEviT_T0_T2_T3_T4_T5_:
        /* <DEDUP_REMOVED lines=17> */
[----:B------:R-:W-:Y:S02]  /*0110*/  @!P3 LEA R17, R3, R2, 0x9 ;  /* 0x000000020311b211 */ /* 0x000fe400078e48ff */
[----:B------:R-:W-:Y:S01]  /*0120*/  @!P3 IADD3 R2, PT, PT, R2, 0x80, RZ ;  /* 0x000000800202b810 */ /* 0x000fe20007ffe0ff */
        /* <DEDUP_REMOVED lines=16> */
[C---:B-1----:R-:W-:Y:S02]  /*0230*/  IADD3 R10, PT, PT, R0.reuse, 0x100, RZ ;  /* 0x00000100000a7810 */ /* 0x042fe40007ffe0ff */
[----:B--2---:R-:W-:Y:S01]  /*0240*/  IADD3 R16, PT, PT, R0, 0x180, RZ ;  /* 0x0000018000107810 */ /* 0x004fe20007ffe0ff */
[----:B------:R-:W-:Y:S01]  /*0250*/  BSSY.RECONVERGENT B0, `(.L_x_1242) ;  /* 0x0000020000007945 */ /* 0x000fe20003800200 */
        /* <DEDUP_REMOVED lines=10> */
[----:B-----5:R-:W-:Y:S02]  /*0300*/  HADD2.F32 R9, -RZ, R9.H0_H0 ;  /* 0x20000009ff097230 */ /* 0x020fe40000004100 */
        /* <DEDUP_REMOVED lines=20> */
.L_x_1243:
[----:B------:R-:W-:Y:S05]  /*0450*/  BSYNC.RECONVERGENT B0 ;  /* 0x0000000000007941 */ /* 0x000fea0003800200 */
.L_x_1242:
[----:B------:R-:W-:Y:S04]  /*0460*/  BSSY.RECONVERGENT B0, `(.L_x_1244) ;  /* 0x0000017000007945 */ /* 0x000fe80003800200 */
[----:B------:R-:W-:Y:S05]  /*0470*/  @P4 BRA `(.L_x_1245) ;  /* 0x0000000000544947 */ /* 0x000fea0003800000 */
[----:B-----5:R-:W-:Y:S02]  /*0480*/  HADD2.F32 R8, -RZ, R8.H0_H0 ;  /* 0x20000008ff087230 */ /* 0x020fe40000004100 */
        /* <DEDUP_REMOVED lines=19> */
[----:B------:R-:W-:-:S07]  /*05c0*/  F2FP.F16.F32.PACK_AB R8, RZ, R8 ;  /* 0x00000008ff08723e */ /* 0x000fce00000000ff */
.L_x_1245:
[----:B------:R-:W-:Y:S05]  /*05d0*/  BSYNC.RECONVERGENT B0 ;  /* 0x0000000000007941 */ /* 0x000fea0003800200 */
.L_x_1244:
        /* <DEDUP_REMOVED lines=23> */
.L_x_1247:
[----:B------:R-:W-:Y:S05]  /*0750*/  BSYNC.RECONVERGENT B0 ;  /* 0x0000000000007941 */ /* 0x000fea0003800200 */
.L_x_1246:
        /* <DEDUP_REMOVED lines=23> */
.L_x_1249:
[----:B------:R-:W-:Y:S05]  /*08d0*/  BSYNC.RECONVERGENT B0 ;  /* 0x0000000000007941 */ /* 0x000fea0003800200 */
.L_x_1248:
[----:B-----5:R0:W-:Y:S01]  /*08e0*/  @!P0 STG.E.U16 desc[UR4][R6.64], R9 ;  /* 0x0000000906008986 */ /* 0x0201e2000c101504 */
[----:B------:R-:W-:Y:S04]  /*08f0*/  BSSY.RECONVERGENT B0, `(.L_x_1250) ;  /* 0x000000d000007945 */ /* 0x000fe80003800200 */
[----:B------:R-:W-:Y:S05]  /*0900*/  @P3 BRA `(.L_x_1251) ;  /* 0x00000000002c3947 */ /* 0x000fea0003800000 */
[----:B0-----:R-:W0:Y:S01]  /*0910*/  LDC.64 R6, c[0x0][0x388] ;  /* 0x0000e200ff067b82 */ /* 0x001e220000000a00 */
[----:B------:R-:W-:Y:S02]  /*0920*/  LEA R9, R3, R0, 0x9 ;  /* 0x0000000003097211 */ /* 0x000fe400078e48ff */
        /* <DEDUP_REMOVED lines=9> */
.L_x_1251:
[----:B------:R-:W-:Y:S05]  /*09c0*/  BSYNC.RECONVERGENT B0 ;  /* 0x0000000000007941 */ /* 0x000fea0003800200 */
.L_x_1250:
        /* <DEDUP_REMOVED lines=8> */
.L_x_1252:
        /* <DEDUP_REMOVED lines=11> */
.L_x_2614:


//--------------------- .text._ZN2at6native29vectorized_elementwise_kernelILi2EZZZNS0_16atan_kernel_cudaERNS_18TensorIteratorBaseEENKUlvE0_clEvENKUlvE1_clEvEUlN3c104HalfEE_St5arrayIPcLm2EEEEviT0_T1_ --------------------------
	.section	.text._ZN2at6native29vectorized_elementwise_kernelILi2EZZZNS0_16atan_kernel_cudaERNS_18TensorIteratorBaseEENKUlvE0_clEvENKUlvE1_clEvEUlN3c104HalfEE_St5arrayIPcLm2EEEEviT0_T1_,"ax",@progbits
	.align	128
        .global         _ZN2at6native29vectorized_elementwise_kernelILi2EZZZNS0_16atan_kernel_cudaERNS_18TensorIteratorBaseEENKUlvE0_clEvENKUlvE1_clEvEUlN3c104HalfEE_St5arrayIPcLm2EEEEviT0_T1_
        .type           _ZN2at6native29vectorized_elementwise_kernelILi2EZZZNS0_16atan_kernel_cudaERNS_18TensorIteratorBaseEENKUlvE0_clEvENKUlvE1_clEvEUlN3c104HalfEE_St5arrayIPcLm2EEEEviT0_T1_,@function
        .size           _ZN2at6native29vectorized_elementwise_kernelILi2EZZZNS0_16atan_kernel_cudaERNS_18TensorIteratorBaseEENKUlvE0_clEvENKUlvE1_clEvEUlN3c104HalfEE_St5arrayIPcLm2EEEEviT0_T1_,(.L_x_2615 - _ZN2at6native29vectorized_elementwise_kernelILi2EZZZNS0_16atan_kernel_cudaERNS_18TensorIteratorBaseEENKUlvE0_clEvENKUlvE1_clEvEUlN3c104HalfEE_St5arrayIPcLm2EEEEviT0_T1_)
        .other          _ZN2at6native29vectorized_elementwise_kernelILi2EZZZNS0_16atan_kernel_cudaERNS_18TensorIteratorBaseEENKUlvE0_clEvENKUlvE1_clEvEUlN3c104HalfEE_St5arrayIPcLm2EEEEviT0_T1_,@"STO_CUDA_ENTRY STV_DEFAULT"
_ZN2at6native29vectorized_elementwise_kernelILi2EZZZNS0_16atan_kernel_cudaERNS_18TensorIteratorBaseEENKUlvE0_clEvENKUlvE1_clEvEUlN3c104HalfEE_St5arrayIPcLm2EEEEviT0_T1_:
.text._ZN2at6native29vectorized_elementwise_kernelILi2EZZZNS0_16atan_kernel_cudaERNS_18TensorIteratorBaseEENKUlvE0_clEvENKUlvE1_clEvEUlN3c104HalfEE_St5arrayIPcLm2EEEEviT0_T1_:
        /* <DEDUP_REMOVED lines=98> */
.L_x_1255:
[----:B------:R-:W-:Y:S05]  /*0620*/  BSYNC.RECONVERGENT B0 ;  /* 0x0000000000007941 */ /* 0x000fea0003800200 */
.L_x_1254:
[-C--:B------:R-:W-:Y:S01]  /*0630*/  ISETP.GE.U32.AND P5, PT, R11, R6.reuse, PT ;  /* 0x000000060b00720c */ /* 0x080fe20003fa6070 */
[----:B------:R-:W-:Y:S01]  /*0640*/  BSSY.RECONVERGENT B0, `(.L_x_1256) ;  /* 0x0000019000007945 */ /* 0x000fe20003800200 */
[----:B------:R-:W-:Y:S02]  /*0650*/  ISETP.GE.U32.AND P4, PT, R3, R6, PT ;  /* 0x000000060300720c */ /* 0x000fe40003f86070 */
[----:B------:R-:W-:-:S09]  /*0660*/  IADD3 R3, PT, PT, R7, 0x300, RZ ;  /* 0x0000030007037810 */ /* 0x000fd20007ffe0ff */
[----:B------:R-:W-:Y:S05]  /*0670*/  @P5 BRA `(.L_x_1257) ;  /* 0x0000000000545947 */ /* 0x000fea0003800000 */
        /* <DEDUP_REMOVED lines=21> */
.L_x_1257:
[----:B------:R-:W-:Y:S05]  /*07d0*/  BSYNC.RECONVERGENT B0 ;  /* 0x0000000000007941 */ /* 0x000fea0003800200 */
.L_x_1256:
[----:B------:R-:W-:Y:S01]  /*07e0*/  BSSY.RECONVERGENT B0, `(.L_x_1258) ;  /* 0x0000019000007945 */ /* 0x000fe20003800200 */
[----:B------:R-:W-:Y:S02]  /*07f0*/  ISETP.GE.U32.AND P5, PT, R3, R6, PT ;  /* 0x000000060300720c */ /* 0x000fe40003fa6070 */
[----:B------:R-:W-:Y:S01]  /*0800*/  IADD3 R3, PT, PT, R7, 0x380, RZ ;  /* 0x0000038007037810 */ /* 0x000fe20007ffe0ff */
[----:B------:R-:W-:Y:S10]  /*0810*/  @P3 BRA `(.L_x_1259) ;  /* 0x0000000000543947 */ /* 0x000ff40003800000 */
        /* <DEDUP_REMOVED lines=21> */
.L_x_1259:
[----:B------:R-:W-:Y:S05]  /*0970*/  BSYNC.RECONVERGENT B0 ;  /* 0x0000000000007941 */ /* 0x000fea0003800200 */
.L_x_1258:
[----:B------:R-:W-:Y:S01]  /*0980*/  ISETP.GE.U32.AND P3, PT, R3, R6, PT ;  /* 0x000000060300720c */ /* 0x000fe20003f66070 */
[----:B------:R-:W-:Y:S01]  /*0990*/  BSSY.RECONVERGENT B0, `(.L_x_1260) ;  /* 0x0000019000007945 */ /* 0x000fe20003800200 */
[----:B------:R-:W-:-:S05]  /*09a0*/  @!P0 IADD3 R3, PT, PT, R0, R7, RZ ;  /* 0x0000000700038210 */ /* 0x000fca0007ffe0ff */
[----:B------:R-:W-:Y:S01]  /*09b0*/  @!P0 IMAD.WIDE.U32 R2, R3, 0x2, R4 ;  /* 0x0000000203028825 */ /* 0x000fe200078e0004 */
[----:B------:R-:W-:Y:S06]  /*09c0*/  @P1 BRA `(.L_x_1261) ;  /* 0x0000000000541947 */ /* 0x000fec0003800000 */
        /* <DEDUP_REMOVED lines=21> */
.L_x_1261:
[----:B------:R-:W-:Y:S05]  /*0b20*/  BSYNC.RECONVERGENT B0 ;  /* 0x0000000000007941 */ /* 0x000fea0003800200 */
.L_x_1260:
        /* <DEDUP_REMOVED lines=23> */
.L_x_1263:
[----:B------:R-:W-:Y:S05]  /*0ca0*/  BSYNC.RECONVERGENT B0 ;  /* 0x0000000000007941 */ /* 0x000fea0003800200 */
.L_x_1262:
[----:B------:R-:W-:Y:S04]  /*0cb0*/  BSSY.RECONVERGENT B0, `(.L_x_1264) ;  /* 0x0000017000007945 */ /* 0x000fe80003800200 */
        /* <DEDUP_REMOVED lines=22> */
.L_x_1265:
[----:B------:R-:W-:Y:S05]  /*0e20*/  BSYNC.RECONVERGENT B0 ;  /* 0x0000000000007941 */ /* 0x000fea0003800200 */
.L_x_1264:
        /* <DEDUP_REMOVED lines=23> */
.L_x_1267:
[----:B------:R-:W-:Y:S05]  /*0fa0*/  BSYNC.RECONVERGENT B0 ;  /* 0x0000000000007941 */ /* 0x000fea0003800200 */
.L_x_1266:
        /* <DEDUP_REMOVED lines=23> */
.L_x_1269:
[----:B------:R-:W-:Y:S05]  /*1120*/  BSYNC.RECONVERGENT B0 ;  /* 0x0000000000007941 */ /* 0x000fea0003800200 */
.L_x_1268:
        /* <DEDUP_REMOVED lines=18> */
.L_x_1272:
[----:B------:R-:W-:-:S13]  /*1250*/  ISETP.GE.U32.AND P0, PT, R7, R6, PT ;  /* 0x000000060700720c */ /* 0x000fda0003f06070 */
[----:B------:R-:W-:Y:S05]  /*1260*/  @P0 BRA `(.L_x_1274) ;  /* 0x0000000000300947 */ /* 0x000fea0003800000 */
[----:B0-----:R-:W0:Y:S01]  /*1270*/  LDC.64 R2, c[0x0][0x388] ;  /* 0x0000e200ff027b82 */ /* 0x001e220000000a00 */
[----:B------:R-:W-:Y:S02]  /*1280*/  IADD3 R11, PT, PT, R0, R7, RZ ;  /* 0x00000007000b7210 */ /* 0x000fe40007ffe0ff */
[----:B------:R-:W-:-:S03]  /*1290*/  IADD3 R7, PT, PT, R7, 0x80, RZ ;  /* 0x0000008007077810 */ /* 0x000fc60007ffe0ff */
[----:B0-----:R-:W-:-:S05]  /*12a0*/  IMAD.WIDE.U32 R2, R11, 0x2, R2 ;  /* 0x000000020b027825 */ /* 0x001fca00078e0002 */
[----:B------:R1:W-:Y:S02]  /*12b0*/  STG.E.U16 desc[UR4][R2.64], R14 ;  /* 0x0000000e02007986 */ /* 0x0003e4000c101504 */
.L_x_1273:
[----:B------:R-:W-:-:S13]  /*12c0*/  ISETP.GE.U32.AND P0, PT, R7, R6, PT ;  /* 0x000000060700720c */ /* 0x000fda0003f06070 */
[----:B------:R-:W-:Y:S05]  /*12d0*/  @P0 BRA `(.L_x_1275) ;  /* 0x0000000000340947 */ /* 0x000fea0003800000 */
[----:B01----:R-:W0:Y:S01]  /*12e0*/  LDC.64 R2, c[0x0][0x388] ;  /* 0x0000e200ff027b82 */ /* 0x003e220000000a00 */
[----:B------:R-:W-:Y:S02]  /*12f0*/  IADD3 R11, PT, PT, R0, R7, RZ ;  /* 0x00000007000b7210 */ /* 0x000fe40007ffe0ff */
[----:B------:R-:W-:-:S03]  /*1300*/  IADD3 R7, PT, PT, R7, 0x80, RZ ;  /* 0x0000008007077810 */ /* 0x000fc60007ffe0ff */
[----:B0-----:R-:W-:-:S05]  /*1310*/  IMAD.WIDE.U32 R2, R11, 0x2, R2 ;  /* 0x000000020b027825 */ /* 0x001fca00078e0002 */
[----:B------:R1:W-:Y:S02]  /*1320*/  STG.E.U16 desc[UR4][R2.64], R5 ;  /* 0x0000000502007986 */ /* 0x0003e4000c101504 */
.L_x_1274:
        /* <DEDUP_REMOVED lines=8> */
.L_x_1275:
[----:B------:R-:W-:Y:S05]  /*13b0*/  BSYNC.RELIABLE B1 ;  /* 0x0000000000017941 */ /* 0x000fea0003800100 */
.L_x_1271:
[----:B------:R-:W-:-:S13]  /*13c0*/  ISETP.GE.U32.AND P0, PT, R7, R6, PT ;  /* 0x000000060700720c */ /* 0x000fda0003f06070 */
[----:B012---:R-:W0:Y:S01]  /*13d0*/  @!P0 LDC.64 R2, c[0x0][0x388] ;  /* 0x0000e200ff028b82 */ /* 0x007e220000000a00 */
[----:B------:R-:W-:Y:S02]  /*13e0*/  @!P0 IADD3 R5, PT, PT, R0, R7, RZ ;  /* 0x0000000700058210 */ /* 0x000fe40007ffe0ff */
[----:B------:R-:W-:-:S03]  /*13f0*/  @!P0 IADD3 R7, PT, PT, R7, 0x80, RZ ;  /* 0x0000008007078810 */ /* 0x000fc60007ffe0ff */
[----:B0-----:R-:W-:-:S05]  /*1400*/  @!P0 IMAD.WIDE.U32 R2, R5, 0x2, R2 ;  /* 0x0000000205028825 */ /* 0x001fca00078e0002 */
[----:B-----5:R2:W-:Y:S02]  /*1410*/  @!P0 STG.E.U16 desc[UR4][R2.64], R9 ;  /* 0x0000000902008986 */ /* 0x0205e4000c101504 */
.L_x_1276:
[----:B------:R-:W-:Y:S05]  /*1420*/  BSYNC.RECONVERGENT B0 ;  /* 0x0000000000007941 */ /* 0x000fea0003800200 */
.L_x_1270:
        /* <DEDUP_REMOVED lines=8> */
.L_x_1253:
        /* <DEDUP_REMOVED lines=8> */
[----:B------:R-:W-:-:S02]  /*1530*/  HFMA2 R5, -RZ, RZ, 0.890625, -0.00056934356689453125 ;  /* 0x3b2090aaff057431 */ /* 0x000fc400000001ff */
[--C-:B--2---:R-:W-:Y:S02]  /*1540*/  HADD2.F32 R2, -RZ, R9.reuse.H0_H0 ;  /* 0x20000009ff027230 */ /* 0x104fe40000004100 */
[----:B------:R-:W-:Y:S02]  /*1550*/  HADD2.F32 R9, -RZ, R9.H1_H1 ;  /* 0x30000009ff097230 */ /* 0x000fe40000004100 */
[--C-:B---3--:R-:W-:Y:S01]  /*1560*/  HADD2.F32 R10, -RZ, R11.reuse.H0_H0 ;  /* 0x2000000bff0a7230 */ /* 0x108fe20000004100 */
[C---:B------:R-:W-:Y:S01]  /*1570*/  FSETP.GT.FTZ.AND P3, PT, |R2|.reuse, 1, PT ;  /* 0x3f8000000200780b */ /* 0x040fe20003f74200 */
[----:B------:R-:W-:Y:S01]  /*1580*/  FADD.FTZ R12, |R2|, -RZ ;  /* 0x800000ff020c7221 */ /* 0x000fe20000010200 */
[C---:B------:R-:W-:Y:S01]  /*1590*/  FSETP.GT.FTZ.AND P0, PT, |R9|.reuse, 1, PT ;  /* 0x3f8000000900780b */ /* 0x040fe20003f14200 */
[----:B------:R-:W-:Y:S01]  /*15a0*/  FADD.FTZ R3, |R9|, -RZ ;  /* 0x800000ff09037221 */ /* 0x000fe20000010200 */
[----:B------:R-:W-:Y:S01]  /*15b0*/  FSETP.GT.FTZ.AND P1, PT, |R10|, 1, PT ;  /* 0x3f8000000a00780b */ /* 0x000fe20003f34200 */
[----:B------:R-:W-:Y:S01]  /*15c0*/  HADD2.F32 R11, -RZ, R11.H1_H1 ;  /* 0x3000000bff0b7230 */ /* 0x000fe20000004100 */
[----:B------:R-:W-:-:S04]  /*15d0*/  FSETP.NAN.FTZ.AND P4, PT, |R2|, |R2|, PT ;  /* 0x400000020200720b */ /* 0x000fc80003f98200 */
[C---:B------:R-:W-:Y:S01]  /*15e0*/  FSETP.GT.FTZ.AND P2, PT, |R11|.reuse, 1, PT ;  /* 0x3f8000000b00780b */ /* 0x040fe20003f54200 */
[----:B0-----:R-:W-:Y:S02]  /*15f0*/  FADD.FTZ R6, |R11|, -RZ ;  /* 0x800000ff0b067221 */ /* 0x001fe40000010200 */
[----:B------:R-:W0:Y:S08]  /*1600*/  @P3 MUFU.RCP R12, R12 ;  /* 0x0000000c000c3308 */ /* 0x000e300000001000 */
[----:B------:R-:W1:Y:S08]  /*1610*/  @P0 MUFU.RCP R3, R3 ;  /* 0x0000000300030308 */ /* 0x000e700000001000 */
[----:B------:R-:W2:Y:S01]  /*1620*/  @P2 MUFU.RCP R6, R6 ;  /* 0x0000000600062308 */ /* 0x000ea20000001000 */
[----:B0-----:R-:W-:-:S04]  /*1630*/  FMUL.FTZ R14, R12, R12 ;  /* 0x0000000c0c0e7220 */ /* 0x001fc80000410000 */
[----:B------:R-:W-:Y:S01]  /*1640*/  FFMA.FTZ R7, R14, R5, -0.014396979473531246185 ;  /* 0xbc6be14f0e077423 */ /* 0x000fe20000010005 */
[----:B-1----:R-:W-:-:S03]  /*1650*/  FMUL.FTZ R8, R3, R3 ;  /* 0x0000000303087220 */ /* 0x002fc60000410000 */
[----:B------:R-:W-:Y:S01]  /*1660*/  FFMA.FTZ R7, R14, R7, 0.039849750697612762451 ;  /* 0x3d23397e0e077423 */ /* 0x000fe20000010007 */
[----:B------:R-:W-:-:S04]  /*1670*/  FFMA.FTZ R13, R8, R5, -0.014396979473531246185 ;  /* 0xbc6be14f080d7423 */ /* 0x000fc80000010005 */
[----:B------:R-:W-:Y:S01]  /*1680*/  FFMA.FTZ R17, R8, R13, 0.039849750697612762451 ;  /* 0x3d23397e08117423 */ /* 0x000fe2000001000d */
[----:B------:R-:W-:Y:S01]  /*1690*/  FFMA.FTZ R13, R14, R7, -0.072529748082160949707 ;  /* 0xbd948a7a0e0d7423 */ /* 0x000fe20000010007 */
[----:B------:R-:W-:Y:S01]  /*16a0*/  FADD.FTZ R7, |R10|, -RZ ;  /* 0x800000ff0a077221 */ /* 0x000fe20000010200 */
[----:B--2---:R-:W-:Y:S01]  /*16b0*/  FMUL.FTZ R22, R6, R6 ;  /* 0x0000000606167220 */ /* 0x004fe20000410000 */
[----:B------:R-:W-:Y:S01]  /*16c0*/  FFMA.FTZ R17, R8, R17, -0.072529748082160949707 ;  /* 0xbd948a7a08117423 */ /* 0x000fe20000010011 */
[----:B------:R-:W-:-:S03]  /*16d0*/  FFMA.FTZ R13, R14, R13, 0.10518480092287063599 ;  /* 0x3dd76b210e0d7423 */ /* 0x000fc6000001000d */
[----:B------:R-:W0:Y:S01]  /*16e0*/  @P1 MUFU.RCP R7, R7 ;  /* 0x0000000700071308 */ /* 0x000e220000001000 */
[----:B------:R-:W-:Y:S01]  /*16f0*/  FFMA.FTZ R17, R8, R17, 0.10518480092287063599 ;  /* 0x3dd76b2108117423 */ /* 0x000fe20000010011 */
[----:B------:R-:W-:-:S03]  /*1700*/  FFMA.FTZ R13, R14, R13, -0.14171802997589111328 ;  /* 0xbe111e880e0d7423 */ /* 0x000fc6000001000d */
[----:B------:R-:W-:Y:S01]  /*1710*/  FFMA.FTZ R17, R8, R17, -0.14171802997589111328 ;  /* 0xbe111e8808117423 */ /* 0x000fe20000010011 */
[----:B------:R-:W-:-:S03]  /*1720*/  FFMA.FTZ R13, R14, R13, 0.19988775253295898438 ;  /* 0x3e4caf600e0d7423 */ /* 0x000fc6000001000d */
[----:B------:R-:W-:Y:S01]  /*1730*/  FFMA.FTZ R17, R8, R17, 0.19988775253295898438 ;  /* 0x3e4caf6008117423 */ /* 0x000fe20000010011 */
[----:B------:R-:W-:-:S03]  /*1740*/  FFMA.FTZ R13, R14, R13, -0.33332940936088562012 ;  /* 0xbeaaaa270e0d7423 */ /* 0x000fc6000001000d */
[----:B------:R-:W-:Y:S01]  /*1750*/  FFMA.FTZ R17, R8, R17, -0.33332940936088562012 ;  /* 0xbeaaaa2708117423 */ /* 0x000fe20000010011 */
[----:B------:R-:W-:-:S03]  /*1760*/  FMUL.FTZ R13, R14, R13 ;  /* 0x0000000d0e0d7220 */ /* 0x000fc60000410000 */
[----:B------:R-:W-:Y:S01]  /*1770*/  FMUL.FTZ R14, R8, R17 ;  /* 0x00000011080e7220 */ /* 0x000fe20000410000 */
[----:B0-----:R-:W-:Y:S01]  /*1780*/  FMUL.FTZ R20, R7, R7 ;  /* 0x0000000707147220 */ /* 0x001fe20000410000 */
[-C--:B------:R-:W-:Y:S01]  /*1790*/  FFMA.FTZ R17, R22, R5.reuse, -0.014396979473531246185 ;  /* 0xbc6be14f16117423 */ /* 0x080fe20000010005 */
[----:B------:R-:W-:Y:S01]  /*17a0*/  MOV R8, 0x3fd774eb ;  /* 0x3fd774eb00087802 */ /* 0x000fe20000000f00 */
[----:B------:R-:W-:Y:S01]  /*17b0*/  FFMA.FTZ R21, R3, R14, R3 ;  /* 0x0000000e03157223 */ /* 0x000fe20000010003 */
[----:B------:R-:W-:Y:S01]  /*17c0*/  FFMA.FTZ R3, R20, R5, -0.014396979473531246185 ;  /* 0xbc6be14f14037423 */ /* 0x000fe20000010005 */
[----:B------:R-:W-:Y:S01]  /*17d0*/  FFMA.FTZ R13, R12, R13, R12 ;  /* 0x0000000d0c0d7223 */ /* 0x000fe2000001000c */
[----:B------:R-:W-:Y:S01]  /*17e0*/  FFMA.FTZ R17, R22, R17, 0.039849750697612762451 ;  /* 0x3d23397e16117423 */ /* 0x000fe20000010011 */
[--C-:B----4-:R-:W-:Y:S02]  /*17f0*/  HADD2.F32 R12, -RZ, R15.reuse.H0_H0 ;  /* 0x2000000fff0c7230 */ /* 0x110fe40000004100 */
[----:B------:R-:W-:Y:S01]  /*1800*/  FFMA.FTZ R3, R20, R3, 0.039849750697612762451 ;  /* 0x3d23397e14037423 */ /* 0x000fe20000010003 */
[----:B------:R-:W-:Y:S01]  /*1810*/  @P3 FFMA.FTZ R13, R8, 0.93318945169448852539, -R13 ;  /* 0x3f6ee581080d3823 */ /* 0x000fe2000001080d */
[----:B------:R-:W-:Y:S01]  /*1820*/  FFMA.FTZ R17, R22, R17, -0.072529748082160949707 ;  /* 0xbd948a7a16117423 */ /* 0x000fe20000010011 */
[----:B------:R-:W-:-:S02]  /*1830*/  HADD2.F32 R15, -RZ, R15.H1_H1 ;  /* 0x3000000fff0f7230 */ /* 0x000fc40000004100 */
[C---:B------:R-:W-:Y:S01]  /*1840*/  FFMA.FTZ R3, R20.reuse, R3, -0.072529748082160949707 ;  /* 0xbd948a7a14037423 */ /* 0x040fe20000010003 */
[--C-:B-----5:R-:W-:Y:S01]  /*1850*/  HADD2.F32 R14, -RZ, R16.reuse.H0_H0 ;  /* 0x20000010ff0e7230 */ /* 0x120fe20000004100 */
[----:B------:R-:W-:Y:S01]  /*1860*/  LOP3.LUT R2, R13, 0x80000000, R2, 0xb8, !PT ;  /* 0x800000000d027812 */ /* 0x000fe200078eb802 */
[----:B------:R-:W-:Y:S02]  /*1870*/  HADD2.F32 R16, -RZ, R16.H1_H1 ;  /* 0x30000010ff107230 */ /* 0x000fe40000004100 */
[----:B------:R-:W-:Y:S01]  /*1880*/  FFMA.FTZ R3, R20, R3, 0.10518480092287063599 ;  /* 0x3dd76b2114037423 */ /* 0x000fe20000010003 */
[----:B------:R-:W-:Y:S01]  /*1890*/  FFMA.FTZ R17, R22, R17, 0.10518480092287063599 ;  /* 0x3dd76b2116117423 */ /* 0x000fe20000010011 */
[----:B------:R-:W-:Y:S01]  /*18a0*/  FSETP.GT.FTZ.AND P3, PT, |R12|, 1, PT ;  /* 0x3f8000000c00780b */ /* 0x000fe20003f74200 */
[C---:B------:R-:W-:Y:S01]  /*18b0*/  FADD.FTZ R18, |R15|.reuse, -RZ ;  /* 0x800000ff0f127221 */ /* 0x040fe20000010200 */
[----:B------:R-:W-:Y:S01]  /*18c0*/  FFMA.FTZ R3, R20, R3, -0.14171802997589111328 ;  /* 0xbe111e8814037423 */ /* 0x000fe20000010003 */
[----:B------:R-:W-:Y:S01]  /*18d0*/  FSEL R23, R2, R13, !P4 ;  /* 0x0000000d02177208 */ /* 0x000fe20006000000 */
[----:B------:R-:W-:Y:S01]  /*18e0*/  FFMA.FTZ R17, R22, R17, -0.14171802997589111328 ;  /* 0xbe111e8816117423 */ /* 0x000fe20000010011 */
[----:B------:R-:W-:Y:S01]  /*18f0*/  FSETP.GT.FTZ.AND P6, PT, |R15|, 1, PT ;  /* 0x3f8000000f00780b */ /* 0x000fe20003fd4200 */
[----:B------:R-:W-:Y:S01]  /*1900*/  FFMA.FTZ R19, R20, R3, 0.19988775253295898438 ;  /* 0x3e4caf6014137423 */ /* 0x000fe20000010003 */
[----:B------:R-:W-:Y:S01]  /*1910*/  FSETP.GT.FTZ.AND P5, PT, |R14|, 1, PT ;  /* 0x3f8000000e00780b */ /* 0x000fe20003fb4200 */
[----:B------:R-:W-:Y:S01]  /*1920*/  FFMA.FTZ R25, R22, R17, 0.19988775253295898438 ;  /* 0x3e4caf6016197423 */ /* 0x000fe20000010011 */
[----:B------:R-:W-:Y:S01]  /*1930*/  FSETP.GT.FTZ.AND P4, PT, |R16|, 1, PT ;  /* 0x3f8000001000780b */ /* 0x000fe20003f94200 */
[----:B------:R-:W-:Y:S01]  /*1940*/  FFMA.FTZ R19, R20, R19, -0.33332940936088562012 ;  /* 0xbeaaaa2714137423 */ /* 0x000fe20000010013 */
[----:B------:R-:W0:Y:S01]  /*1950*/  LDC.64 R2, c[0x0][0x388] ;  /* 0x0000e200ff027b82 */ /* 0x000e220000000a00 */
[----:B------:R-:W-:Y:S01]  /*1960*/  FADD.FTZ R13, |R12|, -RZ ;  /* 0x800000ff0c0d7221 */ /* 0x000fe20000010200 */
[----:B------:R-:W-:Y:S01]  /*1970*/  FADD.FTZ R17, |R14|, -RZ ;  /* 0x800000ff0e117221 */ /* 0x000fe20000010200 */
[----:B------:R-:W-:Y:S01]  /*1980*/  FMUL.FTZ R20, R20, R19 ;  /* 0x0000001314147220 */ /* 0x000fe20000410000 */
[----:B------:R-:W-:Y:S01]  /*1990*/  FADD.FTZ R19, |R16|, -RZ ;  /* 0x800000ff10137221 */ /* 0x000fe20000010200 */
[----:B------:R-:W-:Y:S01]  /*19a0*/  FFMA.FTZ R25, R22, R25, -0.33332940936088562012 ;  /* 0xbeaaaa2716197423 */ /* 0x000fe20000010019 */
[----:B------:R-:W-:Y:S01]  /*19b0*/  @P0 FFMA.FTZ R21, R8, 0.93318945169448852539, -R21 ;  /* 0x3f6ee58108150823 */ /* 0x000fe20000010815 */
[----:B------:R-:W1:Y:S01]  /*19c0*/  @P3 MUFU.RCP R13, R13 ;  /* 0x0000000d000d3308 */ /* 0x000e620000001000 */
[----:B------:R-:W-:Y:S01]  /*19d0*/  FFMA.FTZ R7, R7, R20, R7 ;  /* 0x0000001407077223 */ /* 0x000fe20000010007 */
[----:B------:R-:W-:Y:S01]  /*19e0*/  FMUL.FTZ R25, R22, R25 ;  /* 0x0000001916197220 */ /* 0x000fe20000410000 */
[----:B------:R-:W-:-:S02]  /*19f0*/  FSETP.NAN.FTZ.AND P0, PT, |R9|, |R9|, PT ;  /* 0x400000090900720b */ /* 0x000fc40003f18200 */
[----:B------:R-:W-:Y:S01]  /*1a00*/  @P1 FFMA.FTZ R7, R8, 0.93318945169448852539, -R7 ;  /* 0x3f6ee58108071823 */ /* 0x000fe20000010807 */
[----:B------:R-:W-:Y:S01]  /*1a10*/  FFMA.FTZ R25, R6, R25, R6 ;  /* 0x0000001906197223 */ /* 0x000fe20000010006 */
[----:B------:R-:W-:Y:S01]  /*1a20*/  LOP3.LUT R6, R21, 0x80000000, R9, 0xb8, !PT ;  /* 0x8000000015067812 */ /* 0x000fe200078eb809 */
[----:B------:R-:W2:Y:S01]  /*1a30*/  @P6 MUFU.RCP R18, R18 ;  /* 0x0000001200126308 */ /* 0x000ea20000001000 */
[----:B------:R-:W-:Y:S01]  /*1a40*/  FSETP.NAN.FTZ.AND P1, PT, |R11|, |R11|, PT ;  /* 0x4000000b0b00720b */ /* 0x000fe20003f38200 */
[----:B------:R-:W-:Y:S01]  /*1a50*/  @P2 FFMA.FTZ R25, R8, 0.93318945169448852539, -R25 ;  /* 0x3f6ee58108192823 */ /* 0x000fe20000010819 */
[----:B------:R-:W-:Y:S02]  /*1a60*/  FSEL R6, R6, R21, !P0 ;  /* 0x0000001506067208 */ /* 0x000fe40004000000 */
[----:B------:R-:W-:Y:S02]  /*1a70*/  FSETP.NAN.FTZ.AND P0, PT, |R10|, |R10|, PT ;  /* 0x4000000a0a00720b */ /* 0x000fe40003f18200 */
[----:B------:R-:W-:Y:S01]  /*1a80*/  LOP3.LUT R10, R7, 0x80000000, R10, 0xb8, !PT ;  /* 0x80000000070a7812 */ /* 0x000fe200078eb80a */
[----:B------:R-:W3:Y:S01]  /*1a90*/  @P5 MUFU.RCP R17, R17 ;  /* 0x0000001100115308 */ /* 0x000ee20000001000 */
[----:B------:R-:W-:Y:S01]  /*1aa0*/  LOP3.LUT R20, R25, 0x80000000, R11, 0xb8, !PT ;  /* 0x8000000019147812 */ /* 0x000fe200078eb80b */
[----:B0-----:R-:W-:Y:S01]  /*1ab0*/  IMAD.WIDE.U32 R2, R0, 0x2, R2 ;  /* 0x0000000200027825 */ /* 0x001fe200078e0002 */
[----:B------:R-:W-:-:S03]  /*1ac0*/  FSEL R7, R10, R7, !P0 ;  /* 0x000000070a077208 */ /* 0x000fc60004000000 */
[----:B-1----:R-:W-:Y:S01]  /*1ad0*/  FMUL.FTZ R22, R13, R13 ;  /* 0x0000000d0d167220 */ /* 0x002fe20000410000 */
[----:B------:R-:W-:Y:S02]  /*1ae0*/  FSEL R0, R20, R25, !P1 ;  /* 0x0000001914007208 */ /* 0x000fe40004800000 */
[----:B------:R-:W-:Y:S01]  /*1af0*/  F2FP.F16.F32.PACK_AB R23, R6, R23 ;  /* 0x000000170617723e */ /* 0x000fe200000000ff */
[----:B------:R-:W0:Y:S01]  /*1b00*/  @P4 MUFU.RCP R19, R19 ;  /* 0x0000001300134308 */ /* 0x000e220000001000 */
[----:B------:R-:W-:Y:S01]  /*1b10*/  FFMA.FTZ R9, R22, R5, -0.014396979473531246185 ;  /* 0xbc6be14f16097423 */ /* 0x000fe20000010005 */
[----:B--2---:R-:W-:Y:S01]  /*1b20*/  FMUL.FTZ R20, R18, R18 ;  /* 0x0000001212147220 */ /* 0x004fe20000410000 */
[----:B------:R-:W-:Y:S01]  /*1b30*/  FSETP.NAN.FTZ.AND P0, PT, |R12|, |R12|, PT ;  /* 0x4000000c0c00720b */ /* 0x000fe20003f18200 */
[----:B------:R-:W-:-:S04]  /*1b40*/  IMAD.WIDE.U32 R2, R4, 0x4, R2 ;  /* 0x0000000404027825 */ /* 0x000fc800078e0002 */
[----:B------:R-:W-:Y:S01]  /*1b50*/  FFMA.FTZ R9, R22, R9, 0.039849750697612762451 ;  /* 0x3d23397e16097423 */ /* 0x000fe20000010009 */
[----:B------:R-:W-:Y:S01]  /*1b60*/  FFMA.FTZ R11, R20, R5, -0.014396979473531246185 ;  /* 0xbc6be14f140b7423 */ /* 0x000fe20000010005 */
[----:B------:R-:W-:Y:S02]  /*1b70*/  FSETP.NAN.FTZ.AND P2, PT, |R14|, |R14|, PT ;  /* 0x4000000e0e00720b */ /* 0x000fe40003f58200 */
[----:B------:R-:W-:Y:S01]  /*1b80*/  FFMA.FTZ R9, R22, R9, -0.072529748082160949707 ;  /* 0xbd948a7a16097423 */ /* 0x000fe20000010009 */
[----:B---3--:R-:W-:Y:S01]  /*1b90*/  FMUL.FTZ R10, R17, R17 ;  /* 0x00000011110a7220 */ /* 0x008fe20000410000 */
[----:B------:R-:W-:Y:S01]  /*1ba0*/  FFMA.FTZ R11, R20, R11, 0.039849750697612762451 ;  /* 0x3d23397e140b7423 */ /* 0x000fe2000001000b */
[----:B------:R-:W-:Y:S01]  /*1bb0*/  FSETP.NAN.FTZ.AND P1, PT, |R15|, |R15|, PT ;  /* 0x4000000f0f00720b */ /* 0x000fe20003f38200 */
[----:B------:R-:W-:Y:S01]  /*1bc0*/  FFMA.FTZ R9, R22, R9, 0.10518480092287063599 ;  /* 0x3dd76b2116097423 */ /* 0x000fe20000010009 */
[----:B------:R-:W-:Y:S01]  /*1bd0*/  FFMA.FTZ R21, R10, R5, -0.014396979473531246185 ;  /* 0xbc6be14f0a157423 */ /* 0x000fe20000010005 */
[----:B------:R-:W-:Y:S01]  /*1be0*/  FFMA.FTZ R11, R20, R11, -0.072529748082160949707 ;  /* 0xbd948a7a140b7423 */ /* 0x000fe2000001000b */
[----:B------:R-:W-:Y:S01]  /*1bf0*/  F2FP.F16.F32.PACK_AB R7, R0, R7 ;  /* 0x000000070007723e */ /* 0x000fe200000000ff */
[----:B------:R-:W-:Y:S01]  /*1c00*/  FFMA.FTZ R9, R22, R9, -0.14171802997589111328 ;  /* 0xbe111e8816097423 */ /* 0x000fe20000010009 */
[----:B0-----:R-:W-:Y:S01]  /*1c10*/  FMUL.FTZ R6, R19, R19 ;  /* 0x0000001313067220 */ /* 0x001fe20000410000 */
[----:B------:R-:W-:Y:S01]  /*1c20*/  FFMA.FTZ R21, R10, R21, 0.039849750697612762451 ;  /* 0x3d23397e0a157423 */ /* 0x000fe20000010015 */
[----:B------:R-:W-:Y:S01]  /*1c30*/  FFMA.FTZ R11, R20, R11, 0.10518480092287063599 ;  /* 0x3dd76b21140b7423 */ /* 0x000fe2000001000b */
[----:B------:R-:W-:Y:S01]  /*1c40*/  FFMA.FTZ R9, R22, R9, 0.19988775253295898438 ;  /* 0x3e4caf6016097423 */ /* 0x000fe20000010009 */
[----:B------:R-:W-:Y:S01]  /*1c50*/  FFMA.FTZ R5, R6, R5, -0.014396979473531246185 ;  /* 0xbc6be14f06057423 */ /* 0x000fe20000010005 */
[----:B------:R-:W-:Y:S01]  /*1c60*/  FFMA.FTZ R21, R10, R21, -0.072529748082160949707 ;  /* 0xbd948a7a0a157423 */ /* 0x000fe20000010015 */
[----:B------:R-:W-:Y:S01]  /*1c70*/  FFMA.FTZ R11, R20, R11, -0.14171802997589111328 ;  /* 0xbe111e88140b7423 */ /* 0x000fe2000001000b */
[----:B------:R-:W-:Y:S01]  /*1c80*/  FFMA.FTZ R9, R22, R9, -0.33332940936088562012 ;  /* 0xbeaaaa2716097423 */ /* 0x000fe20000010009 */
[----:B------:R-:W-:Y:S01]  /*1c90*/  FFMA.FTZ R5, R6, R5, 0.039849750697612762451 ;  /* 0x3d23397e06057423 */ /* 0x000fe20000010005 */
[----:B------:R-:W-:Y:S01]  /*1ca0*/  FFMA.FTZ R21, R10, R21, 0.10518480092287063599 ;  /* 0x3dd76b210a157423 */ /* 0x000fe20000010015 */
[----:B------:R-:W-:Y:S01]  /*1cb0*/  FFMA.FTZ R11, R20, R11, 0.19988775253295898438 ;  /* 0x3e4caf60140b7423 */ /* 0x000fe2000001000b */
[----:B------:R-:W-:Y:S01]  /*1cc0*/  FMUL.FTZ R22, R22, R9 ;  /* 0x0000000916167220 */ /* 0x000fe20000410000 */
[----:B------:R-:W-:Y:S01]  /*1cd0*/  FFMA.FTZ R5, R6, R5, -0.072529748082160949707 ;  /* 0xbd948a7a06057423 */ /* 0x000fe20000010005 */
[----:B------:R-:W-:Y:S01]  /*1ce0*/  FFMA.FTZ R21, R10, R21, -0.14171802997589111328 ;  /* 0xbe111e880a157423 */ /* 0x000fe20000010015 */
[----:B------:R-:W-:Y:S01]  /*1cf0*/  FFMA.FTZ R11, R20, R11, -0.33332940936088562012 ;  /* 0xbeaaaa27140b7423 */ /* 0x000fe2000001000b */
[----:B------:R-:W-:Y:S01]  /*1d00*/  FFMA.FTZ R13, R13, R22, R13 ;  /* 0x000000160d0d7223 */ /* 0x000fe2000001000d */
[----:B------:R-:W-:Y:S01]  /*1d10*/  FFMA.FTZ R5, R6, R5, 0.10518480092287063599 ;  /* 0x3dd76b2106057423 */ /* 0x000fe20000010005 */
[----:B------:R-:W-:Y:S01]  /*1d20*/  FFMA.FTZ R21, R10, R21, 0.19988775253295898438 ;  /* 0x3e4caf600a157423 */ /* 0x000fe20000010015 */
[----:B------:R-:W-:Y:S01]  /*1d30*/  FMUL.FTZ R11, R20, R11 ;  /* 0x0000000b140b7220 */ /* 0x000fe20000410000 */
[----:B------:R-:W-:Y:S01]  /*1d40*/  @P3 FFMA.FTZ R13, R8, 0.93318945169448852539, -R13 ;  /* 0x3f6ee581080d3823 */ /* 0x000fe2000001080d */
[----:B------:R-:W-:Y:S01]  /*1d50*/  FFMA.FTZ R5, R6, R5, -0.14171802997589111328 ;  /* 0xbe111e8806057423 */ /* 0x000fe20000010005 */
[----:B------:R-:W-:Y:S01]  /*1d60*/  FFMA.FTZ R21, R10, R21, -0.33332940936088562012 ;  /* 0xbeaaaa270a157423 */ /* 0x000fe20000010015 */
[----:B------:R-:W-:Y:S01]  /*1d70*/  FFMA.FTZ R11, R18, R11, R18 ;  /* 0x0000000b120b7223 */ /* 0x000fe20000010012 */
[----:B------:R-:W-:Y:S01]  /*1d80*/  FSETP.NAN.FTZ.AND P3, PT, |R16|, |R16|, PT ;  /* 0x400000101000720b */ /* 0x000fe20003f78200 */
[----:B------:R-:W-:Y:S01]  /*1d90*/  FFMA.FTZ R5, R6, R5, 0.19988775253295898438 ;  /* 0x3e4caf6006057423 */ /* 0x000fe20000010005 */
[----:B------:R-:W-:Y:S01]  /*1da0*/  FMUL.FTZ R10, R10, R21 ;  /* 0x000000150a0a7220 */ /* 0x000fe20000410000 */
[----:B------:R-:W-:Y:S01]  /*1db0*/  @P6 FFMA.FTZ R11, R8, 0.93318945169448852539, -R11 ;  /* 0x3f6ee581080b6823 */ /* 0x000fe2000001080b */
[----:B------:R-:W-:Y:S01]  /*1dc0*/  LOP3.LUT R12, R13, 0x80000000, R12, 0xb8, !PT ;  /* 0x800000000d0c7812 */ /* 0x000fe200078eb80c */
[----:B------:R-:W-:Y:S01]  /*1dd0*/  FFMA.FTZ R5, R6, R5, -0.33332940936088562012 ;  /* 0xbeaaaa2706057423 */ /* 0x000fe20000010005 */
[----:B------:R-:W-:Y:S01]  /*1de0*/  FFMA.FTZ R17, R17, R10, R17 ;  /* 0x0000000a11117223 */ /* 0x000fe20000010011 */
[----:B------:R-:W-:Y:S01]  /*1df0*/  STG.E desc[UR4][R2.64], R23 ;  /* 0x0000001702007986 */ /* 0x000fe2000c101904 */
[----:B------:R-:W-:Y:S01]  /*1e00*/  FSEL R12, R12, R13, !P0 ;  /* 0x0000000d0c0c7208 */ /* 0x000fe20004000000 */
[----:B------:R-:W-:Y:S01]  /*1e10*/  FMUL.FTZ R6, R6, R5 ;  /* 0x0000000506067220 */ /* 0x000fe20000410000 */
[----:B------:R-:W-:Y:S01]  /*1e20*/  @P5 FFMA.FTZ R17, R8, 0.93318945169448852539, -R17 ;  /* 0x3f6ee58108115823 */ /* 0x000fe20000010811 */
[----:B------:R-:W-:Y:S02]  /*1e30*/  STG.E desc[UR4][R2.64+0x200], R7 ;  /* 0x0002000702007986 */ /* 0x000fe4000c101904 */
[----:B------:R-:W-:Y:S01]  /*1e40*/  FFMA.FTZ R19, R19, R6, R19 ;  /* 0x0000000613137223 */ /* 0x000fe20000010013 */
[----:B------:R-:W-:-:S02]  /*1e50*/  LOP3.LUT R6, R11, 0x80000000, R15, 0xb8, !PT ;  /* 0x800000000b067812 */ /* 0x000fc400078eb80f */
[----:B------:R-:W-:Y:S01]  /*1e60*/  LOP3.LUT R14, R17, 0x80000000, R14, 0xb8, !PT ;  /* 0x80000000110e7812 */ /* 0x000fe200078eb80e */
[----:B------:R-:W-:Y:S01]  /*1e70*/  @P4 FFMA.FTZ R19, R8, 0.93318945169448852539, -R19 ;  /* 0x3f6ee58108134823 */ /* 0x000fe20000010813 */
[----:B------:R-:W-:Y:S02]  /*1e80*/  FSEL R11, R6, R11, !P1 ;  /* 0x0000000b060b7208 */ /* 0x000fe40004800000 */
[----:B------:R-:W-:Y:S02]  /*1e90*/  FSEL R14, R14, R17, !P2 ;  /* 0x000000110e0e7208 */ /* 0x000fe40005000000 */
[----:B------:R-:W-:Y:S02]  /*1ea0*/  LOP3.LUT R16, R19, 0x80000000, R16, 0xb8, !PT ;  /* 0x8000000013107812 */ /* 0x000fe400078eb810 */
[----:B------:R-:W-:Y:S02]  /*1eb0*/  F2FP.F16.F32.PACK_AB R11, R11, R12 ;  /* 0x0000000c0b0b723e */ /* 0x000fe400000000ff */
[----:B------:R-:W-:-:S03]  /*1ec0*/  FSEL R19, R16, R19, !P3 ;  /* 0x0000001310137208 */ /* 0x000fc60005800000 */
[----:B------:R-:W-:Y:S01]  /*1ed0*/  STG.E desc[UR4][R2.64+0x400], R11 ;  /* 0x0004000b02007986 */ /* 0x000fe2000c101904 */
[----:B------:R-:W-:-:S05]  /*1ee0*/  F2FP.F16.F32.PACK_AB R19, R19, R14 ;  /* 0x0000000e1313723e */ /* 0x000fca00000000ff */
[----:B------:R-:W-:Y:S01]  /*1ef0*/  STG.E desc[UR4][R2.64+0x600], R19 ;  /* 0x0006001302007986 */ /* 0x000fe2000c101904 */
[----:B------:R-:W-:Y:S05]  /*1f00*/  EXIT ;  /* 0x000000000000794d */ /* 0x000fea0003800000 */
.L_x_1277:
        /* <DEDUP_REMOVED lines=15> */
.L_x_2615:


//--------------------- .text._ZN2at6native29vectorized_elementwise_kernelILi4EZZZNS0_16atan_kernel_cudaERNS_18TensorIteratorBaseEENKUlvE0_clEvENKUlvE1_clEvEUlN3c104HalfEE_St5arrayIPcLm2EEEEviT0_T1_ --------------------------
	.section	.text._ZN2at6native29vectorized_elementwise_kernelILi4EZZZNS0_16atan_kernel_cudaERNS_18TensorIteratorBaseEENKUlvE0_clEvENKUlvE1_clEvEUlN3c104HalfEE_St5arrayIPcLm2EEEEviT0_T1_,"ax",@progbits
	.align	128
        .global         _ZN2at6native29vectorized_elementwise_kernelILi4EZZZNS0_16atan_kernel_cudaERNS_18TensorIteratorBaseEENKUlvE0_clEvENKUlvE1_clEvEUlN3c104HalfEE_St5arrayIPcLm2EEEEviT0_T1_
        .type           _ZN2at6native29vectorized_elementwise_kernelILi4EZZZNS0_16atan_kernel_cudaERNS_18TensorIteratorBaseEENKUlvE0_clEvENKUlvE1_clEvEUlN3c104HalfEE_St5arrayIPcLm2EEEEviT0_T1_,@function
        .size           _ZN2at6native29vectorized_elementwise_kernelILi4EZZZNS0_16atan_kernel_cudaERNS_18TensorIteratorBaseEENKUlvE0_clEvENKUlvE1_clEvEUlN3c104HalfEE_St5arrayIPcLm2EEEEviT0_T1_,(.L_x_2616 - _ZN2at6native29vectorized_elementwise_kernelILi4EZZZNS0_16atan_kernel_cudaERNS_18TensorIteratorBaseEENKUlvE0_clEvENKUlvE1_clEvEUlN3c104HalfEE_St5arrayIPcLm2EEEEviT0_T1_)
        .other          _ZN2at6native29vectorized_elementwise_kernelILi4EZZZNS0_16atan_kernel_cudaERNS_18TensorIteratorBaseEENKUlvE0_clEvENKUlvE1_clEvEUlN3c104HalfEE_St5arrayIPcLm2EEEEviT0_T1_,@"STO_CUDA_ENTRY STV_DEFAULT"
_ZN2at6native29vectorized_elementwise_kernelILi4EZZZNS0_16atan_kernel_cudaERNS_18TensorIteratorBaseEENKUlvE0_clEvENKUlvE1_clEvEUlN3c104HalfEE_St5arrayIPcLm2EEEEviT0_T1_:
.text._ZN2at6native29vectorized_elementwise_kernelILi4EZZZNS0_16atan_kernel_cudaERNS_18TensorIteratorBaseEENKUlvE0_clEvENKUlvE1_clEvEUlN3c104HalfEE_St5arrayIPcLm2EEEEviT0_T1_:
        /* <DEDUP_REMOVED lines=98> */
.L_x_1280:
[----:B------:R-:W-:Y:S05]  /*0620*/  BSYNC.RECONVERGENT B0 ;  /* 0x0000000000007941 */ /* 0x000fea0003800200 */
.L_x_1279:
        /* <DEDUP_REMOVED lines=26> */
.L_x_1282:
[----:B------:R-:W-:Y:S05]  /*07d0*/  BSYNC.RECONVERGENT B0 ;  /* 0x0000000000007941 */ /* 0x000fea0003800200 */
.L_x_1281:
[----:B------:R-:W-:Y:S01]  /*07e0*/  BSSY.RECONVERGENT B0, `(.L_x_1283) ;  /* 0x0000019000007945 */ /* 0x000fe20003800200 */
[----:B------:R-:W-:Y:S02]  /*07f0*/  ISETP.GE.U32.AND P5, PT, R2, R7, PT ;  /* 0x000000070200720c */ /* 0x000fe40003fa6070 */
[----:B------:R-:W-:Y:S01]  /*0800*/  IADD3 R2, PT, PT, R0, 0x380, RZ ;  /* 0x0000038000027810 */ /* 0x000fe20007ffe0ff */
[----:B------:R-:W-:Y:S10]  /*0810*/  @P3 BRA `(.L_x_1284) ;  /* 0x0000000000543947 */ /* 0x000ff40003800000 */
        /* <DEDUP_REMOVED lines=21> */
.L_x_1284:
[----:B------:R-:W-:Y:S05]  /*0970*/  BSYNC.RECONVERGENT B0 ;  /* 0x0000000000007941 */ /* 0x000fea0003800200 */
.L_x_1283:
[----:B------:R-:W-:Y:S01]  /*0980*/  @!P0 IADD3 R3, PT, PT, R9, R0, RZ ;  /* 0x0000000009038210 */ /* 0x000fe20007ffe0ff */
[----:B------:R-:W-:Y:S01]  /*0990*/  BSSY.RECONVERGENT B0, `(.L_x_1285) ;  /* 0x0000019000007945 */ /* 0x000fe20003800200 */
[----:B------:R-:W-:-:S03]  /*09a0*/  ISETP.GE.U32.AND P3, PT, R2, R7, PT ;  /* 0x000000070200720c */ /* 0x000fc60003f66070 */
[----:B------:R-:W-:Y:S01]  /*09b0*/  @!P0 IMAD.WIDE.U32 R2, R3, 0x2, R4 ;  /* 0x0000000203028825 */ /* 0x000fe200078e0004 */
[----:B------:R-:W-:Y:S09]  /*09c0*/  @P1 BRA `(.L_x_1286) ;  /* 0x0000000000541947 */ /* 0x000ff20003800000 */
        /* <DEDUP_REMOVED lines=21> */
.L_x_1286:
[----:B------:R-:W-:Y:S05]  /*0b20*/  BSYNC.RECONVERGENT B0 ;  /* 0x0000000000007941 */ /* 0x000fea0003800200 */
.L_x_1285:
        /* <DEDUP_REMOVED lines=23> */
.L_x_1288:
[----:B------:R-:W-:Y:S05]  /*0ca0*/  BSYNC.RECONVERGENT B0 ;  /* 0x0000000000007941 */ /* 0x000fea0003800200 */
.L_x_1287:
        /* <DEDUP_REMOVED lines=23> */
.L_x_1290:
[----:B------:R-:W-:Y:S05]  /*0e20*/  BSYNC.RECONVERGENT B0 ;  /* 0x0000000000007941 */ /* 0x000fea0003800200 */
.L_x_1289:
        /* <DEDUP_REMOVED lines=23> */
.L_x_1292:
[----:B------:R-:W-:Y:S05]  /*0fa0*/  BSYNC.RECONVERGENT B0 ;  /* 0x0000000000007941 */ /* 0x000fea0003800200 */
.L_x_1291:
        /* <DEDUP_REMOVED lines=23> */
.L_x_1294:
[----:B------:R-:W-:Y:S05]  /*1120*/  BSYNC.RECONVERGENT B0 ;  /* 0x0000000000007941 */ /* 0x000fea0003800200 */
.L_x_1293:
        /* <DEDUP_REMOVED lines=18> */
.L_x_1297:
[----:B------:R-:W-:-:S13]  /*1250*/  ISETP.GE.U32.AND P0, PT, R0, R7, PT ;  /* 0x000000070000720c */ /* 0x000fda0003f06070 */
[----:B------:R-:W-:Y:S05]  /*1260*/  @P0 BRA `(.L_x_1299) ;  /* 0x0000000000300947 */ /* 0x000fea0003800000 */
[----:B0-----:R-:W0:Y:S01]  /*1270*/  LDC.64 R2, c[0x0][0x388] ;  /* 0x0000e200ff027b82 */ /* 0x001e220000000a00 */
[----:B------:R-:W-:Y:S02]  /*1280*/  IADD3 R11, PT, PT, R9, R0, RZ ;  /* 0x00000000090b7210 */ /* 0x000fe40007ffe0ff */
[----:B------:R-:W-:-:S03]  /*1290*/  IADD3 R0, PT, PT, R0, 0x80, RZ ;  /* 0x0000008000007810 */ /* 0x000fc60007ffe0ff */
[----:B0-----:R-:W-:-:S05]  /*12a0*/  IMAD.WIDE.U32 R2, R11, 0x2, R2 ;  /* 0x000000020b027825 */ /* 0x001fca00078e0002 */
[----:B------:R1:W-:Y:S02]  /*12b0*/  STG.E.U16 desc[UR4][R2.64], R14 ;  /* 0x0000000e02007986 */ /* 0x0003e4000c101504 */
.L_x_1298:
[----:B------:R-:W-:-:S13]  /*12c0*/  ISETP.GE.U32.AND P0, PT, R0, R7, PT ;  /* 0x000000070000720c */ /* 0x000fda0003f06070 */
[----:B------:R-:W-:Y:S05]  /*12d0*/  @P0 BRA `(.L_x_1300) ;  /* 0x0000000000340947 */ /* 0x000fea0003800000 */
[----:B01----:R-:W0:Y:S01]  /*12e0*/  LDC.64 R2, c[0x0][0x388] ;  /* 0x0000e200ff027b82 */ /* 0x003e220000000a00 */
[----:B------:R-:W-:Y:S02]  /*12f0*/  IADD3 R11, PT, PT, R9, R0, RZ ;  /* 0x00000000090b7210 */ /* 0x000fe40007ffe0ff */
[----:B------:R-:W-:-:S03]  /*1300*/  IADD3 R0, PT, PT, R0, 0x80, RZ ;  /* 0x0000008000007810 */ /* 0x000fc60007ffe0ff */
[----:B0-----:R-:W-:-:S05]  /*1310*/  IMAD.WIDE.U32 R2, R11, 0x2, R2 ;  /* 0x000000020b027825 */ /* 0x001fca00078e0002 */
[----:B------:R1:W-:Y:S02]  /*1320*/  STG.E.U16 desc[UR4][R2.64], R5 ;  /* 0x0000000502007986 */ /* 0x0003e4000c101504 */
.L_x_1299:
        /* <DEDUP_REMOVED lines=8> */
.L_x_1300:
[----:B------:R-:W-:Y:S05]  /*13b0*/  BSYNC.RELIABLE B1 ;  /* 0x0000000000017941 */ /* 0x000fea0003800100 */
.L_x_1296:
[----:B------:R-:W-:-:S13]  /*13c0*/  ISETP.GE.U32.AND P0, PT, R0, R7, PT ;  /* 0x000000070000720c */ /* 0x000fda0003f06070 */
[----:B012---:R-:W0:Y:S01]  /*13d0*/  @!P0 LDC.64 R2, c[0x0][0x388] ;  /* 0x0000e200ff028b82 */ /* 0x007e220000000a00 */
[----:B------:R-:W-:Y:S02]  /*13e0*/  @!P0 IADD3 R5, PT, PT, R9, R0, RZ ;  /* 0x0000000009058210 */ /* 0x000fe40007ffe0ff */
[----:B------:R-:W-:-:S03]  /*13f0*/  @!P0 IADD3 R0, PT, PT, R0, 0x80, RZ ;  /* 0x0000008000008810 */ /* 0x000fc60007ffe0ff */
[----:B0-----:R-:W-:-:S05]  /*1400*/  @!P0 IMAD.WIDE.U32 R2, R5, 0x2, R2 ;  /* 0x0000000205028825 */ /* 0x001fca00078e0002 */
[----:B-----5:R2:W-:Y:S02]  /*1410*/  @!P0 STG.E.U16 desc[UR4][R2.64], R8 ;  /* 0x0000000802008986 */ /* 0x0205e4000c101504 */
.L_x_1301:
[----:B------:R-:W-:Y:S05]  /*1420*/  BSYNC.RECONVERGENT B0 ;  /* 0x0000000000007941 */ /* 0x000fea0003800200 */
.L_x_1295:
        /* <DEDUP_REMOVED lines=8> */
.L_x_1278:
[----:B------:R-:W0:Y:S01]  /*14b0*/  S2R R0, SR_TID.X ;  /* 0x0000000000007919 */ /* 0x000e220000002100 */
[----:B------:R-:W1:Y:S02]  /*14c0*/  LDC.64 R2, c[0x0][0x390] ;  /* 0x0000e400ff027b82 */ /* 0x000e640000000a00 */
[----:B-1----:R-:W-:-:S04]  /*14d0*/  IMAD.WIDE.U32 R2, R9, 0x2, R2 ;  /* 0x0000000209027825 */ /* 0x002fc800078e0002 */
[----:B0-----:R-:W-:-:S05]  /*14e0*/  IMAD.WIDE.U32 R10, R0, 0x8, R2 ;  /* 0x00000008000a7825 */ /* 0x001fca00078e0002 */
[----:B------:R-:W2:Y:S04]  /*14f0*/  LDG.E.64 R4, desc[UR4][R10.64] ;  /* 0x000000040a047981 */ /* 0x000ea8000c1e1b00 */
[----:B------:R-:W3:Y:S01]  /*1500*/  LDG.E.64 R2, desc[UR4][R10.64+0x400] ;  /* 0x000400040a027981 */ /* 0x000ee2000c1e1b00 */
[----:B------:R-:W-:Y:S02]  /*1510*/  HFMA2 R6, -RZ, RZ, 0.890625, -0.00056934356689453125 ;  /* 0x3b2090aaff067431 */ /* 0x000fe400000001ff */
[--C-:B--2---:R-:W-:Y:S02]  /*1520*/  HADD2.F32 R7, -RZ, R4.reuse.H0_H0 ;  /* 0x20000004ff077230 */ /* 0x104fe40000004100 */
[----:B------:R-:W-:Y:S02]  /*1530*/  HADD2.F32 R15, -RZ, R4.H1_H1 ;  /* 0x30000004ff0f7230 */ /* 0x000fe40000004100 */
[--C-:B------:R-:W-:Y:S01]  /*1540*/  HADD2.F32 R16, -RZ, R5.reuse.H0_H0 ;  /* 0x20000005ff107230 */ /* 0x100fe20000004100 */
[C---:B------:R-:W-:Y:S01]  /*1550*/  FSETP.GT.FTZ.AND P2, PT, |R7|.reuse, 1, PT ;  /* 0x3f8000000700780b */ /* 0x040fe20003f54200 */
[----:B------:R-:W-:Y:S01]  /*1560*/  FADD.FTZ R8, |R7|, -RZ ;  /* 0x800000ff07087221 */ /* 0x000fe20000010200 */
[C---:B------:R-:W-:Y:S01]  /*1570*/  FSETP.GT.FTZ.AND P6, PT, |R15|.reuse, 1, PT ;  /* 0x3f8000000f00780b */ /* 0x040fe20003fd4200 */
[----:B------:R-:W-:Y:S01]  /*1580*/  HADD2.F32 R17, -RZ, R5.H1_H1 ;  /* 0x30000005ff117230 */ /* 0x000fe20000004100 */
[C---:B------:R-:W-:Y:S01]  /*1590*/  FSETP.GT.FTZ.AND P0, PT, |R16|.reuse, 1, PT ;  /* 0x3f8000001000780b */ /* 0x040fe20003f14200 */
[----:B------:R-:W-:Y:S01]  /*15a0*/  FADD.FTZ R18, |R15|, -RZ ;  /* 0x800000ff0f127221 */ /* 0x000fe20000010200 */
[----:B------:R-:W-:Y:S01]  /*15b0*/  FADD.FTZ R19, |R16|, -RZ ;  /* 0x800000ff10137221 */ /* 0x000fe20000010200 */
[----:B------:R-:W-:Y:S01]  /*15c0*/  MOV R5, 0x3fd774eb ;  /* 0x3fd774eb00057802 */ /* 0x000fe20000000f00 */
[C---:B------:R-:W-:Y:S01]  /*15d0*/  FADD.FTZ R20, |R17|.reuse, -RZ ;  /* 0x800000ff11147221 */ /* 0x040fe20000010200 */
[----:B------:R-:W-:Y:S01]  /*15e0*/  FSETP.GT.FTZ.AND P1, PT, |R17|, 1, PT ;  /* 0x3f8000001100780b */ /* 0x000fe20003f34200 */
[----:B---3--:R-:W-:-:S02]  /*15f0*/  HADD2.F32 R4, -RZ, R2.H0_H0 ;  /* 0x20000002ff047230 */ /* 0x008fc40000004100 */
[----:B------:R-:W-:Y:S01]  /*1600*/  HADD2.F32 R10, -RZ, R2.H1_H1 ;  /* 0x30000002ff0a7230 */ /* 0x000fe20000004100 */
[----:B------:R-:W0:Y:S01]  /*1610*/  @P2 MUFU.RCP R8, R8 ;  /* 0x0000000800082308 */ /* 0x000e220000001000 */
[----:B------:R-:W-:-:S03]  /*1620*/  HADD2.F32 R11, -RZ, R3.H1_H1 ;  /* 0x30000003ff0b7230 */ /* 0x000fc60000004100 */
[----:B------:R-:W-:Y:S02]  /*1630*/  FSETP.GT.FTZ.AND P3, PT, |R10|, 1, PT ;  /* 0x3f8000000a00780b */ /* 0x000fe40003f74200 */
[----:B------:R-:W-:Y:S02]  /*1640*/  FSETP.GT.FTZ.AND P5, PT, |R11|, 1, PT ;  /* 0x3f8000000b00780b */ /* 0x000fe40003fb4200 */
[----:B------:R-:W1:Y:S08]  /*1650*/  @P6 MUFU.RCP R18, R18 ;  /* 0x0000001200126308 */ /* 0x000e700000001000 */
[----:B------:R-:W2:Y:S01]  /*1660*/  @P0 MUFU.RCP R19, R19 ;  /* 0x0000001300130308 */ /* 0x000ea20000001000 */
[----:B0-----:R-:W-:-:S04]  /*1670*/  FMUL.FTZ R13, R8, R8 ;  /* 0x00000008080d7220 */ /* 0x001fc80000410000 */
[----:B------:R-:W-:-:S03]  /*1680*/  FFMA.FTZ R12, R13, R6, -0.014396979473531246185 ;  /* 0xbc6be14f0d0c7423 */ /* 0x000fc60000010006 */
[----:B------:R-:W0:Y:S01]  /*1690*/  @P1 MUFU.RCP R20, R20 ;  /* 0x0000001400141308 */ /* 0x000e220000001000 */
[----:B------:R-:W-:Y:S01]  /*16a0*/  FFMA.FTZ R12, R13, R12, 0.039849750697612762451 ;  /* 0x3d23397e0d0c7423 */ /* 0x000fe2000001000c */
[----:B-1----:R-:W-:-:S03]  /*16b0*/  FMUL.FTZ R23, R18, R18 ;  /* 0x0000001212177220 */ /* 0x002fc60000410000 */
[----:B------:R-:W-:Y:S01]  /*16c0*/  FFMA.FTZ R12, R13, R12, -0.072529748082160949707 ;  /* 0xbd948a7a0d0c7423 */ /* 0x000fe2000001000c */
[----:B------:R-:W-:-:S03]  /*16d0*/  FFMA.FTZ R2, R23, R6, -0.014396979473531246185 ;  /* 0xbc6be14f17027423 */ /* 0x000fc60000010006 */
[----:B------:R-:W-:Y:S01]  /*16e0*/  FFMA.FTZ R12, R13, R12, 0.10518480092287063599 ;  /* 0x3dd76b210d0c7423 */ /* 0x000fe2000001000c */
[----:B--2---:R-:W-:Y:S01]  /*16f0*/  FMUL.FTZ R21, R19, R19 ;  /* 0x0000001313157220 */ /* 0x004fe20000410000 */
[----:B------:R-:W-:Y:S02]  /*1700*/  FFMA.FTZ R2, R23, R2, 0.039849750697612762451 ;  /* 0x3d23397e17027423 */ /* 0x000fe40000010002 */
[----:B------:R-:W-:Y:S02]  /*1710*/  FFMA.FTZ R12, R13, R12, -0.14171802997589111328 ;  /* 0xbe111e880d0c7423 */ /* 0x000fe4000001000c */
[----:B------:R-:W-:Y:S02]  /*1720*/  FFMA.FTZ R2, R23, R2, -0.072529748082160949707 ;  /* 0xbd948a7a17027423 */ /* 0x000fe40000010002 */
[----:B------:R-:W-:Y:S02]  /*1730*/  FFMA.FTZ R12, R13, R12, 0.19988775253295898438 ;  /* 0x3e4caf600d0c7423 */ /* 0x000fe4000001000c */
[----:B------:R-:W-:-:S02]  /*1740*/  FFMA.FTZ R2, R23, R2, 0.10518480092287063599 ;  /* 0x3dd76b2117027423 */ /* 0x000fc40000010002 */
[----:B------:R-:W-:Y:S02]  /*1750*/  FFMA.FTZ R12, R13, R12, -0.33332940936088562012 ;  /* 0xbeaaaa270d0c7423 */ /* 0x000fe4000001000c */
[----:B------:R-:W-:Y:S02]  /*1760*/  FFMA.FTZ R2, R23, R2, -0.14171802997589111328 ;  /* 0xbe111e8817027423 */ /* 0x000fe40000010002 */
[----:B------:R-:W-:Y:S01]  /*1770*/  FMUL.FTZ R13, R13, R12 ;  /* 0x0000000c0d0d7220 */ /* 0x000fe20000410000 */
[----:B------:R-:W-:Y:S01]  /*1780*/  FFMA.FTZ R12, R21, R6, -0.014396979473531246185 ;  /* 0xbc6be14f150c7423 */ /* 0x000fe20000010006 */
[----:B------:R-:W-:Y:S02]  /*1790*/  FFMA.FTZ R2, R23, R2, 0.19988775253295898438 ;  /* 0x3e4caf6017027423 */ /* 0x000fe40000010002 */
[----:B------:R-:W-:Y:S01]  /*17a0*/  FFMA.FTZ R8, R8, R13, R8 ;  /* 0x0000000d08087223 */ /* 0x000fe20000010008 */
[----:B------:R-:W-:Y:S01]  /*17b0*/  FFMA.FTZ R12, R21, R12, 0.039849750697612762451 ;  /* 0x3d23397e150c7423 */ /* 0x000fe2000001000c */
[----:B------:R-:W-:Y:S01]  /*17c0*/  FFMA.FTZ R2, R23, R2, -0.33332940936088562012 ;  /* 0xbeaaaa2717027423 */ /* 0x000fe20000010002 */
[----:B------:R-:W-:Y:S01]  /*17d0*/  FADD.FTZ R13, |R10|, -RZ ;  /* 0x800000ff0a0d7221 */ /* 0x000fe20000010200 */
[----:B------:R-:W-:Y:S01]  /*17e0*/  @P2 FFMA.FTZ R8, R5, 0.93318945169448852539, -R8 ;  /* 0x3f6ee58105082823 */ /* 0x000fe20000010808 */
[----:B------:R-:W-:Y:S01]  /*17f0*/  FSETP.NAN.FTZ.AND P2, PT, |R7|, |R7|, PT ;  /* 0x400000070700720b */ /* 0x000fe20003f58200 */
[----:B------:R-:W-:Y:S01]  /*1800*/  FFMA.FTZ R12, R21, R12, -0.072529748082160949707 ;  /* 0xbd948a7a150c7423 */ /* 0x000fe2000001000c */
[----:B------:R-:W-:-:S02]  /*1810*/  FMUL.FTZ R23, R23, R2 ;  /* 0x0000000217177220 */ /* 0x000fc40000410000 */
[----:B------:R-:W-:Y:S01]  /*1820*/  LOP3.LUT R7, R8, 0x80000000, R7, 0xb8, !PT ;  /* 0x8000000008077812 */ /* 0x000fe200078eb807 */
[----:B------:R-:W-:Y:S01]  /*1830*/  FFMA.FTZ R12, R21, R12, 0.10518480092287063599 ;  /* 0x3dd76b21150c7423 */ /* 0x000fe2000001000c */
[----:B------:R-:W-:Y:S01]  /*1840*/  FFMA.FTZ R2, R18, R23, R18 ;  /* 0x0000001712027223 */ /* 0x000fe20000010012 */
[----:B------:R-:W-:Y:S01]  /*1850*/  FADD.FTZ R18, |R11|, -RZ ;  /* 0x800000ff0b127221 */ /* 0x000fe20000010200 */
[----:B------:R-:W-:Y:S01]  /*1860*/  FSEL R7, R7, R8, !P2 ;  /* 0x0000000807077208 */ /* 0x000fe20005000000 */
[----:B------:R-:W-:Y:S02]  /*1870*/  HADD2.F32 R8, -RZ, R3.H0_H0 ;  /* 0x20000003ff087230 */ /* 0x000fe40000004100 */
[----:B0-----:R-:W-:Y:S01]  /*1880*/  FMUL.FTZ R3, R20, R20 ;  /* 0x0000001414037220 */ /* 0x001fe20000410000 */
[----:B------:R-:W-:Y:S01]  /*1890*/  FSETP.GT.FTZ.AND P2, PT, |R4|, 1, PT ;  /* 0x3f8000000400780b */ /* 0x000fe20003f54200 */
[----:B------:R-:W-:Y:S01]  /*18a0*/  FFMA.FTZ R12, R21, R12, -0.14171802997589111328 ;  /* 0xbe111e88150c7423 */ /* 0x000fe2000001000c */
[----:B------:R-:W-:Y:S01]  /*18b0*/  @P3 MUFU.RCP R13, R13 ;  /* 0x0000000d000d3308 */ /* 0x000fe20000001000 */
[----:B------:R-:W-:Y:S01]  /*18c0*/  FFMA.FTZ R14, R3, R6, -0.014396979473531246185 ;  /* 0xbc6be14f030e7423 */ /* 0x000fe20000010006 */
[----:B------:R-:W-:Y:S01]  /*18d0*/  FSETP.GT.FTZ.AND P4, PT, |R8|, 1, PT ;  /* 0x3f8000000800780b */ /* 0x000fe20003f94200 */
[----:B------:R-:W-:Y:S01]  /*18e0*/  @P6 FFMA.FTZ R2, R5, 0.93318945169448852539, -R2 ;  /* 0x3f6ee58105026823 */ /* 0x000fe20000010802 */
[----:B------:R-:W-:Y:S01]  /*18f0*/  FSETP.NAN.FTZ.AND P6, PT, |R15|, |R15|, PT ;  /* 0x4000000f0f00720b */ /* 0x000fe20003fd8200 */
[----:B------:R-:W-:Y:S01]  /*1900*/  FFMA.FTZ R22, R3, R14, 0.039849750697612762451 ;  /* 0x3d23397e03167423 */ /* 0x000fe2000001000e */
[----:B------:R-:W-:-:S02]  /*1910*/  FADD.FTZ R14, |R4|, -RZ ;  /* 0x800000ff040e7221 */ /* 0x000fc40000010200 */
[----:B------:R-:W-:Y:S01]  /*1920*/  @P5 MUFU.RCP R18, R18 ;  /* 0x0000001200125308 */ /* 0x000fe20000001000 */
[----:B------:R-:W-:Y:S01]  /*1930*/  FFMA.FTZ R22, R3, R22, -0.072529748082160949707 ;  /* 0xbd948a7a03167423 */ /* 0x000fe20000010016 */
[----:B------:R-:W-:-:S03]  /*1940*/  LOP3.LUT R15, R2, 0x80000000, R15, 0xb8, !PT ;  /* 0x80000000020f7812 */ /* 0x000fc600078eb80f */
[----:B------:R-:W-:-:S03]  /*1950*/  FFMA.FTZ R22, R3, R22, 0.10518480092287063599 ;  /* 0x3dd76b2103167423 */ /* 0x000fc60000010016 */
[----:B------:R-:W0:Y:S01]  /*1960*/  @P2 MUFU.RCP R14, R14 ;  /* 0x0000000e000e2308 */ /* 0x000e220000001000 */
[----:B------:R-:W-:Y:S01]  /*1970*/  FFMA.FTZ R24, R3, R22, -0.14171802997589111328 ;  /* 0xbe111e8803187423 */ /* 0x000fe20000010016 */
[----:B------:R-:W-:Y:S01]  /*1980*/  FFMA.FTZ R22, R21, R12, 0.19988775253295898438 ;  /* 0x3e4caf6015167423 */ /* 0x000fe2000001000c */
[----:B------:R-:W-:Y:S02]  /*1990*/  FADD.FTZ R12, |R8|, -RZ ;  /* 0x800000ff080c7221 */ /* 0x000fe40000010200 */
[----:B------:R-:W-:Y:S01]  /*19a0*/  FFMA.FTZ R24, R3, R24, 0.19988775253295898438 ;  /* 0x3e4caf6003187423 */ /* 0x000fe20000010018 */
[----:B------:R-:W-:-:S03]  /*19b0*/  FFMA.FTZ R22, R21, R22, -0.33332940936088562012 ;  /* 0xbeaaaa2715167423 */ /* 0x000fc60000010016 */
[----:B------:R-:W-:Y:S01]  /*19c0*/  FFMA.FTZ R24, R3, R24, -0.33332940936088562012 ;  /* 0xbeaaaa2703187423 */ /* 0x000fe20000010018 */
[----:B------:R-:W-:Y:S01]  /*19d0*/  FMUL.FTZ R22, R21, R22 ;  /* 0x0000001615167220 */ /* 0x000fe20000410000 */
[----:B------:R-:W1:Y:S02]  /*19e0*/  @P4 MUFU.RCP R12, R12 ;  /* 0x0000000c000c4308 */ /* 0x000e640000001000 */
[----:B------:R-:W-:Y:S01]  /*19f0*/  FMUL.FTZ R3, R3, R24 ;  /* 0x0000001803037220 */ /* 0x000fe20000410000 */
[----:B------:R-:W-:-:S03]  /*1a00*/  FFMA.FTZ R19, R19, R22, R19 ;  /* 0x0000001613137223 */ /* 0x000fc60000010013 */
[----:B------:R-:W-:Y:S01]  /*1a10*/  FFMA.FTZ R22, R20, R3, R20 ;  /* 0x0000000314167223 */ /* 0x000fe20000010014 */
[----:B0-----:R-:W-:Y:S01]  /*1a20*/  FMUL.FTZ R3, R14, R14 ;  /* 0x0000000e0e037220 */ /* 0x001fe20000410000 */
[C---:B------:R-:W-:Y:S01]  /*1a30*/  @P0 FFMA.FTZ R19, R5.reuse, 0.93318945169448852539, -R19 ;  /* 0x3f6ee58105130823 */ /* 0x040fe20000010813 */
[----:B------:R-:W-:Y:S01]  /*1a40*/  FSETP.NAN.FTZ.AND P0, PT, |R16|, |R16|, PT ;  /* 0x400000101000720b */ /* 0x000fe20003f18200 */
[----:B------:R-:W-:Y:S01]  /*1a50*/  @P1 FFMA.FTZ R22, R5, 0.93318945169448852539, -R22 ;  /* 0x3f6ee58105161823 */ /* 0x000fe20000010816 */
[----:B------:R-:W-:Y:S01]  /*1a60*/  FFMA.FTZ R20, R3, R6, -0.014396979473531246185 ;  /* 0xbc6be14f03147423 */ /* 0x000fe20000010006 */
[----:B------:R-:W-:-:S03]  /*1a70*/  FSETP.NAN.FTZ.AND P1, PT, |R17|, |R17|, PT ;  /* 0x400000111100720b */ /* 0x000fc60003f38200 */
[----:B------:R-:W-:Y:S01]  /*1a80*/  FFMA.FTZ R24, R3, R20, 0.039849750697612762451 ;  /* 0x3d23397e03187423 */ /* 0x000fe20000010014 */
[----:B------:R-:W-:Y:S02]  /*1a90*/  LOP3.LUT R20, R19, 0x80000000, R16, 0xb8, !PT ;  /* 0x8000000013147812 */ /* 0x000fe400078eb810 */
[----:B------:R-:W-:Y:S01]  /*1aa0*/  LOP3.LUT R17, R22, 0x80000000, R17, 0xb8, !PT ;  /* 0x8000000016117812 */ /* 0x000fe200078eb811 */
[----:B------:R-:W-:Y:S01]  /*1ab0*/  FFMA.FTZ R24, R3, R24, -0.072529748082160949707 ;  /* 0xbd948a7a03187423 */ /* 0x000fe20000010018 */
[----:B------:R-:W-:Y:S01]  /*1ac0*/  FSEL R16, R15, R2, !P6 ;  /* 0x000000020f107208 */ /* 0x000fe20007000000 */
[----:B-1----:R-:W-:Y:S01]  /*1ad0*/  FMUL.FTZ R21, R12, R12 ;  /* 0x0000000c0c157220 */ /* 0x002fe20000410000 */
[----:B------:R-:W-:Y:S01]  /*1ae0*/  FSEL R15, R20, R19, !P0 ;  /* 0x00000013140f7208 */ /* 0x000fe20004000000 */
[----:B------:R-:W-:Y:S01]  /*1af0*/  FMUL.FTZ R19, R18, R18 ;  /* 0x0000001212137220 */ /* 0x000fe20000410000 */
[----:B------:R-:W-:Y:S01]  /*1b00*/  FSEL R20, R17, R22, !P1 ;  /* 0x0000001611147208 */ /* 0x000fe20004800000 */
[----:B------:R-:W-:Y:S01]  /*1b10*/  FMUL.FTZ R17, R13, R13 ;  /* 0x0000000d0d117220 */ /* 0x000fe20000410000 */
[----:B------:R-:W-:Y:S01]  /*1b20*/  FFMA.FTZ R24, R3, R24, 0.10518480092287063599 ;  /* 0x3dd76b2103187423 */ /* 0x000fe20000010018 */
[----:B------:R-:W-:Y:S01]  /*1b30*/  FFMA.FTZ R22, R21, R6, -0.014396979473531246185 ;  /* 0xbc6be14f15167423 */ /* 0x000fe20000010006 */
[----:B------:R-:W-:Y:S01]  /*1b40*/  FSETP.NAN.FTZ.AND P0, PT, |R4|, |R4|, PT ;  /* 0x400000040400720b */ /* 0x000fe20003f18200 */
[-C--:B------:R-:W-:Y:S01]  /*1b50*/  FFMA.FTZ R2, R17, R6.reuse, -0.014396979473531246185 ;  /* 0xbc6be14f11027423 */ /* 0x080fe20000010006 */
[----:B------:R-:W-:Y:S01]  /*1b60*/  FFMA.FTZ R6, R19, R6, -0.014396979473531246185 ;  /* 0xbc6be14f13067423 */ /* 0x000fe20000010006 */
[----:B------:R-:W-:Y:S01]  /*1b70*/  FFMA.FTZ R24, R3, R24, -0.14171802997589111328 ;  /* 0xbe111e8803187423 */ /* 0x000fe20000010018 */
[----:B------:R-:W-:Y:S01]  /*1b80*/  FFMA.FTZ R22, R21, R22, 0.039849750697612762451 ;  /* 0x3d23397e15167423 */ /* 0x000fe20000010016 */
[----:B------:R-:W-:Y:S01]  /*1b90*/  FFMA.FTZ R2, R17, R2, 0.039849750697612762451 ;  /* 0x3d23397e11027423 */ /* 0x000fe20000010002 */
[----:B------:R-:W-:Y:S01]  /*1ba0*/  FFMA.FTZ R6, R19, R6, 0.039849750697612762451 ;  /* 0x3d23397e13067423 */ /* 0x000fe20000010006 */
[----:B------:R-:W-:Y:S01]  /*1bb0*/  FFMA.FTZ R24, R3, R24, 0.19988775253295898438 ;  /* 0x3e4caf6003187423 */ /* 0x000fe20000010018 */
[----:B------:R-:W-:Y:S01]  /*1bc0*/  FFMA.FTZ R22, R21, R22, -0.072529748082160949707 ;  /* 0xbd948a7a15167423 */ /* 0x000fe20000010016 */
[----:B------:R-:W-:Y:S01]  /*1bd0*/  FFMA.FTZ R2, R17, R2, -0.072529748082160949707 ;  /* 0xbd948a7a11027423 */ /* 0x000fe20000010002 */
[----:B------:R-:W-:Y:S01]  /*1be0*/  FFMA.FTZ R26, R19, R6, -0.072529748082160949707 ;  /* 0xbd948a7a131a7423 */ /* 0x000fe20000010006 */
[----:B------:R-:W-:Y:S01]  /*1bf0*/  FFMA.FTZ R24, R3, R24, -0.33332940936088562012 ;  /* 0xbeaaaa2703187423 */ /* 0x000fe20000010018 */
[----:B------:R-:W-:Y:S01]  /*1c00*/  FFMA.FTZ R22, R21, R22, 0.10518480092287063599 ;  /* 0x3dd76b2115167423 */ /* 0x000fe20000010016 */
[----:B------:R-:W-:Y:S01]  /*1c10*/  FFMA.FTZ R6, R17, R2, 0.10518480092287063599 ;  /* 0x3dd76b2111067423 */ /* 0x000fe20000010002 */
[----:B------:R-:W-:Y:S01]  /*1c20*/  FFMA.FTZ R26, R19, R26, 0.10518480092287063599 ;  /* 0x3dd76b21131a7423 */ /* 0x000fe2000001001a */
[----:B------:R-:W-:Y:S01]  /*1c30*/  FMUL.FTZ R23, R3, R24 ;  /* 0x0000001803177220 */ /* 0x000fe20000410000 */
[----:B------:R-:W-:Y:S01]  /*1c40*/  FFMA.FTZ R22, R21, R22, -0.14171802997589111328 ;  /* 0xbe111e8815167423 */ /* 0x000fe20000010016 */
[----:B------:R-:W0:Y:S01]  /*1c50*/  LDC.64 R2, c[0x0][0x388] ;  /* 0x0000e200ff027b82 */ /* 0x000e220000000a00 */
[----:B------:R-:W-:Y:S01]  /*1c60*/  FFMA.FTZ R6, R17, R6, -0.14171802997589111328 ;  /* 0xbe111e8811067423 */ /* 0x000fe20000010006 */
[----:B------:R-:W-:Y:S01]  /*1c70*/  FFMA.FTZ R26, R19, R26, -0.14171802997589111328 ;  /* 0xbe111e88131a7423 */ /* 0x000fe2000001001a */
[----:B------:R-:W-:Y:S01]  /*1c80*/  FFMA.FTZ R22, R21, R22, 0.19988775253295898438 ;  /* 0x3e4caf6015167423 */ /* 0x000fe20000010016 */
[----:B------:R-:W-:Y:S01]  /*1c90*/  FFMA.FTZ R14, R14, R23, R14 ;  /* 0x000000170e0e7223 */ /* 0x000fe2000001000e */
[----:B------:R-:W-:Y:S01]  /*1ca0*/  FFMA.FTZ R6, R17, R6, 0.19988775253295898438 ;  /* 0x3e4caf6011067423 */ /* 0x000fe20000010006 */
[----:B------:R-:W-:Y:S01]  /*1cb0*/  FFMA.FTZ R26, R19, R26, 0.19988775253295898438 ;  /* 0x3e4caf60131a7423 */ /* 0x000fe2000001001a */
[----:B------:R-:W-:Y:S01]  /*1cc0*/  FFMA.FTZ R22, R21, R22, -0.33332940936088562012 ;  /* 0xbeaaaa2715167423 */ /* 0x000fe20000010016 */
[----:B------:R-:W-:Y:S01]  /*1cd0*/  @P2 FFMA.FTZ R14, R5, 0.93318945169448852539, -R14 ;  /* 0x3f6ee581050e2823 */ /* 0x000fe2000001080e */
[----:B------:R-:W-:Y:S01]  /*1ce0*/  FFMA.FTZ R6, R17, R6, -0.33332940936088562012 ;  /* 0xbeaaaa2711067423 */ /* 0x000fe20000010006 */
[----:B------:R-:W-:Y:S01]  /*1cf0*/  FFMA.FTZ R26, R19, R26, -0.33332940936088562012 ;  /* 0xbeaaaa27131a7423 */ /* 0x000fe2000001001a */
[----:B------:R-:W-:Y:S01]  /*1d00*/  FMUL.FTZ R21, R21, R22 ;  /* 0x0000001615157220 */ /* 0x000fe20000410000 */
[----:B------:R-:W-:Y:S01]  /*1d10*/  FSETP.NAN.FTZ.AND P1, PT, |R10|, |R10|, PT ;  /* 0x4000000a0a00720b */ /* 0x000fe20003f38200 */
[----:B------:R-:W-:Y:S01]  /*1d20*/  FMUL.FTZ R6, R17, R6 ;  /* 0x0000000611067220 */ /* 0x000fe20000410000 */
[----:B------:R-:W-:Y:S01]  /*1d30*/  FMUL.FTZ R19, R19, R26 ;  /* 0x0000001a13137220 */ /* 0x000fe20000410000 */
[----:B------:R-:W-:Y:S01]  /*1d40*/  FFMA.FTZ R12, R12, R21, R12 ;  /* 0x000000150c0c7223 */ /* 0x000fe2000001000c */
[----:B------:R-:W-:Y:S01]  /*1d50*/  FSETP.NAN.FTZ.AND P2, PT, |R8|, |R8|, PT ;  /* 0x400000080800720b */ /* 0x000fe20003f58200 */
[----:B------:R-:W-:Y:S01]  /*1d60*/  FFMA.FTZ R6, R13, R6, R13 ;  /* 0x000000060d067223 */ /* 0x000fe2000001000d */
[----:B------:R-:W-:Y:S01]  /*1d70*/  FFMA.FTZ R18, R18, R19, R18 ;  /* 0x0000001312127223 */ /* 0x000fe20000010012 */
[C---:B------:R-:W-:Y:S01]  /*1d80*/  @P4 FFMA.FTZ R12, R5.reuse, 0.93318945169448852539, -R12 ;  /* 0x3f6ee581050c4823 */ /* 0x040fe2000001080c */
[----:B------:R-:W-:Y:S01]  /*1d90*/  F2FP.F16.F32.PACK_AB R15, R20, R15 ;  /* 0x0000000f140f723e */ /* 0x000fe200000000ff */
        /* <DEDUP_REMOVED lines=13> */
[----:B------:R-:W-:Y:S02]  /*1e70*/  F2FP.F16.F32.PACK_AB R14, R16, R7 ;  /* 0x00000007100e723e */ /* 0x000fe400000000ff */
[----:B------:R-:W-:Y:S02]  /*1e80*/  F2FP.F16.F32.PACK_AB R6, R6, R5 ;  /* 0x000000050606723e */ /* 0x000fe400000000ff */
[----:B------:R-:W-:Y:S01]  /*1e90*/  F2FP.F16.F32.PACK_AB R7, R18, R13 ;  /* 0x0000000d1207723e */ /* 0x000fe200000000ff */
[----:B------:R-:W-:Y:S04]  /*1ea0*/  STG.E.64 desc[UR4][R2.64], R14 ;  /* 0x0000000e02007986 */ /* 0x000fe8000c101b04 */
[----:B------:R-:W-:Y:S01]  /*1eb0*/  STG.E.64 desc[UR4][R2.64+0x400], R6 ;  /* 0x0004000602007986 */ /* 0x000fe2000c101b04 */
[----:B------:R-:W-:Y:S05]  /*1ec0*/  EXIT ;  /* 0x000000000000794d */ /* 0x000fea0003800000 */
.L_x_1302:
        /* <DEDUP_REMOVED lines=11> */
.L_x_2616:


//--------------------- .text._ZN2at6native29vectorized_elementwise_kernelILi8EZZZNS0_16atan_kernel_cudaERNS_18TensorIteratorBaseEENKUlvE0_clEvENKUlvE1_clEvEUlN3c104HalfEE_St5arrayIPcLm2EEEEviT0_T1_ --------------------------
	.section	.text._ZN2at6native29vectorized_elementwise_kernelILi8EZZZNS0_16atan_kernel_cudaERNS_18TensorIteratorBaseEENKUlvE0_clEvENKUlvE1_clEvEUlN3c104HalfEE_St5arrayIPcLm2EEEEviT0_T1_,"ax",@progbits
	.align	128
        .global         _ZN2at6native29vectorized_elementwise_kernelILi8EZZZNS0_16atan_kernel_cudaERNS_18TensorIteratorBaseEENKUlvE0_clEvENKUlvE1_clEvEUlN3c104HalfEE_St5arrayIPcLm2EEEEviT0_T1_
        .type           _ZN2at6native29vectorized_elementwise_kernelILi8EZZZNS0_16atan_kernel_cudaERNS_18TensorIteratorBaseEENKUlvE0_clEvENKUlvE1_clEvEUlN3c104HalfEE_St5arrayIPcLm2EEEEviT0_T1_,@function
        .size           _ZN2at6native29vectorized_elementwise_kernelILi8EZZZNS0_16atan_kernel_cudaERNS_18TensorIteratorBaseEENKUlvE0_clEvENKUlvE1_clEvEUlN3c104HalfEE_St5arrayIPcLm2EEEEviT0_T1_,(.L_x_2617 - _ZN2at6native29vectorized_elementwise_kernelILi8EZZZNS0_16atan_kernel_cudaERNS_18TensorIteratorBaseEENKUlvE0_clEvENKUlvE1_clEvEUlN3c104HalfEE_St5arrayIPcLm2EEEEviT0_T1_)
        .other          _ZN2at6native29vectorized_elementwise_kernelILi8EZZZNS0_16atan_kernel_cudaERNS_18TensorIteratorBaseEENKUlvE0_clEvENKUlvE1_clEvEUlN3c104HalfEE_St5arrayIPcLm2EEEEviT0_T1_,@"STO_CUDA_ENTRY STV_DEFAULT"
_ZN2at6native29vectorized_elementwise_kernelILi8EZZZNS0_16atan_kernel_cudaERNS_18TensorIteratorBaseEENKUlvE0_clEvENKUlvE1_clEvEUlN3c104HalfEE_St5arrayIPcLm2EEEEviT0_T1_:
.text._ZN2at6native29vectorized_elementwise_kernelILi8EZZZNS0_16atan_kernel_cudaERNS_18TensorIteratorBaseEENKUlvE0_clEvENKUlvE1_clEvEUlN3c104HalfEE_St5arrayIPcLm2EEEEviT0_T1_:
[----:B------:R-:W-:Y:S01]  /*0000*/  LDC R1, c[0x0][0x37c] ;  /* 0x0000df00ff017b82 */ /* 0x000fe20000000800 */
[----:B------:R-:W-:Y:S05]  /*0010*/  EXIT ;  /* 0x000000000000794d */ /* 0x000fea0003800000 */
.L_x_1303:
        /* <DEDUP_REMOVED lines=14> */
.L_x_2617:


//--------------------- .text._ZN2at6native18elementwise_kernelILi128ELi4EZNS0_15gpu_kernel_implIZZZNS0_16atan_kernel_cudaERNS_18TensorIteratorBaseEENKUlvE0_clEvENKUlvE0_clEvEUlfE_EEvS4_RKT_EUliE_EEviT1_ --------------------------
	.section	.text._ZN2at6native18elementwise_kernelILi128ELi4EZNS0_15gpu_kernel_implIZZZNS0_16atan_kernel_cudaERNS_18TensorIteratorBaseEENKUlvE0_clEvENKUlvE0_clEvEUlfE_EEvS4_RKT_EUliE_EEviT1_,"ax",@progbits
	.align	128
        .global         _ZN2at6native18elementwise_kernelILi128ELi4EZNS0_15gpu_kernel_implIZZZNS0_16atan_kernel_cudaERNS_18TensorIteratorBaseEENKUlvE0_clEvENKUlvE0_clEvEUlfE_EEvS4_RKT_EUliE_EEviT1_
        .type           _ZN2at6native18elementwise_kernelILi128ELi4EZNS0_15gpu_kernel_implIZZZNS0_16atan_kernel_cudaERNS_18TensorIteratorBaseEENKUlvE0_clEvENKUlvE0_clEvEUlfE_EEvS4_RKT_EUliE_EEviT1_,@function
        .size           _ZN2at6native18elementwise_kernelILi128ELi4EZNS0_15gpu_kernel_implIZZZNS0_16atan_kernel_cudaERNS_18TensorIteratorBaseEENKUlvE0_clEvENKUlvE0_clEvEUlfE_EEvS4_RKT_EUliE_EEviT1_,(.L_x_2618 - _ZN2at6native18elementwise_kernelILi128ELi4EZNS0_15gpu_kernel_implIZZZNS0_16atan_kernel_cudaERNS_18TensorIteratorBaseEENKUlvE0_clEvENKUlvE0_clEvEUlfE_EEvS4_RKT_EUliE_EEviT1_)
        .other          _ZN2at6native18elementwise_kernelILi128ELi4EZNS0_15gpu_kernel_implIZZZNS0_16atan_kernel_cudaERNS_18TensorIteratorBaseEENKUlvE0_clEvENKUlvE0_clEvEUlfE_EEvS4_RKT_EUliE_EEviT1_,@"STO_CUDA_ENTRY STV_DEFAULT"
_ZN2at6native18elementwise_kernelILi128ELi4EZNS0_15gpu_kernel_implIZZZNS0_16atan_kernel_cudaERNS_18TensorIteratorBaseEENKUlvE0_clEvENKUlvE0_clEvEUlfE_EEvS4_RKT_EUliE_EEviT1_:
.text._ZN2at6native18elementwise_kernelILi128ELi4EZNS0_15gpu_kernel_implIZZZNS0_16atan_kernel_cudaERNS_18TensorIteratorBaseEENKUlvE0_clEvENKUlvE0_clEvEUlfE_EEvS4_RKT_EUliE_EEviT1_:
        /* <DEDUP_REMOVED lines=319> */
.L_x_1306:
[----:B------:R-:W0:Y:S01]  /*13f0*/  LDCU.64 UR6, c[0x0][0x588] ;  /* 0x0000b100ff0677ac */ /* 0x000e220008000a00 */
[----:B------:R-:W-:Y:S01]  /*1400*/  BSSY.RECONVERGENT B6, `(.L_x_1307) ;  /* 0x00000e5000067945 */ /* 0x000fe20003800200 */
        /* <DEDUP_REMOVED lines=14> */
[----:B--2---:R3:W4:Y:S01]  /*14f0*/  I2F.S16 R0, R2 ;  /* 0x0000000200007306 */ /* 0x0047220000101400 */
[----:B------:R-:W-:Y:S05]  /*1500*/  BRA `(.L_x_1313) ;  /* 0x0000000c00507947 */ /* 0x000fea0003800000 */
.L_x_1311:
[----:B------:R-:W2:Y:S02]  /*1510*/  LDG.E.U8 R0, desc[UR36][R2.64] ;  /* 0x0000002402007981 */ /* 0x000ea4000c1e1100 */
[----:B--2---:R-:W-:Y:S01]  /*1520*/  I2FP.F32.U32 R0, R0 ;  /* 0x0000000000007245 */ /* 0x004fe20000201000 */
[----:B------:R-:W-:Y:S06]  /*1530*/  BRA `(.L_x_1313) ;  /* 0x0000000c00447947 */ /* 0x000fec0003800000 */
.L_x_1310:
[----:B------:R-:W-:-:S09]  /*1540*/  UISETP.NE.AND UP0, UPT, UR4, 0x2, UPT ;  /* 0x000000020400788c */ /* 0x000fd2000bf05270 */
[----:B------:R-:W-:Y:S05]  /*1550*/  BRA.U !UP0, `(.L_x_1314) ;  /* 0x0000000108287547 */ /* 0x000fea000b800000 */
[----:B------:R-:W-:-:S09]  /*1560*/  UISETP.NE.AND UP0, UPT, UR4, 0x3, UPT ;  /* 0x000000030400788c */ /* 0x000fd2000bf05270 */
[----:B------:R-:W-:Y:S05]  /*1570*/  BRA.U !UP0, `(.L_x_1315) ;  /* 0x0000000108147547 */ /* 0x000fea000b800000 */
[----:B------:R-:W-:-:S09]  /*1580*/  UISETP.NE.AND UP0, UPT, UR4, 0x4, UPT ;  /* 0x000000040400788c */ /* 0x000fd2000bf05270 */
[----:B------:R-:W-:Y:S05]  /*1590*/  BRA.U UP0, `(.L_x_1312) ;  /* 0x0000000900b07547 */ /* 0x000fea000b800000 */
[----:B------:R-:W2:Y:S02]  /*15a0*/  LDG.E.64 R2, desc[UR36][R2.64] ;  /* 0x0000002402027981 */ /* 0x000ea4000c1e1b00 */
[----:B--2---:R2:W3:Y:S02]  /*15b0*/  I2F.S64 R0, R2 ;  /* 0x0000000200007312 */ /* 0x0044e40000301400 */
[----:B--23--:R-:W-:Y:S05]  /*15c0*/  BRA `(.L_x_1313) ;  /* 0x0000000c00207947 */ /* 0x00cfea0003800000 */
.L_x_1315:
[----:B------:R-:W2:Y:S02]  /*15d0*/  LDG.E R0, desc[UR36][R2.64] ;  /* 0x0000002402007981 */ /* 0x000ea4000c1e1900 */
[----:B--2---:R-:W-:Y:S01]  /*15e0*/  I2FP.F32.S32 R0, R0 ;  /* 0x0000000000007245 */ /* 0x004fe20000201400 */
[----:B------:R-:W-:Y:S06]  /*15f0*/  BRA `(.L_x_1313) ;  /* 0x0000000c00147947 */ /* 0x000fec0003800000 */
.L_x_1314:
[----:B------:R-:W2:Y:S02]  /*1600*/  LDG.E.U16 R0, desc[UR36][R2.64] ;  /* 0x0000002402007981 */ /* 0x000ea4000c1e1500 */
[----:B--2---:R-:W2:Y:S01]  /*1610*/  I2F.S16 R0, R0 ;  /* 0x0000000000007306 */ /* 0x004ea20000101400 */
[----:B------:R-:W-:Y:S05]  /*1620*/  BRA `(.L_x_1313) ;  /* 0x0000000c00087947 */ /* 0x000fea0003800000 */
.L_x_1309:
[----:B------:R-:W-:-:S09]  /*1630*/  UISETP.GT.AND UP0, UPT, UR4, 0x6, UPT ;  /* 0x000000060400788c */ /* 0x000fd2000bf04270 */
[----:B------:R-:W-:Y:S05]  /*1640*/  BRA.U UP0, `(.L_x_1316) ;  /* 0x0000000100247547 */ /* 0x000fea000b800000 */
[----:B------:R-:W-:-:S09]  /*1650*/  UISETP.NE.AND UP0, UPT, UR4, 0x5, UPT ;  /* 0x000000050400788c */ /* 0x000fd2000bf05270 */
[----:B------:R-:W-:Y:S05]  /*1660*/  BRA.U !UP0, `(.L_x_1317) ;  /* 0x0000000108107547 */ /* 0x000fea000b800000 */
[----:B------:R-:W-:-:S09]  /*1670*/  UISETP.NE.AND UP0, UPT, UR4, 0x6, UPT ;  /* 0x000000060400788c */ /* 0x000fd2000bf05270 */
[----:B------:R-:W-:Y:S05]  /*1680*/  BRA.U UP0, `(.L_x_1312) ;  /* 0x0000000900747547 */ /* 0x000fea000b800000 */
[----:B------:R0:W5:Y:S01]  /*1690*/  LDG.E R0, desc[UR36][R2.64] ;  /* 0x0000002402007981 */ /* 0x000162000c1e1900 */
[----:B------:R-:W-:Y:S05]  /*16a0*/  BRA `(.L_x_1313) ;  /* 0x0000000800e87947 */ /* 0x000fea0003800000 */
.L_x_1317:
[----:B------:R-:W2:Y:S02]  /*16b0*/  LDG.E.U16 R0, desc[UR36][R2.64] ;  /* 0x0000002402007981 */ /* 0x000ea4000c1e1500 */
[----:B--2---:R-:W-:Y:S01]  /*16c0*/  HADD2.F32 R0, -RZ, R0.H0_H0 ;  /* 0x20000000ff007230 */ /* 0x004fe20000004100 */
[----:B------:R-:W-:Y:S06]  /*16d0*/  BRA `(.L_x_1313) ;  /* 0x0000000800dc7947 */ /* 0x000fec0003800000 */
.L_x_1316:
[----:B------:R-:W-:-:S09]  /*16e0*/  UISETP.NE.AND UP0, UPT, UR4, 0x7, UPT ;  /* 0x000000070400788c */ /* 0x000fd2000bf05270 */
[----:B------:R-:W-:Y:S05]  /*16f0*/  BRA.U !UP0, `(.L_x_1318) ;  /* 0x0000000108247547 */ /* 0x000fea000b800000 */
[----:B------:R-:W-:-:S09]  /*1700*/  UISETP.NE.AND UP0, UPT, UR4, 0x8, UPT ;  /* 0x000000080400788c */ /* 0x000fd2000bf05270 */
[----:B------:R-:W-:Y:S05]  /*1710*/  BRA.U !UP0, `(.L_x_1319) ;  /* 0x0000000108107547 */ /* 0x000fea000b800000 */
[----:B------:R-:W-:-:S09]  /*1720*/  UISETP.NE.AND UP0, UPT, UR4, 0x9, UPT ;  /* 0x000000090400788c */ /* 0x000fd2000bf05270 */
[----:B------:R-:W-:Y:S05]  /*1730*/  BRA.U UP0, `(.L_x_1312) ;  /* 0x0000000900487547 */ /* 0x000fea000b800000 */
[----:B------:R1:W5:Y:S01]  /*1740*/  LDG.E R0, desc[UR36][R2.64] ;  /* 0x0000002402007981 */ /* 0x000362000c1e1900 */
[----:B------:R-:W-:Y:S05]  /*1750*/  BRA `(.L_x_1313) ;  /* 0x0000000800bc7947 */ /* 0x000fea0003800000 */
.L_x_1319:
[----:B------:R-:W2:Y:S02]  /*1760*/  LDG.E.U16 R0, desc[UR36][R2.64] ;  /* 0x0000002402007981 */ /* 0x000ea4000c1e1500 */
[----:B--2---:R-:W-:Y:S01]  /*1770*/  HADD2.F32 R0, -RZ, R0.H0_H0 ;  /* 0x20000000ff007230 */ /* 0x004fe20000004100 */
[----:B------:R-:W-:Y:S06]  /*1780*/  BRA `(.L_x_1313) ;  /* 0x0000000800b07947 */ /* 0x000fec0003800000 */
.L_x_1318:
        /* <DEDUP_REMOVED lines=9> */
[----:B0-----:R-:W-:Y:S01]  /*1820*/  @!P0 FMUL R0, R0, 1.175494350822287508e-38 ;  /* 0x0080000000008820 */ /* 0x001fe20000400000 */
[----:B------:R-:W-:Y:S06]  /*1830*/  BRA `(.L_x_1313) ;  /* 0x0000000800847947 */ /* 0x000fec0003800000 */
.L_x_1308:
        /* <DEDUP_REMOVED lines=10> */
[----:B------:R-:W-:Y:S01]  /*18e0*/  FSEL R0, RZ, 1, !P0 ;  /* 0x3f800000ff007808 */ /* 0x000fe20004000000 */
[----:B------:R-:W-:Y:S08]  /*18f0*/  BRA `(.L_x_1313) ;  /* 0x0000000800547947 */ /* 0x000ff00003800000 */
.L_x_1322:
        /* <DEDUP_REMOVED lines=11> */
.L_x_1321:
        /* <DEDUP_REMOVED lines=23> */
[----:B------:R-:W-:Y:S01]  /*1b20*/  LOP3.LUT R0, R5, 0x80000000, R0, 0xf8, !PT ;  /* 0x8000000005007812 */ /* 0x000fe200078ef800 */
[----:B------:R-:W-:Y:S06]  /*1b30*/  BRA `(.L_x_1313) ;  /* 0x0000000400c47947 */ /* 0x000fec0003800000 */
.L_x_1324:
        /* <DEDUP_REMOVED lines=10> */
[----:B------:R-:W-:Y:S01]  /*1be0*/  LOP3.LUT R0, R0, 0x80000000, R5, 0xf8, !PT ;  /* 0x8000000000007812 */ /* 0x000fe200078ef805 */
[----:B------:R-:W-:Y:S06]  /*1bf0*/  BRA `(.L_x_1313) ;  /* 0x0000000400947947 */ /* 0x000fec0003800000 */
.L_x_1323:
[----:B------:R-:W2:Y:S02]  /*1c00*/  LDG.E.U16 R0, desc[UR36][R2.64] ;  /* 0x0000002402007981 */ /* 0x000ea4000c1e1500 */
[----:B--2---:R-:W-:Y:S01]  /*1c10*/  SHF.L.U32 R0, R0, 0x10, RZ ;  /* 0x0000001000007819 */ /* 0x004fe200000006ff */
[----:B------:R-:W-:Y:S06]  /*1c20*/  BRA `(.L_x_1313) ;  /* 0x0000000400887947 */ /* 0x000fec0003800000 */
.L_x_1320:
        /* <DEDUP_REMOVED lines=9> */
[----:B--2---:R-:W-:Y:S01]  /*1cc0*/  I2FP.F32.U32 R0, R0 ;  /* 0x0000000000007245 */ /* 0x004fe20000201000 */
[----:B------:R-:W-:Y:S06]  /*1cd0*/  BRA `(.L_x_1313) ;  /* 0x00000004005c7947 */ /* 0x000fec0003800000 */
.L_x_1327:
[----:B------:R-:W2:Y:S01]  /*1ce0*/  LDG.E.U8 R3, desc[UR36][R2.64] ;  /* 0x0000002402037981 */ /* 0x000ea2000c1e1100 */
        /* <DEDUP_REMOVED lines=19> */
.L_x_1329:
[----:B------:R-:W-:Y:S05]  /*1e20*/  BSYNC.RECONVERGENT B0 ;  /* 0x0000000000007941 */ /* 0x000fea0003800200 */
.L_x_1328:
[----:B------:R-:W-:Y:S01]  /*1e30*/  IMAD.SHL.U32 R0, R0, 0x100000, RZ ;  /* 0x0010000000007824 */ /* 0x000fe200078e00ff */
[----:B------:R-:W-:-:S04]  /*1e40*/  LEA R2, R2, 0x3b800000, 0x17 ;  /* 0x3b80000002027811 */ /* 0x000fc800078eb8ff */
[----:B------:R-:W-:Y:S01]  /*1e50*/  LOP3.LUT R0, R2, R0, R7, 0xfe, !PT ;  /* 0x0000000002007212 */ /* 0x000fe200078efe07 */
[----:B------:R-:W-:Y:S06]  /*1e60*/  BRA `(.L_x_1313) ;  /* 0x0000000000f87947 */ /* 0x000fec0003800000 */
.L_x_1326:
[----:B------:R-:W2:Y:S01]  /*1e70*/  LDG.E.U8 R3, desc[UR36][R2.64] ;  /* 0x0000002402037981 */ /* 0x000ea2000c1e1100 */
        /* <DEDUP_REMOVED lines=19> */
.L_x_1331:
[----:B------:R-:W-:Y:S05]  /*1fb0*/  BSYNC.RECONVERGENT B0 ;  /* 0x0000000000007941 */ /* 0x000fea0003800200 */
.L_x_1330:
[----:B------:R-:W-:Y:S01]  /*1fc0*/  IMAD.SHL.U32 R0, R0, 0x200000, RZ ;  /* 0x0020000000007824 */ /* 0x000fe200078e00ff */
[----:B------:R-:W-:-:S04]  /*1fd0*/  LEA R2, R2, 0x37800000, 0x17 ;  /* 0x3780000002027811 */ /* 0x000fc800078eb8ff */
[----:B------:R-:W-:Y:S01]  /*1fe0*/  LOP3.LUT R0, R2, R0, R7, 0xfe, !PT ;  /* 0x0000000002007212 */ /* 0x000fe200078efe07 */
[----:B------:R-:W-:Y:S06]  /*1ff0*/  BRA `(.L_x_1313) ;  /* 0x0000000000947947 */ /* 0x000fec0003800000 */
.L_x_1325:
[----:B------:R-:W-:-:S09]  /*2000*/  UISETP.NE.AND UP0, UPT, UR4, 0x1c, UPT ;  /* 0x0000001c0400788c */ /* 0x000fd2000bf05270 */
[----:B------:R-:W-:Y:S05]  /*2010*/  BRA.U !UP0, `(.L_x_1332) ;  /* 0x0000000108847547 */ /* 0x000fea000b800000 */
[----:B------:R-:W-:-:S09]  /*2020*/  UISETP.NE.AND UP0, UPT, UR4, 0x1d, UPT ;  /* 0x0000001d0400788c */ /* 0x000fd2000bf05270 */
[----:B------:R-:W-:Y:S05]  /*2030*/  BRA.U !UP0, `(.L_x_1333) ;  /* 0x0000000108707547 */ /* 0x000fea000b800000 */
[----:B------:R-:W-:-:S09]  /*2040*/  UISETP.NE.AND UP0, UPT, UR4, 0x2c, UPT ;  /* 0x0000002c0400788c */ /* 0x000fd2000bf05270 */
[----:B------:R-:W-:Y:S05]  /*2050*/  BRA.U !UP0, `(.L_x_1334) ;  /* 0x0000000108487547 */ /* 0x000fea000b800000 */
.L_x_1312:
        /* <DEDUP_REMOVED lines=16> */
.L_x_1335:
[----:B------:R-:W-:Y:S01]  /*2160*/  IMAD.MOV.U32 R0, RZ, RZ, RZ ;  /* 0x000000ffff007224 */ /* 0x000fe200078e00ff */
[----:B------:R-:W-:Y:S06]  /*2170*/  BRA `(.L_x_1313) ;  /* 0x0000000000347947 */ /* 0x000fec0003800000 */
.L_x_1334:
[----:B------:R-:W2:Y:S01]  /*2180*/  LDG.E.U8 R2, desc[UR36][R2.64] ;  /* 0x0000002402027981 */ /* 0x000ea2000c1e1100 */
[----:B------:R-:W-:Y:S02]  /*2190*/  MOV R0, 0x400000 ;  /* 0x0040000000007802 */ /* 0x000fe40000000f00 */
[----:B--2---:R-:W-:-:S13]  /*21a0*/  ISETP.NE.AND P0, PT, R2, RZ, PT ;  /* 0x000000ff0200720c */ /* 0x004fda0003f05270 */
[----:B------:R-:W-:Y:S05]  /*21b0*/  @!P0 BRA `(.L_x_1313) ;  /* 0x0000000000248947 */ /* 0x000fea0003800000 */
[----:B------:R-:W-:-:S13]  /*21c0*/  ISETP.NE.AND P0, PT, R2, 0xff, PT ;  /* 0x000000ff0200780c */ /* 0x000fda0003f05270 */
[----:B------:R-:W-:Y:S02]  /*21d0*/  @!P0 IMAD.MOV.U32 R0, RZ, RZ, 0x7f800001 ;  /* 0x7f800001ff008424 */ /* 0x000fe400078e00ff */
[----:B------:R-:W-:Y:S01]  /*21e0*/  @P0 IMAD.SHL.U32 R0, R2, 0x800000, RZ ;  /* 0x0080000002000824 */ /* 0x000fe200078e00ff */
[----:B------:R-:W-:Y:S06]  /*21f0*/  BRA `(.L_x_1313) ;  /* 0x0000000000147947 */ /* 0x000fec0003800000 */
.L_x_1333:
[----:B------:R-:W2:Y:S02]  /*2200*/  LDG.E.64 R2, desc[UR36][R2.64] ;  /* 0x0000002402027981 */ /* 0x000ea4000c1e1b00 */
[----:B--2---:R0:W1:Y:S02]  /*2210*/  I2F.U64 R0, R2 ;  /* 0x0000000200007312 */ /* 0x0040640000301000 */
[----:B01----:R-:W-:Y:S05]  /*2220*/  BRA `(.L_x_1313) ;  /* 0x0000000000087947 */ /* 0x003fea0003800000 */
.L_x_1332:
[----:B------:R-:W2:Y:S02]  /*2230*/  LDG.E R0, desc[UR36][R2.64] ;  /* 0x0000002402007981 */ /* 0x000ea4000c1e1900 */
[----:B--2---:R-:W-:-:S07]  /*2240*/  I2FP.F32.U32 R0, R0 ;  /* 0x0000000000007245 */ /* 0x004fce0000201000 */
.L_x_1313:
[----:B------:R-:W-:Y:S05]  /*2250*/  BSYNC.RECONVERGENT B6 ;  /* 0x0000000000067941 */ /* 0x000fea0003800200 */
.L_x_1307:
[C---:B--2-45:R-:W-:Y:S01]  /*2260*/  FSETP.GT.FTZ.AND P0, PT, |R0|.reuse, 1, PT ;  /* 0x3f8000000000780b */ /* 0x074fe20003f14200 */
[----:B01-3--:R-:W-:Y:S01]  /*2270*/  FADD.FTZ R2, |R0|, -RZ ;  /* 0x800000ff00027221 */ /* 0x00bfe20000010200 */
[----:B------:R-:W-:Y:S01]  /*2280*/  HFMA2 R4, -RZ, RZ, 0.890625, -0.00056934356689453125 ;  /* 0x3b2090aaff047431 */ /* 0x000fe200000001ff */
[----:B------:R-:W0:Y:S01]  /*2290*/  LDCU.64 UR6, c[0x0][0x580] ;  /* 0x0000b000ff0677ac */ /* 0x000e220008000a00 */
[----:B------:R-:W-:-:S04]  /*22a0*/  UPRMT UR4, UR42, 0x9910, URZ ;  /* 0x000099102a047896 */ /* 0x000fc800080000ff */
[----:B------:R-:W-:-:S05]  /*22b0*/  UISETP.GT.AND UP0, UPT, UR4, 0x9, UPT ;  /* 0x000000090400788c */ /* 0x000fca000bf04270 */
        /* <DEDUP_REMOVED lines=12> */
[----:B0-----:R-:W-:-:S03]  /*2380*/  IADD3 R2, P1, PT, R16, UR6, RZ ;  /* 0x0000000610027c10 */ /* 0x001fc6000ff3e0ff */
[----:B------:R-:W-:Y:S01]  /*2390*/  @P0 FFMA.FTZ R5, R4, 0.93318945169448852539, -R5 ;  /* 0x3f6ee58104050823 */ /* 0x000fe20000010805 */
[----:B------:R-:W-:Y:S01]  /*23a0*/  FSETP.NAN.FTZ.AND P0, PT, |R0|, |R0|, PT ;  /* 0x400000000000720b */ /* 0x000fe20003f18200 */
[----:B------:R-:W-:-:S03]  /*23b0*/  IMAD.X R3, RZ, RZ, UR7, P1 ;  /* 0x00000007ff037e24 */ /* 0x000fc600088e06ff */
[----:B------:R-:W-:-:S04]  /*23c0*/  LOP3.LUT R4, R5, 0x80000000, R0, 0xb8, !PT ;  /* 0x8000000005047812 */ /* 0x000fc800078eb800 */
[----:B------:R-:W-:Y:S01]  /*23d0*/  FSEL R4, R4, R5, !P0 ;  /* 0x0000000504047208 */ /* 0x000fe20004000000 */
        /* <DEDUP_REMOVED lines=9> */
[----:B------:R-:W0:Y:S02]  /*2470*/  F2I.FTZ.TRUNC.NTZ R5, R4 ;  /* 0x0000000400057305 */ /* 0x000e24000021f100 */
[----:B0-----:R0:W-:Y:S01]  /*2480*/  STG.E.U8 desc[UR36][R2.64], R5 ;  /* 0x0000000502007986 */ /* 0x0011e2000c101124 */
[----:B------:R-:W-:Y:S05]  /*2490*/  BRA `(.L_x_1341) ;  /* 0x0000000c003c7947 */ /* 0x000fea0003800000 */
.L_x_1339:
[----:B------:R-:W0:Y:S02]  /*24a0*/  F2I.S64.TRUNC R4, R4 ;  /* 0x0000000400047311 */ /* 0x000e24000020d900 */
[----:B0-----:R-:W-:-:S05]  /*24b0*/  MOV R7, R4 ;  /* 0x0000000400077202 */ /* 0x001fca0000000f00 */
[----:B------:R0:W-:Y:S01]  /*24c0*/  STG.E.U8 desc[UR36][R2.64], R7 ;  /* 0x0000000702007986 */ /* 0x0001e2000c101124 */
[----:B------:R-:W-:Y:S05]  /*24d0*/  BRA `(.L_x_1341) ;  /* 0x0000000c002c7947 */ /* 0x000fea0003800000 */
.L_x_1338:
[----:B------:R-:W-:-:S09]  /*24e0*/  UISETP.NE.AND UP0, UPT, UR4, 0x2, UPT ;  /* 0x000000020400788c */ /* 0x000fd2000bf05270 */
[----:B------:R-:W-:Y:S05]  /*24f0*/  BRA.U !UP0, `(.L_x_1342) ;  /* 0x0000000108287547 */ /* 0x000fea000b800000 */
[----:B------:R-:W-:-:S09]  /*2500*/  UISETP.NE.AND UP0, UPT, UR4, 0x3, UPT ;  /* 0x000000030400788c */ /* 0x000fd2000bf05270 */
[----:B------:R-:W-:Y:S05]  /*2510*/  BRA.U !UP0, `(.L_x_1343) ;  /* 0x0000000108147547 */ /* 0x000fea000b800000 */
[----:B------:R-:W-:-:S09]  /*2520*/  UISETP.NE.AND UP0, UPT, UR4, 0x4, UPT ;  /* 0x000000040400788c */ /* 0x000fd2000bf05270 */
[----:B------:R-:W-:Y:S05]  /*2530*/  BRA.U UP0, `(.L_x_1340) ;  /* 0x0000000900807547 */ /* 0x000fea000b800000 */
[----:B------:R-:W0:Y:S02]  /*2540*/  F2I.S64.TRUNC R4, R4 ;  /* 0x0000000400047311 */ /* 0x000e24000020d900 */
[----:B0-----:R0:W-:Y:S01]  /*2550*/  STG.E.64 desc[UR36][R2.64], R4 ;  /* 0x0000000402007986 */ /* 0x0011e2000c101b24 */
[----:B------:R-:W-:Y:S05]  /*2560*/  BRA `(.L_x_1341) ;  /* 0x0000000c00087947 */ /* 0x000fea0003800000 */
.L_x_1343:
[----:B------:R-:W0:Y:S02]  /*2570*/  F2I.FTZ.TRUNC.NTZ R5, R4 ;  /* 0x0000000400057305 */ /* 0x000e24000021f100 */
[----:B0-----:R0:W-:Y:S01]  /*2580*/  STG.E desc[UR36][R2.64], R5 ;  /* 0x0000000502007986 */ /* 0x0011e2000c101924 */
[----:B------:R-:W-:Y:S05]  /*2590*/  BRA `(.L_x_1341) ;  /* 0x0000000800fc7947 */ /* 0x000fea0003800000 */
.L_x_1342:
[----:B------:R-:W0:Y:S02]  /*25a0*/  F2I.FTZ.TRUNC.NTZ R5, R4 ;  /* 0x0000000400057305 */ /* 0x000e24000021f100 */
[----:B0-----:R0:W-:Y:S01]  /*25b0*/  STG.E.U16 desc[UR36][R2.64], R5 ;  /* 0x0000000502007986 */ /* 0x0011e2000c101524 */
[----:B------:R-:W-:Y:S05]  /*25c0*/  BRA `(.L_x_1341) ;  /* 0x0000000800f07947 */ /* 0x000fea0003800000 */
.L_x_1337:
[----:B------:R-:W-:-:S09]  /*25d0*/  UISETP.GT.AND UP0, UPT, UR4, 0x6, UPT ;  /* 0x000000060400788c */ /* 0x000fd2000bf04270 */
[----:B------:R-:W-:Y:S05]  /*25e0*/  BRA.U UP0, `(.L_x_1344) ;  /* 0x0000000100247547 */ /* 0x000fea000b800000 */
[----:B------:R-:W-:-:S09]  /*25f0*/  UISETP.NE.AND UP0, UPT, UR4, 0x5, UPT ;  /* 0x000000050400788c */ /* 0x000fd2000bf05270 */
[----:B------:R-:W-:Y:S05]  /*2600*/  BRA.U !UP0, `(.L_x_1345) ;  /* 0x0000000108107547 */ /* 0x000fea000b800000 */
[----:B------:R-:W-:-:S09]  /*2610*/  UISETP.NE.AND UP0, UPT, UR4, 0x6, UPT ;  /* 0x000000060400788c */ /* 0x000fd2000bf05270 */
[----:B------:R-:W-:Y:S05]  /*2620*/  BRA.U UP0, `(.L_x_1340) ;  /* 0x0000000900447547 */ /* 0x000fea000b800000 */
[----:B------:R0:W-:Y:S01]  /*2630*/  STG.E desc[UR36][R2.64], R4 ;  /* 0x0000000402007986 */ /* 0x0001e2000c101924 */
[----:B------:R-:W-:Y:S05]  /*2640*/  BRA `(.L_x_1341) ;  /* 0x0000000800d07947 */ /* 0x000fea0003800000 */
.L_x_1345:
[----:B------:R-:W-:-:S05]  /*2650*/  F2FP.F16.F32.PACK_AB R4, RZ, R4 ;  /* 0x00000004ff04723e */ /* 0x000fca00000000ff */
[----:B------:R0:W-:Y:S01]  /*2660*/  STG.E.U16 desc[UR36][R2.64], R4 ;  /* 0x0000000402007986 */ /* 0x0001e2000c101524 */
[----:B------:R-:W-:Y:S05]  /*2670*/  BRA `(.L_x_1341) ;  /* 0x0000000800c47947 */ /* 0x000fea0003800000 */
.L_x_1344:
[----:B------:R-:W-:-:S09]  /*2680*/  UISETP.NE.AND UP0, UPT, UR4, 0x7, UPT ;  /* 0x000000070400788c */ /* 0x000fd2000bf05270 */
[----:B------:R-:W-:Y:S05]  /*2690*/  BRA.U !UP0, `(.L_x_1346) ;  /* 0x00000001082c7547 */ /* 0x000fea000b800000 */
[----:B------:R-:W-:-:S09]  /*26a0*/  UISETP.NE.AND UP0, UPT, UR4, 0x8, UPT ;  /* 0x000000080400788c */ /* 0x000fd2000bf05270 */
[----:B------:R-:W-:Y:S05]  /*26b0*/  BRA.U !UP0, `(.L_x_1347) ;  /* 0x0000000108147547 */ /* 0x000fea000b800000 */
[----:B------:R-:W-:-:S09]  /*26c0*/  UISETP.NE.AND UP0, UPT, UR4, 0x9, UPT ;  /* 0x000000090400788c */ /* 0x000fd2000bf05270 */
[----:B------:R-:W-:Y:S05]  /*26d0*/  BRA.U UP0, `(.L_x_1340) ;  /* 0x0000000900187547 */ /* 0x000fea000b800000 */
[----:B------:R-:W-:-:S05]  /*26e0*/  IMAD.MOV.U32 R5, RZ, RZ, RZ ;  /* 0x000000ffff057224 */ /* 0x000fca00078e00ff */
[----:B------:R0:W-:Y:S01]  /*26f0*/  STG.E.64 desc[UR36][R2.64], R4 ;  /* 0x0000000402007986 */ /* 0x0001e2000c101b24 */
[----:B------:R-:W-:Y:S05]  /*2700*/  BRA `(.L_x_1341) ;  /* 0x0000000800a07947 */ /* 0x000fea0003800000 */
.L_x_1347:
[----:B------:R-:W-:-:S04]  /*2710*/  F2FP.F16.F32.PACK_AB R5, RZ, R4 ;  /* 0x00000004ff05723e */ /* 0x000fc800000000ff */
[----:B------:R-:W-:-:S05]  /*2720*/  PRMT R5, R5, 0x5410, RZ ;  /* 0x0000541005057816 */ /* 0x000fca00000000ff */
[----:B------:R0:W-:Y:S01]  /*2730*/  STG.E desc[UR36][R2.64], R5 ;  /* 0x0000000502007986 */ /* 0x0001e2000c101924 */
[----:B------:R-:W-:Y:S05]  /*2740*/  BRA `(.L_x_1341) ;  /* 0x0000000800907947 */ /* 0x000fea0003800000 */
.L_x_1346:
[----:B------:R-:W-:-:S06]  /*2750*/  FMUL.FTZ R4, R4, 1 ;  /* 0x3f80000004047820 */ /* 0x000fcc0000410000 */
[----:B------:R-:W0:Y:S02]  /*2760*/  F2F.F64.F32 R4, R4 ;  /* 0x0000000400047310 */ /* 0x000e240000201800 */
[----:B0-----:R0:W-:Y:S01]  /*2770*/  STG.E.64 desc[UR36][R2.64], R4 ;  /* 0x0000000402007986 */ /* 0x0011e2000c101b24 */
[----:B------:R-:W-:Y:S05]  /*2780*/  BRA `(.L_x_1341) ;  /* 0x0000000800807947 */ /* 0x000fea0003800000 */
.L_x_1336:
        /* <DEDUP_REMOVED lines=8> */
[----:B------:R-:W-:-:S04]  /*2810*/  FSETP.NEU.FTZ.AND P0, PT, R4, RZ, PT ;  /* 0x000000ff0400720b */ /* 0x000fc80003f1d000 */
[----:B------:R-:W-:-:S05]  /*2820*/  SEL R5, RZ, 0x1, !P0 ;  /* 0x00000001ff057807 */ /* 0x000fca0004000000 */
[----:B------:R0:W-:Y:S01]  /*2830*/  STG.E.U8 desc[UR36][R2.64], R5 ;  /* 0x0000000502007986 */ /* 0x0001e2000c101124 */
[----:B------:R-:W-:Y:S05]  /*2840*/  BRA `(.L_x_1341) ;  /* 0x0000000800507947 */ /* 0x000fea0003800000 */
.L_x_1350:
[----:B------:R-:W-:Y:S01]  /*2850*/  FMUL.FTZ R4, R4, 1 ;  /* 0x3f80000004047820 */ /* 0x000fe20000410000 */
[----:B------:R-:W-:-:S05]  /*2860*/  CS2R R6, SRZ ;  /* 0x0000000000067805 */ /* 0x000fca000001ff00 */
[----:B------:R-:W0:Y:S02]  /*2870*/  F2F.F64.F32 R4, R4 ;  /* 0x0000000400047310 */ /* 0x000e240000201800 */
[----:B0-----:R0:W-:Y:S01]  /*2880*/  STG.E.128 desc[UR36][R2.64], R4 ;  /* 0x0000000402007986 */ /* 0x0011e2000c101d24 */
[----:B------:R-:W-:Y:S05]  /*2890*/  BRA `(.L_x_1341) ;  /* 0x00000008003c7947 */ /* 0x000fea0003800000 */
.L_x_1349:
[----:B------:R-:W-:-:S09]  /*28a0*/  UISETP.NE.AND UP0, UPT, UR4, 0xf, UPT ;  /* 0x0000000f0400788c */ /* 0x000fd2000bf05270 */
[----:B------:R-:W-:Y:S05]  /*28b0*/  BRA.U !UP0, `(.L_x_1351) ;  /* 0x0000000108987547 */ /* 0x000fea000b800000 */
[----:B------:R-:W-:-:S09]  /*28c0*/  UISETP.NE.AND UP0, UPT, UR4, 0x17, UPT ;  /* 0x000000170400788c */ /* 0x000fd2000bf05270 */
[----:B------:R-:W-:Y:S05]  /*28d0*/  BRA.U !UP0, `(.L_x_1352) ;  /* 0x0000000108487547 */ /* 0x000fea000b800000 */
[----:B------:R-:W-:-:S09]  /*28e0*/  UISETP.NE.AND UP0, UPT, UR4, 0x18, UPT ;  /* 0x000000180400788c */ /* 0x000fd2000bf05270 */
[----:B------:R-:W-:Y:S05]  /*28f0*/  BRA.U UP0, `(.L_x_1340) ;  /* 0x0000000500907547 */ /* 0x000fea000b800000 */
[----:B------:R-:W-:Y:S01]  /*2900*/  LOP3.LUT R6, R4, 0x7fffffff, RZ, 0xc0, !PT ;  /* 0x7fffffff04067812 */ /* 0x000fe200078ec0ff */
[----:B------:R-:W-:Y:S01]  /*2910*/  BSSY.RECONVERGENT B0, `(.L_x_1353) ;  /* 0x000000b000007945 */ /* 0x000fe20003800200 */
[----:B------:R-:W-:Y:S01]  /*2920*/  SHF.R.U32.HI R7, RZ, 0x18, R4 ;  /* 0x00000018ff077819 */ /* 0x000fe20000011604 */
[----:B------:R-:W-:Y:S01]  /*2930*/  IMAD.MOV.U32 R0, RZ, RZ, 0x7f ;  /* 0x0000007fff007424 */ /* 0x000fe200078e00ff */
        /* <DEDUP_REMOVED lines=8> */
.L_x_1354:
[----:B------:R-:W-:Y:S05]  /*29c0*/  BSYNC.RECONVERGENT B0 ;  /* 0x0000000000007941 */ /* 0x000fea0003800200 */
.L_x_1353:
[----:B------:R-:W-:-:S05]  /*29d0*/  LOP3.LUT R7, R0, 0x80, R7, 0xf8, !PT ;  /* 0x0000008000077812 */ /* 0x000fca00078ef807 */
[----:B------:R0:W-:Y:S01]  /*29e0*/  STG.E.U8 desc[UR36][R2.64], R7 ;  /* 0x0000000702007986 */ /* 0x0001e2000c101124 */
[----:B------:R-:W-:Y:S05]  /*29f0*/  BRA `(.L_x_1341) ;  /* 0x0000000400e47947 */ /* 0x000fea0003800000 */
.L_x_1352:
[----:B------:R-:W-:Y:S01]  /*2a00*/  LOP3.LUT R6, R4, 0x7fffffff, RZ, 0xc0, !PT ;  /* 0x7fffffff04067812 */ /* 0x000fe200078ec0ff */
[----:B------:R-:W-:Y:S01]  /*2a10*/  BSSY.RECONVERGENT B0, `(.L_x_1355) ;  /* 0x000000d000007945 */ /* 0x000fe20003800200 */
[----:B------:R-:W-:Y:S02]  /*2a20*/  SHF.R.U32.HI R7, RZ, 0x18, R4 ;  /* 0x00000018ff077819 */ /* 0x000fe40000011604 */
[----:B------:R-:W-:-:S13]  /*2a30*/  ISETP.GE.U32.AND P1, PT, R6, 0x47800000, PT ;  /* 0x478000000600780c */ /* 0x000fda0003f26070 */
[----:B------:R-:W-:Y:S02]  /*2a40*/  @P1 ISETP.GT.U32.AND P0, PT, R6, 0x7f800000, PT ;  /* 0x7f8000000600180c */ /* 0x000fe40003f04070 */
[----:B------:R-:W-:-:S04]  /*2a50*/  @P1 MOV R0, 0x7f ;  /* 0x0000007f00001802 */ /* 0x000fc80000000f00 */
        /* <DEDUP_REMOVED lines=8> */
.L_x_1356:
[----:B------:R-:W-:Y:S05]  /*2ae0*/  BSYNC.RECONVERGENT B0 ;  /* 0x0000000000007941 */ /* 0x000fea0003800200 */
.L_x_1355:
[----:B------:R-:W-:-:S05]  /*2af0*/  LOP3.LUT R5, R0, 0x80, R7, 0xf8, !PT ;  /* 0x0000008000057812 */ /* 0x000fca00078ef807 */
[----:B------:R0:W-:Y:S01]  /*2b00*/  STG.E.U8 desc[UR36][R2.64], R5 ;  /* 0x0000000502007986 */ /* 0x0001e2000c101124 */
[----:B------:R-:W-:Y:S05]  /*2b10*/  BRA `(.L_x_1341) ;  /* 0x00000004009c7947 */ /* 0x000fea0003800000 */
.L_x_1351:
[----:B------:R-:W-:-:S05]  /*2b20*/  F2FP.BF16.F32.PACK_AB R4, RZ, R4 ;  /* 0x00000004ff04723e */ /* 0x000fca00000010ff */
[----:B------:R0:W-:Y:S01]  /*2b30*/  STG.E.U16 desc[UR36][R2.64], R4 ;  /* 0x0000000402007986 */ /* 0x0001e2000c101524 */
[----:B------:R-:W-:Y:S05]  /*2b40*/  BRA `(.L_x_1341) ;  /* 0x0000000400907947 */ /* 0x000fea0003800000 */
.L_x_1348:
        /* <DEDUP_REMOVED lines=8> */
[----:B------:R-:W0:Y:S02]  /*2bd0*/  F2I.FTZ.U32.TRUNC.NTZ R5, R4 ;  /* 0x0000000400057305 */ /* 0x000e24000021f000 */
[----:B0-----:R0:W-:Y:S01]  /*2be0*/  STG.E.U16 desc[UR36][R2.64], R5 ;  /* 0x0000000502007986 */ /* 0x0011e2000c101524 */
[----:B------:R-:W-:Y:S05]  /*2bf0*/  BRA `(.L_x_1341) ;  /* 0x0000000400647947 */ /* 0x000fea0003800000 */
.L_x_1359:
[----:B------:R-:W-:Y:S01]  /*2c00*/  LOP3.LUT R5, R4, 0x7fffffff, RZ, 0xc0, !PT ;  /* 0x7fffffff04057812 */ /* 0x000fe200078ec0ff */
[----:B------:R-:W-:Y:S01]  /*2c10*/  BSSY.RECONVERGENT B0, `(.L_x_1360) ;  /* 0x0000013000007945 */ /* 0x000fe20003800200 */
[----:B------:R-:W-:Y:S02]  /*2c20*/  IMAD.MOV.U32 R0, RZ, RZ, 0x80 ;  /* 0x00000080ff007424 */ /* 0x000fe400078e00ff */
        /* <DEDUP_REMOVED lines=9> */
.L_x_1362:
[----:B------:R-:W-:-:S04]  /*2cc0*/  SHF.R.U32.HI R0, RZ, 0x14, R4 ;  /* 0x00000014ff007819 */ /* 0x000fc80000011604 */
[----:B------:R-:W-:-:S04]  /*2cd0*/  LOP3.LUT R5, R0, 0x1, RZ, 0xc0, !PT ;  /* 0x0000000100057812 */ /* 0x000fc800078ec0ff */
[----:B------:R-:W-:-:S04]  /*2ce0*/  IADD3 R0, PT, PT, R4, 0x487ffff, R5 ;  /* 0x0487ffff04007810 */ /* 0x000fc80007ffe005 */
[----:B------:R-:W-:-:S04]  /*2cf0*/  SHF.R.U32.HI R0, RZ, 0x14, R0 ;  /* 0x00000014ff007819 */ /* 0x000fc80000011600 */
[----:B------:R-:W-:-:S07]  /*2d00*/  LOP3.LUT R5, R0, 0xff, RZ, 0xc0, !PT ;  /* 0x000000ff00057812 */ /* 0x000fce00078ec0ff */
.L_x_1363:
[----:B------:R-:W-:-:S04]  /*2d10*/  SHF.R.U32.HI R4, RZ, 0x18, R4 ;  /* 0x00000018ff047819 */ /* 0x000fc80000011604 */
[----:B------:R-:W-:-:S04]  /*2d20*/  LOP3.LUT R5, R5, 0x80, R4, 0xf8, !PT ;  /* 0x0000008005057812 */ /* 0x000fc800078ef804 */
[----:B------:R-:W-:-:S07]  /*2d30*/  PRMT R0, R5, 0x7610, R0 ;  /* 0x0000761005007816 */ /* 0x000fce0000000000 */
.L_x_1361:
[----:B------:R-:W-:Y:S05]  /*2d40*/  BSYNC.RECONVERGENT B0 ;  /* 0x0000000000007941 */ /* 0x000fea0003800200 */
.L_x_1360:
[----:B------:R4:W-:Y:S01]  /*2d50*/  STG.E.U8 desc[UR36][R2.64], R0 ;  /* 0x0000000002007986 */ /* 0x0009e2000c101124 */
[----:B------:R-:W-:Y:S05]  /*2d60*/  BRA `(.L_x_1341) ;  /* 0x0000000400087947 */ /* 0x000fea0003800000 */
.L_x_1358:
        /* <DEDUP_REMOVED lines=12> */
.L_x_1366:
[----:B------:R-:W-:-:S04]  /*2e30*/  SHF.R.U32.HI R0, RZ, 0x15, R4 ;  /* 0x00000015ff007819 */ /* 0x000fc80000011604 */
[----:B------:R-:W-:-:S04]  /*2e40*/  LOP3.LUT R5, R0, 0x1, RZ, 0xc0, !PT ;  /* 0x0000000100057812 */ /* 0x000fc800078ec0ff */
[----:B------:R-:W-:-:S04]  /*2e50*/  IADD3 R0, PT, PT, R4, 0x88fffff, R5 ;  /* 0x088fffff04007810 */ /* 0x000fc80007ffe005 */
[----:B------:R-:W-:-:S04]  /*2e60*/  SHF.R.U32.HI R0, RZ, 0x15, R0 ;  /* 0x00000015ff007819 */ /* 0x000fc80000011600 */
[----:B------:R-:W-:-:S07]  /*2e70*/  LOP3.LUT R5, R0, 0xff, RZ, 0xc0, !PT ;  /* 0x000000ff00057812 */ /* 0x000fce00078ec0ff */
.L_x_1367:
[----:B------:R-:W-:-:S04]  /*2e80*/  SHF.R.U32.HI R4, RZ, 0x18, R4 ;  /* 0x00000018ff047819 */ /* 0x000fc80000011604 */
[----:B------:R-:W-:-:S04]  /*2e90*/  LOP3.LUT R5, R5, 0x80, R4, 0xf8, !PT ;  /* 0x0000008005057812 */ /* 0x000fc800078ef804 */
[----:B------:R-:W-:-:S07]  /*2ea0*/  PRMT R0, R5, 0x7610, R0 ;  /* 0x0000761005007816 */ /* 0x000fce0000000000 */
.L_x_1365:
[----:B------:R-:W-:Y:S05]  /*2eb0*/  BSYNC.RECONVERGENT B0 ;  /* 0x0000000000007941 */ /* 0x000fea0003800200 */
.L_x_1364:
[----:B------:R3:W-:Y:S01]  /*2ec0*/  STG.E.U8 desc[UR36][R2.64], R0 ;  /* 0x0000000002007986 */ /* 0x0007e2000c101124 */
[----:B------:R-:W-:Y:S05]  /*2ed0*/  BRA `(.L_x_1341) ;  /* 0x0000000000ac7947 */ /* 0x000fea0003800000 */
.L_x_1357:
[----:B------:R-:W-:-:S09]  /*2ee0*/  UISETP.NE.AND UP0, UPT, UR4, 0x1c, UPT ;  /* 0x0000001c0400788c */ /* 0x000fd2000bf05270 */
[----:B------:R-:W-:Y:S05]  /*2ef0*/  BRA.U !UP0, `(.L_x_1368) ;  /* 0x00000001089c7547 */ /* 0x000fea000b800000 */
[----:B------:R-:W-:-:S09]  /*2f00*/  UISETP.NE.AND UP0, UPT, UR4, 0x1d, UPT ;  /* 0x0000001d0400788c */ /* 0x000fd2000bf05270 */
[----:B------:R-:W-:Y:S05]  /*2f10*/  BRA.U !UP0, `(.L_x_1369) ;  /* 0x0000000108887547 */ /* 0x000fea000b800000 */
[----:B------:R-:W-:-:S09]  /*2f20*/  UISETP.NE.AND UP0, UPT, UR4, 0x2c, UPT ;  /* 0x0000002c0400788c */ /* 0x000fd2000bf05270 */
[----:B------:R-:W-:Y:S05]  /*2f30*/  BRA.U !UP0, `(.L_x_1370) ;  /* 0x0000000108447547 */ /* 0x000fea000b800000 */
.L_x_1340:
[----:B------:R-:W-:Y:S01]  /*2f40*/  MOV R0, 0x0 ;  /* 0x0000000000007802 */ /* 0x000fe20000000f00 */
[----:B------:R-:W0:Y:S01]  /*2f50*/  LDCU.64 UR6, c[0x4][0x128] ;  /* 0x01002500ff0677ac */ /* 0x000e220008000a00 */
[----:B------:R-:W-:Y:S02]  /*2f60*/  HFMA2 R8, -RZ, RZ, 0, 6.020069122314453125e-06 ;  /* 0x00000065ff087431 */ /* 0x000fe400000001ff */
        /* <DEDUP_REMOVED lines=13> */
.L_x_1371:
[----:B------:R-:W-:Y:S05]  /*3040*/  BRA `(.L_x_1341) ;  /* 0x0000000000507947 */ /* 0x000fea0003800000 */
.L_x_1370:
        /* <DEDUP_REMOVED lines=15> */
.L_x_1369:
[----:B------:R-:W0:Y:S02]  /*3140*/  F2I.U64.TRUNC R4, R4 ;  /* 0x0000000400047311 */ /* 0x000e24000020d800 */
[----:B0-----:R1:W-:Y:S01]  /*3150*/  STG.E.64 desc[UR36][R2.64], R4 ;  /* 0x0000000402007986 */ /* 0x0013e2000c101b24 */
[----:B------:R-:W-:Y:S05]  /*3160*/  BRA `(.L_x_1341) ;  /* 0x0000000000087947 */ /* 0x000fea0003800000 */
.L_x_1368:
[----:B------:R-:W0:Y:S02]  /*3170*/  F2I.FTZ.U32.TRUNC.NTZ R5, R4 ;  /* 0x0000000400057305 */ /* 0x000e24000021f000 */
[----:B0-----:R0:W-:Y:S02]  /*3180*/  STG.E desc[UR36][R2.64], R5 ;  /* 0x0000000502007986 */ /* 0x0011e4000c101924 */
.L_x_1341:
[----:B------:R-:W-:-:S07]  /*3190*/  VIADD R17, R17, 0x80 ;  /* 0x0000008011117836 */ /* 0x000fce0000000000 */
.L_x_1305:
[----:B------:R-:W-:Y:S05]  /*31a0*/  BSYNC.RECONVERGENT B7 ;  /* 0x0000000000077941 */ /* 0x000fea0003800200 */
.L_x_1304:
[----:B------:R-:W5:Y:S01]  /*31b0*/  LDCU UR4, c[0x0][0x380] ;  /* 0x00007000ff0477ac */ /* 0x000f620008000800 */
[----:B------:R-:W-:Y:S01]  /*31c0*/  BSSY.RECONVERGENT B7, `(.L_x_1372) ;  /* 0x000030c000077945 */ /* 0x000fe20003800200 */
[----:B-----5:R-:W-:-:S13]  /*31d0*/  ISETP.GE.AND P0, PT, R17, UR4, PT ;  /* 0x0000000411007c0c */ /* 0x020fda000bf06270 */
[----:B------:R-:W-:Y:S05]  /*31e0*/  @P0 BRA `(.L_x_1373) ;  /* 0x0000003000240947 */ /* 0x000fea0003800000 */
[----:B------:R-:W5:Y:S01]  /*31f0*/  LDCU UR4, c[0x0][0x388] ;  /* 0x00007100ff0477ac */ /* 0x000f620008000800 */
[----:B------:R-:W-:Y:S02]  /*3200*/  HFMA2 R16, -RZ, RZ, 0, 0 ;  /* 0x00000000ff107431 */ /* 0x000fe400000001ff */
[----:B---34-:R-:W-:Y:S01]  /*3210*/  IMAD.MOV.U32 R0, RZ, RZ, RZ ;  /* 0x000000ffff007224 */ /* 0x018fe200078e00ff */
[----:B-----5:R-:W-:-:S09]  /*3220*/  UISETP.NE.AND UP0, UPT, UR4, URZ, UPT ;  /* 0x000000ff0400728c */ /* 0x020fd2000bf05270 */
[----:B------:R-:W-:Y:S05]  /*3230*/  BRA.U !UP0, `(.L_x_1374) ;  /* 0x0000001108a87547 */ /* 0x000fea000b800000 */
[----:B------:R-:W0:Y:S01]  /*3240*/  LDCU.64 UR4, c[0x0][0x390] ;  /* 0x00007200ff0477ac */ /* 0x000e220008000a00 */
[----:B------:R-:W-:Y:S01]  /*3250*/  IMAD.MOV.U32 R16, RZ, RZ, RZ ;  /* 0x000000ffff107224 */ /* 0x000fe200078e00ff */
[----:B------:R-:W3:Y:S01]  /*3260*/  LDCU UR6, c[0x0][0x38c] ;  /* 0x00007180ff0677ac */ /* 0x000ee20008000800 */
[----:B------:R-:W4:Y:S01]  /*3270*/  LDCU.64 UR8, c[0x0][0x4b8] ;  /* 0x00009700ff0877ac */ /* 0x000f220008000a00 */
[----:B------:R-:W-:Y:S01]  /*3280*/  UISETP.NE.AND UP0, UPT, UR40, URZ, UPT ;  /* 0x000000ff2800728c */ /* 0x000fe2000bf05270 */
[----:B012---:R-:W-:-:S05]  /*3290*/  IMAD.HI.U32 R2, R17, UR4, R16 ;  /* 0x0000000411027c27 */ /* 0x007fca000f8e0010 */
[----:B------:R-:W-:-:S05]  /*32a0*/  SHF.R.U32.HI R3, RZ, UR5, R2 ;  /* 0x00000005ff037c19 */ /* 0x000fca0008011602 */
[----:B------:R-:W-:-:S04]  /*32b0*/  IMAD.MOV R0, RZ, RZ, -R3 ;  /* 0x000000ffff007224 */ /* 0x000fc800078e0a03 */
[----:B---3--:R-:W-:-:S04]  /*32c0*/  IMAD R0, R0, UR6, R17 ;  /* 0x0000000600007c24 */ /* 0x008fc8000f8e0211 */
[C---:B----4-:R-:W-:Y:S02]  /*32d0*/  IMAD R16, R0.reuse, UR8, RZ ;  /* 0x0000000800107c24 */ /* 0x050fe4000f8e02ff */
        /* <DEDUP_REMOVED lines=288> */
.L_x_1374:
[----:B------:R-:W0:Y:S01]  /*44e0*/  LDCU.64 UR6, c[0x0][0x588] ;  /* 0x0000b100ff0677ac */ /* 0x000e220008000a00 */
[----:B------:R-:W-:Y:S01]  /*44f0*/  BSSY.RECONVERGENT B6, `(.L_x_1375) ;  /* 0x00000e5000067945 */ /* 0x000fe20003800200 */
[----:B------:R-:W-:-:S04]  /*4500*/  UPRMT UR4, UR41, 0x9910, URZ ;  /* 0x0000991029047896 */ /* 0x000fc800080000ff */
[----:B------:R-:W-:Y:S01]  /*4510*/  UISETP.GT.AND UP0, UPT, UR4, 0x9, UPT ;  /* 0x000000090400788c */ /* 0x000fe2000bf04270 */
[----:B012---:R-:W-:-:S04]  /*4520*/  IADD3 R2, P0, PT, R0, UR6, RZ ;  /* 0x0000000600027c10 */ /* 0x007fc8000ff1e0ff */
        /* <DEDUP_REMOVED lines=13> */
.L_x_1379:
[----:B------:R-:W2:Y:S02]  /*4600*/  LDG.E.U8 R0, desc[UR36][R2.64] ;  /* 0x0000002402007981 */ /* 0x000ea4000c1e1100 */
[----:B--2---:R-:W-:Y:S01]  /*4610*/  I2FP.F32.U32 R0, R0 ;  /* 0x0000000000007245 */ /* 0x004fe20000201000 */
[----:B------:R-:W-:Y:S06]  /*4620*/  BRA `(.L_x_1381) ;  /* 0x0000000c00447947 */ /* 0x000fec0003800000 */
.L_x_1378:
        /* <DEDUP_REMOVED lines=9> */
.L_x_1383:
[----:B------:R-:W2:Y:S02]  /*46c0*/  LDG.E R0, desc[UR36][R2.64] ;  /* 0x0000002402007981 */ /* 0x000ea4000c1e1900 */
[----:B--2---:R-:W-:Y:S01]  /*46d0*/  I2FP.F32.S32 R0, R0 ;  /* 0x0000000000007245 */ /* 0x004fe20000201400 */
[----:B------:R-:W-:Y:S06]  /*46e0*/  BRA `(.L_x_1381) ;  /* 0x0000000c00147947 */ /* 0x000fec0003800000 */
.L_x_1382:
[----:B------:R-:W2:Y:S02]  /*46f0*/  LDG.E.U16 R0, desc[UR36][R2.64] ;  /* 0x0000002402007981 */ /* 0x000ea4000c1e1500 */
[----:B--2---:R-:W2:Y:S01]  /*4700*/  I2F.S16 R0, R0 ;  /* 0x0000000000007306 */ /* 0x004ea20000101400 */
[----:B------:R-:W-:Y:S05]  /*4710*/  BRA `(.L_x_1381) ;  /* 0x0000000c00087947 */ /* 0x000fea0003800000 */
.L_x_1377:
        /* <DEDUP_REMOVED lines=8> */
.L_x_1385:
[----:B------:R-:W2:Y:S02]  /*47a0*/  LDG.E.U16 R0, desc[UR36][R2.64] ;  /* 0x0000002402007981 */ /* 0x000ea4000c1e1500 */
[----:B--2---:R-:W-:Y:S01]  /*47b0*/  HADD2.F32 R0, -RZ, R0.H0_H0 ;  /* 0x20000000ff007230 */ /* 0x004fe20000004100 */
[----:B------:R-:W-:Y:S06]  /*47c0*/  BRA `(.L_x_1381) ;  /* 0x0000000800dc7947 */ /* 0x000fec0003800000 */
.L_x_1384:
        /* <DEDUP_REMOVED lines=8> */
.L_x_1387:
[----:B------:R-:W2:Y:S02]  /*4850*/  LDG.E.U16 R0, desc[UR36][R2.64] ;  /* 0x0000002402007981 */ /* 0x000ea4000c1e1500 */
[----:B--2---:R-:W-:Y:S01]  /*4860*/  HADD2.F32 R0, -RZ, R0.H0_H0 ;  /* 0x20000000ff007230 */ /* 0x004fe20000004100 */
[----:B------:R-:W-:Y:S06]  /*4870*/  BRA `(.L_x_1381) ;  /* 0x0000000800b07947 */ /* 0x000fec0003800000 */
.L_x_1386:
        /* <DEDUP_REMOVED lines=11> */
.L_x_1376:
        /* <DEDUP_REMOVED lines=12> */
.L_x_1390:
        /* <DEDUP_REMOVED lines=11> */
.L_x_1389:
        /* <DEDUP_REMOVED lines=23> */
[----:B------:R-:W-:Y:S01]  /*4c10*/  LOP3.LUT R0, R5, 0x80000000, R0, 0xf8, !PT ;  /* 0x8000000005007812 */ /* 0x000fe200078ef800 */
[----:B------:R-:W-:Y:S06]  /*4c20*/  BRA `(.L_x_1381) ;  /* 0x0000000400c47947 */ /* 0x000fec0003800000 */
.L_x_1392:
        /* <DEDUP_REMOVED lines=10> */
[----:B------:R-:W-:Y:S01]  /*4cd0*/  LOP3.LUT R0, R0, 0x80000000, R5, 0xf8, !PT ;  /* 0x8000000000007812 */ /* 0x000fe200078ef805 */
[----:B------:R-:W-:Y:S06]  /*4ce0*/  BRA `(.L_x_1381) ;  /* 0x0000000400947947 */ /* 0x000fec0003800000 */
.L_x_1391:
[----:B------:R-:W2:Y:S02]  /*4cf0*/  LDG.E.U16 R0, desc[UR36][R2.64] ;  /* 0x0000002402007981 */ /* 0x000ea4000c1e1500 */
[----:B--2---:R-:W-:Y:S01]  /*4d00*/  IMAD.U32 R0, R0, 0x10000, RZ ;  /* 0x0001000000007824 */ /* 0x004fe200078e00ff */
[----:B------:R-:W-:Y:S06]  /*4d10*/  BRA `(.L_x_1381) ;  /* 0x0000000400887947 */ /* 0x000fec0003800000 */
.L_x_1388:
        /* <DEDUP_REMOVED lines=11> */
.L_x_1395:
[----:B------:R-:W2:Y:S01]  /*4dd0*/  LDG.E.U8 R3, desc[UR36][R2.64] ;  /* 0x0000002402037981 */ /* 0x000ea2000c1e1100 */
        /* <DEDUP_REMOVED lines=19> */
.L_x_1397:
[----:B------:R-:W-:Y:S05]  /*4f10*/  BSYNC.RECONVERGENT B0 ;  /* 0x0000000000007941 */ /* 0x000fea0003800200 */
.L_x_1396:
[----:B------:R-:W-:Y:S02]  /*4f20*/  SHF.L.U32 R0, R0, 0x14, RZ ;  /* 0x0000001400007819 */ /* 0x000fe400000006ff */
[----:B------:R-:W-:-:S04]  /*4f30*/  LEA R2, R2, 0x3b800000, 0x17 ;  /* 0x3b80000002027811 */ /* 0x000fc800078eb8ff */
[----:B------:R-:W-:Y:S01]  /*4f40*/  LOP3.LUT R0, R2, R0, R7, 0xfe, !PT ;  /* 0x0000000002007212 */ /* 0x000fe200078efe07 */
[----:B------:R-:W-:Y:S06]  /*4f50*/  BRA `(.L_x_1381) ;  /* 0x0000000000f87947 */ /* 0x000fec0003800000 */
.L_x_1394:
        /* <DEDUP_REMOVED lines=20> */
.L_x_1399:
[----:B------:R-:W-:Y:S05]  /*50a0*/  BSYNC.RECONVERGENT B0 ;  /* 0x0000000000007941 */ /* 0x000fea0003800200 */
.L_x_1398:
[----:B------:R-:W-:Y:S01]  /*50b0*/  IMAD.SHL.U32 R0, R0, 0x200000, RZ ;  /* 0x0020000000007824 */ /* 0x000fe200078e00ff */
[----:B------:R-:W-:-:S04]  /*50c0*/  LEA R2, R2, 0x37800000, 0x17 ;  /* 0x3780000002027811 */ /* 0x000fc800078eb8ff */
[----:B------:R-:W-:Y:S01]  /*50d0*/  LOP3.LUT R0, R2, R0, R7, 0xfe, !PT ;  /* 0x0000000002007212 */ /* 0x000fe200078efe07 */
[----:B------:R-:W-:Y:S06]  /*50e0*/  BRA `(.L_x_1381) ;  /* 0x0000000000947947 */ /* 0x000fec0003800000 */
.L_x_1393:
[----:B------:R-:W-:-:S09]  /*50f0*/  UISETP.NE.AND UP0, UPT, UR4, 0x1c, UPT ;  /* 0x0000001c0400788c */ /* 0x000fd2000bf05270 */
[----:B------:R-:W-:Y:S05]  /*5100*/  BRA.U !UP0, `(.L_x_1400) ;  /* 0x0000000108847547 */ /* 0x000fea000b800000 */
[----:B------:R-:W-:-:S09]  /*5110*/  UISETP.NE.AND UP0, UPT, UR4, 0x1d, UPT ;  /* 0x0000001d0400788c */ /* 0x000fd2000bf05270 */
[----:B------:R-:W-:Y:S05]  /*5120*/  BRA.U !UP0, `(.L_x_1401) ;  /* 0x0000000108707547 */ /* 0x000fea000b800000 */
[----:B------:R-:W-:-:S09]  /*5130*/  UISETP.NE.AND UP0, UPT, UR4, 0x2c, UPT ;  /* 0x0000002c0400788c */ /* 0x000fd2000bf05270 */
[----:B------:R-:W-:Y:S05]  /*5140*/  BRA.U UP0, `(.L_x_1380) ;  /* 0x0000000100207547 */ /* 0x000fea000b800000 */
[----:B------:R-:W2:Y:S01]  /*5150*/  LDG.E.U8 R2, desc[UR36][R2.64] ;  /* 0x0000002402027981 */ /* 0x000ea2000c1e1100 */
[----:B------:R-:W-:Y:S01]  /*5160*/  HFMA2 R0, -RZ, RZ, 3.814697265625e-06, 0 ;  /* 0x00400000ff007431 */ /* 0x000fe200000001ff */
[----:B--2---:R-:W-:-:S13]  /*5170*/  ISETP.NE.AND P0, PT, R2, RZ, PT ;  /* 0x000000ff0200720c */ /* 0x004fda0003f05270 */
[----:B------:R-:W-:Y:S05]  /*5180*/  @!P0 BRA `(.L_x_1381) ;  /* 0x00000000006c8947 */ /* 0x000fea0003800000 */
[----:B------:R-:W-:-:S13]  /*5190*/  ISETP.NE.AND P0, PT, R2, 0xff, PT ;  /* 0x000000ff0200780c */ /* 0x000fda0003f05270 */
[----:B------:R-:W-:Y:S02]  /*51a0*/  @!P0 IMAD.MOV.U32 R0, RZ, RZ, 0x7f800001 ;  /* 0x7f800001ff008424 */ /* 0x000fe400078e00ff */
[----:B------:R-:W-:Y:S01]  /*51b0*/  @P0 IMAD.SHL.U32 R0, R2, 0x800000, RZ ;  /* 0x0080000002000824 */ /* 0x000fe200078e00ff */
[----:B------:R-:W-:Y:S06]  /*51c0*/  BRA `(.L_x_1381) ;  /* 0x00000000005c7947 */ /* 0x000fec0003800000 */
.L_x_1380:
[----:B------:R-:W-:Y:S01]  /*51d0*/  MOV R2, 0x0 ;  /* 0x0000000000027802 */ /* 0x000fe20000000f00 */
[----:B------:R-:W0:Y:S01]  /*51e0*/  LDCU.64 UR4, c[0x4][0x128] ;  /* 0x01002500ff0477ac */ /* 0x000e220008000a00 */
[----:B------:R-:W-:Y:S02]  /*51f0*/  HFMA2 R8, -RZ, RZ, 0, 4.64916229248046875e-06 ;  /* 0x0000004eff087431 */ /* 0x000fe400000001ff */
[----:B------:R-:W-:Y:S01]  /*5200*/  IMAD.MOV.U32 R12, RZ, RZ, 0x1 ;  /* 0x00000001ff0c7424 */ /* 0x000fe200078e00ff */
[----:B------:R-:W1:Y:S01]  /*5210*/  LDCU.64 UR6, c[0x4][0x130] ;  /* 0x01002600ff0677ac */ /* 0x000e620008000a00 */
[----:B------:R-:W2:Y:S01]  /*5220*/  LDC.64 R2, c[0x4][R2] ;  /* 0x0100000002027b82 */ /* 0x000ea20000000a00 */
[----:B------:R-:W-:Y:S01]  /*5230*/  IMAD.MOV.U32 R13, RZ, RZ, RZ ;  /* 0x000000ffff0d7224 */ /* 0x000fe200078e00ff */
[----:B------:R-:W3:Y:S01]  /*5240*/  LDCU.64 UR8, c[0x4][0x18] ;  /* 0x01000300ff0877ac */ /* 0x000ee20008000a00 */
[----:B0-----:R-:W-:Y:S01]  /*5250*/  MOV R4, UR4 ;  /* 0x0000000400047c02 */ /* 0x001fe20008000f00 */
[----:B------:R-:W-:-:S02]  /*5260*/  IMAD.U32 R5, RZ, RZ, UR5 ;  /* 0x00000005ff057e24 */ /* 0x000fc4000f8e00ff */
[----:B-1----:R-:W-:Y:S01]  /*5270*/  IMAD.U32 R6, RZ, RZ, UR6 ;  /* 0x00000006ff067e24 */ /* 0x002fe2000f8e00ff */
[----:B------:R-:W-:Y:S01]  /*5280*/  MOV R7, UR7 ;  /* 0x0000000700077c02 */ /* 0x000fe20008000f00 */
[----:B---3--:R-:W-:Y:S02]  /*5290*/  IMAD.U32 R10, RZ, RZ, UR8 ;  /* 0x00000008ff0a7e24 */ /* 0x008fe4000f8e00ff */
[----:B------:R-:W-:-:S07]  /*52a0*/  IMAD.U32 R11, RZ, RZ, UR9 ;  /* 0x00000009ff0b7e24 */ /* 0x000fce000f8e00ff */
[----:B------:R-:W-:-:S07]  /*52b0*/  LEPC R20, `(.L_x_1402) ;  /* 0x000000001014794e */ /* 0x000fce0000000000 */
[----:B--2---:R-:W-:Y:S05]  /*52c0*/  CALL.ABS.NOINC R2 ;  /* 0x0000000002007343 */ /* 0x004fea0003c00000 */
.L_x_1402:
[----:B------:R-:W-:Y:S01]  /*52d0*/  MOV R0, RZ ;  /* 0x000000ff00007202 */ /* 0x000fe20000000f00 */
[----:B------:R-:W-:Y:S06]  /*52e0*/  BRA `(.L_x_1381) ;  /* 0x0000000000147947 */ /* 0x000fec0003800000 */
.L_x_1401:
[----:B------:R-:W2:Y:S02]  /*52f0*/  LDG.E.64 R2, desc[UR36][R2.64] ;  /* 0x0000002402027981 */ /* 0x000ea4000c1e1b00 */
[----:B--2---:R0:W1:Y:S02]  /*5300*/  I2F.U64 R0, R2 ;  /* 0x0000000200007312 */ /* 0x0040640000301000 */
[----:B01----:R-:W-:Y:S05]  /*5310*/  BRA `(.L_x_1381) ;  /* 0x0000000000087947 */ /* 0x003fea0003800000 */
.L_x_1400:
[----:B------:R-:W2:Y:S02]  /*5320*/  LDG.E R0, desc[UR36][R2.64] ;  /* 0x0000002402007981 */ /* 0x000ea4000c1e1900 */
[----:B--2---:R-:W-:-:S07]  /*5330*/  I2FP.F32.U32 R0, R0 ;  /* 0x0000000000007245 */ /* 0x004fce0000201000 */
.L_x_1381:
[----:B------:R-:W-:Y:S05]  /*5340*/  BSYNC.RECONVERGENT B6 ;  /* 0x0000000000067941 */ /* 0x000fea0003800200 */
.L_x_1375:
[C---:B--2-45:R-:W-:Y:S01]  /*5350*/  FSETP.GT.FTZ.AND P0, PT, |R0|.reuse, 1, PT ;  /* 0x3f8000000000780b */ /* 0x074fe20003f14200 */
[----:B01-3--:R-:W-:Y:S01]  /*5360*/  FADD.FTZ R2, |R0|, -RZ ;  /* 0x800000ff00027221 */ /* 0x00bfe20000010200 */
[----:B------:R-:W-:Y:S01]  /*5370*/  IMAD.MOV.U32 R4, RZ, RZ, 0x3b2090aa ;  /* 0x3b2090aaff047424 */ /* 0x000fe200078e00ff */
        /* <DEDUP_REMOVED lines=17> */
[----:B------:R-:W-:Y:S02]  /*5490*/  FSETP.NAN.FTZ.AND P0, PT, |R0|, |R0|, PT ;  /* 0x400000000000720b */ /* 0x000fe40003f18200 */
[----:B------:R-:W-:Y:S02]  /*54a0*/  IADD3.X R3, PT, PT, RZ, UR7, RZ, P1, !PT ;  /* 0x00000007ff037c10 */ /* 0x000fe40008ffe4ff */
        /* <DEDUP_REMOVED lines=14> */
.L_x_1406:
[----:B------:R-:W0:Y:S02]  /*5590*/  F2I.S64.TRUNC R4, R4 ;  /* 0x0000000400047311 */ /* 0x000e24000020d900 */
[----:B0-----:R-:W-:-:S05]  /*55a0*/  IMAD.MOV.U32 R7, RZ, RZ, R4 ;  /* 0x000000ffff077224 */ /* 0x001fca00078e0004 */
[----:B------:R3:W-:Y:S01]  /*55b0*/  STG.E.U8 desc[UR36][R2.64], R7 ;  /* 0x0000000702007986 */ /* 0x0007e2000c101124 */
[----:B------:R-:W-:Y:S05]  /*55c0*/  BRA `(.L_x_1408) ;  /* 0x0000000c00287947 */ /* 0x000fea0003800000 */
.L_x_1405:
        /* <DEDUP_REMOVED lines=9> */
.L_x_1410:
[----:B------:R-:W0:Y:S02]  /*5660*/  F2I.FTZ.TRUNC.NTZ R5, R4 ;  /* 0x0000000400057305 */ /* 0x000e24000021f100 */
[----:B0-----:R2:W-:Y:S01]  /*5670*/  STG.E desc[UR36][R2.64], R5 ;  /* 0x0000000502007986 */ /* 0x0015e2000c101924 */
[----:B------:R-:W-:Y:S05]  /*5680*/  BRA `(.L_x_1408) ;  /* 0x0000000800f87947 */ /* 0x000fea0003800000 */
.L_x_1409:
[----:B------:R-:W0:Y:S02]  /*5690*/  F2I.FTZ.TRUNC.NTZ R5, R4 ;  /* 0x0000000400057305 */ /* 0x000e24000021f100 */
[----:B0-----:R0:W-:Y:S01]  /*56a0*/  STG.E.U16 desc[UR36][R2.64], R5 ;  /* 0x0000000502007986 */ /* 0x0011e2000c101524 */
[----:B------:R-:W-:Y:S05]  /*56b0*/  BRA `(.L_x_1408) ;  /* 0x0000000800ec7947 */ /* 0x000fea0003800000 */
.L_x_1404:
        /* <DEDUP_REMOVED lines=8> */
.L_x_1412:
[----:B------:R-:W-:-:S05]  /*5740*/  F2FP.F16.F32.PACK_AB R4, RZ, R4 ;  /* 0x00000004ff04723e */ /* 0x000fca00000000ff */
[----:B------:R0:W-:Y:S01]  /*5750*/  STG.E.U16 desc[UR36][R2.64], R4 ;  /* 0x0000000402007986 */ /* 0x0001e2000c101524 */
[----:B------:R-:W-:Y:S05]  /*5760*/  BRA `(.L_x_1408) ;  /* 0x0000000800c07947 */ /* 0x000fea0003800000 */
.L_x_1411:
        /* <DEDUP_REMOVED lines=9> */
.L_x_1414:
[----:B------:R-:W-:-:S04]  /*5800*/  F2FP.F16.F32.PACK_AB R5, RZ, R4 ;  /* 0x00000004ff05723e */ /* 0x000fc800000000ff */
[----:B------:R-:W-:-:S05]  /*5810*/  PRMT R5, R5, 0x5410, RZ ;  /* 0x0000541005057816 */ /* 0x000fca00000000ff */
[----:B------:R0:W-:Y:S01]  /*5820*/  STG.E desc[UR36][R2.64], R5 ;  /* 0x0000000502007986 */ /* 0x0001e2000c101924 */
[----:B------:R-:W-:Y:S05]  /*5830*/  BRA `(.L_x_1408) ;  /* 0x00000008008c7947 */ /* 0x000fea0003800000 */
.L_x_1413:
[----:B------:R-:W-:-:S06]  /*5840*/  FMUL.FTZ R4, R4, 1 ;  /* 0x3f80000004047820 */ /* 0x000fcc0000410000 */
[----:B------:R-:W0:Y:S02]  /*5850*/  F2F.F64.F32 R4, R4 ;  /* 0x0000000400047310 */ /* 0x000e240000201800 */
[----:B0-----:R0:W-:Y:S01]  /*5860*/  STG.E.64 desc[UR36][R2.64], R4 ;  /* 0x0000000402007986 */ /* 0x0011e2000c101b24 */
[----:B------:R-:W-:Y:S05]  /*5870*/  BRA `(.L_x_1408) ;  /* 0x00000008007c7947 */ /* 0x000fea0003800000 */
.L_x_1403:
        /* <DEDUP_REMOVED lines=13> */
.L_x_1418:
[----:B------:R-:W-:Y:S01]  /*5950*/  LOP3.LUT R6, R4, 0x7fffffff, RZ, 0xc0, !PT ;  /* 0x7fffffff04067812 */ /* 0x000fe200078ec0ff */
[----:B------:R-:W-:Y:S01]  /*5960*/  BSSY.RECONVERGENT B0, `(.L_x_1419) ;  /* 0x0000012000007945 */ /* 0x000fe20003800200 */
[----:B------:R-:W-:Y:S02]  /*5970*/  HFMA2 R0, -RZ, RZ, 0, 7.62939453125e-06 ;  /* 0x00000080ff007431 */ /* 0x000fe400000001ff */
        /* <DEDUP_REMOVED lines=13> */
.L_x_1421:
[----:B------:R-:W-:-:S04]  /*5a50*/  SHF.R.U32.HI R4, RZ, 0x18, R4 ;  /* 0x00000018ff047819 */ /* 0x000fc80000011604 */
[----:B------:R-:W-:-:S04]  /*5a60*/  LOP3.LUT R4, R5, 0x80, R4, 0xf8, !PT ;  /* 0x0000008005047812 */ /* 0x000fc800078ef804 */
[----:B------:R-:W-:-:S07]  /*5a70*/  PRMT R0, R4, 0x7610, R0 ;  /* 0x0000761004007816 */ /* 0x000fce0000000000 */
.L_x_1420:
[----:B------:R-:W-:Y:S05]  /*5a80*/  BSYNC.RECONVERGENT B0 ;  /* 0x0000000000007941 */ /* 0x000fea0003800200 */
.L_x_1419:
[----:B------:R0:W-:Y:S01]  /*5a90*/  STG.E.U8 desc[UR36][R2.64], R0 ;  /* 0x0000000002007986 */ /* 0x0001e2000c101124 */
[----:B------:R-:W-:Y:S05]  /*5aa0*/  BRA `(.L_x_1408) ;  /* 0x0000000400f07947 */ /* 0x000fea0003800000 */
.L_x_1417:
[----:B------:R-:W-:Y:S01]  /*5ab0*/  LOP3.LUT R6, R4, 0x7fffffff, RZ, 0xc0, !PT ;  /* 0x7fffffff04067812 */ /* 0x000fe200078ec0ff */
[----:B------:R-:W-:Y:S01]  /*5ac0*/  BSSY.RECONVERGENT B0, `(.L_x_1422) ;  /* 0x0000012000007945 */ /* 0x000fe20003800200 */
[----:B------:R-:W-:Y:S02]  /*5ad0*/  IMAD.MOV.U32 R0, RZ, RZ, 0x80 ;  /* 0x00000080ff007424 */ /* 0x000fe400078e00ff */
        /* <DEDUP_REMOVED lines=13> */
.L_x_1424:
[----:B------:R-:W-:-:S04]  /*5bb0*/  SHF.R.U32.HI R4, RZ, 0x18, R4 ;  /* 0x00000018ff047819 */ /* 0x000fc80000011604 */
[----:B------:R-:W-:-:S04]  /*5bc0*/  LOP3.LUT R5, R5, 0x80, R4, 0xf8, !PT ;  /* 0x0000008005057812 */ /* 0x000fc800078ef804 */
[----:B------:R-:W-:-:S07]  /*5bd0*/  PRMT R0, R5, 0x7610, R0 ;  /* 0x0000761005007816 */ /* 0x000fce0000000000 */
.L_x_1423:
[----:B------:R-:W-:Y:S05]  /*5be0*/  BSYNC.RECONVERGENT B0 ;  /* 0x0000000000007941 */ /* 0x000fea0003800200 */
.L_x_1422:
[----:B------:R0:W-:Y:S01]  /*5bf0*/  STG.E.U8 desc[UR36][R2.64], R0 ;  /* 0x0000000002007986 */ /* 0x0001e2000c101124 */
[----:B------:R-:W-:Y:S05]  /*5c00*/  BRA `(.L_x_1408) ;  /* 0x0000000400987947 */ /* 0x000fea0003800000 */
.L_x_1416:
[----:B------:R-:W-:-:S09]  /*5c10*/  UISETP.NE.AND UP0, UPT, UR4, 0x1c, UPT ;  /* 0x0000001c0400788c */ /* 0x000fd2000bf05270 */
[----:B------:R-:W-:Y:S05]  /*5c20*/  BRA.U !UP0, `(.L_x_1425) ;  /* 0x0000000108587547 */ /* 0x000fea000b800000 */
[----:B------:R-:W-:-:S09]  /*5c30*/  UISETP.NE.AND UP0, UPT, UR4, 0x1d, UPT ;  /* 0x0000001d0400788c */ /* 0x000fd2000bf05270 */
[----:B------:R-:W-:Y:S05]  /*5c40*/  BRA.U !UP0, `(.L_x_1426) ;  /* 0x0000000108447547 */ /* 0x000fea000b800000 */
[----:B------:R-:W-:-:S09]  /*5c50*/  UISETP.NE.AND UP0, UPT, UR4, 0x2c, UPT ;  /* 0x0000002c0400788c */ /* 0x000fd2000bf05270 */
[----:B------:R-:W-:Y:S05]  /*5c60*/  BRA.U UP0, `(.L_x_1407) ;  /* 0x0000000100a87547 */ /* 0x000fea000b800000 */
        /* <DEDUP_REMOVED lines=11> */
[----:B------:R-:W-:-:S04]  /*5d20*/  @!P0 IMAD.MOV R0, RZ, RZ, R6 ;  /* 0x000000ffff008224 */ /* 0x000fc800078e0206 */
[----:B------:R-:W-:-:S05]  /*5d30*/  @P1 IMAD.MOV.U32 R5, RZ, RZ, R0 ;  /* 0x000000ffff051224 */ /* 0x000fca00078e0000 */
[----:B------:R0:W-:Y:S01]  /*5d40*/  STG.E.U8 desc[UR36][R2.64], R5 ;  /* 0x0000000502007986 */ /* 0x0001e2000c101124 */
[----:B------:R-:W-:Y:S05]  /*5d50*/  BRA `(.L_x_1408) ;  /* 0x0000000400447947 */ /* 0x000fea0003800000 */
.L_x_1426:
[----:B------:R-:W0:Y:S02]  /*5d60*/  F2I.U64.TRUNC R4, R4 ;  /* 0x0000000400047311 */ /* 0x000e24000020d800 */
[----:B0-----:R0:W-:Y:S01]  /*5d70*/  STG.E.64 desc[UR36][R2.64], R4 ;  /* 0x0000000402007986 */ /* 0x0011e2000c101b24 */
[----:B------:R-:W-:Y:S05]  /*5d80*/  BRA `(.L_x_1408) ;  /* 0x0000000400387947 */ /* 0x000fea0003800000 */
.L_x_1425:
[----:B------:R-:W0:Y:S02]  /*5d90*/  F2I.FTZ.U32.TRUNC.NTZ R5, R4 ;  /* 0x0000000400057305 */ /* 0x000e24000021f000 */
[----:B0-----:R0:W-:Y:S01]  /*5da0*/  STG.E desc[UR36][R2.64], R5 ;  /* 0x0000000502007986 */ /* 0x0011e2000c101924 */
[----:B------:R-:W-:Y:S05]  /*5db0*/  BRA `(.L_x_1408) ;  /* 0x00000004002c7947 */ /* 0x000fea0003800000 */
.L_x_1415:
        /* <DEDUP_REMOVED lines=10> */
.L_x_1428:
[----:B------:R-:W-:Y:S01]  /*5e60*/  FMUL.FTZ R4, R4, 1 ;  /* 0x3f80000004047820 */ /* 0x000fe20000410000 */
[----:B------:R-:W-:-:S05]  /*5e70*/  CS2R R6, SRZ ;  /* 0x0000000000067805 */ /* 0x000fca000001ff00 */
[----:B------:R-:W0:Y:S02]  /*5e80*/  F2F.F64.F32 R4, R4 ;  /* 0x0000000400047310 */ /* 0x000e240000201800 */
[----:B0-----:R0:W-:Y:S01]  /*5e90*/  STG.E.128 desc[UR36][R2.64], R4 ;  /* 0x0000000402007986 */ /* 0x0011e2000c101d24 */
[----:B------:R-:W-:Y:S05]  /*5ea0*/  BRA `(.L_x_1408) ;  /* 0x0000000000f07947 */ /* 0x000fea0003800000 */
.L_x_1427:
[----:B------:R-:W-:-:S09]  /*5eb0*/  UISETP.NE.AND UP0, UPT, UR4, 0xf, UPT ;  /* 0x0000000f0400788c */ /* 0x000fd2000bf05270 */
[----:B------:R-:W-:Y:S05]  /*5ec0*/  BRA.U !UP0, `(.L_x_1429) ;  /* 0x0000000108e07547 */ /* 0x000fea000b800000 */
[----:B------:R-:W-:-:S09]  /*5ed0*/  UISETP.NE.AND UP0, UPT, UR4, 0x17, UPT ;  /* 0x000000170400788c */ /* 0x000fd2000bf05270 */
[----:B------:R-:W-:Y:S05]  /*5ee0*/  BRA.U !UP0, `(.L_x_1430) ;  /* 0x00000001088c7547 */ /* 0x000fea000b800000 */
[----:B------:R-:W-:-:S09]  /*5ef0*/  UISETP.NE.AND UP0, UPT, UR4, 0x18, UPT ;  /* 0x000000180400788c */ /* 0x000fd2000bf05270 */
[----:B------:R-:W-:Y:S05]  /*5f00*/  BRA.U !UP0, `(.L_x_1431) ;  /* 0x0000000108447547 */ /* 0x000fea000b800000 */
.L_x_1407:
        /* <DEDUP_REMOVED lines=16> */
.L_x_1432:
[----:B------:R-:W-:Y:S05]  /*6010*/  BRA `(.L_x_1408) ;  /* 0x0000000000947947 */ /* 0x000fea0003800000 */
.L_x_1431:
[----:B------:R-:W-:Y:S01]  /*6020*/  LOP3.LUT R6, R4, 0x7fffffff, RZ, 0xc0, !PT ;  /* 0x7fffffff04067812 */ /* 0x000fe200078ec0ff */
[----:B------:R-:W-:Y:S01]  /*6030*/  BSSY.RECONVERGENT B0, `(.L_x_1433) ;  /* 0x000000b000007945 */ /* 0x000fe20003800200 */
[----:B------:R-:W-:Y:S02]  /*6040*/  SHF.R.U32.HI R7, RZ, 0x18, R4 ;  /* 0x00000018ff077819 */ /* 0x000fe40000011604 */
[----:B------:R-:W-:Y:S02]  /*6050*/  ISETP.GT.U32.AND P0, PT, R6, 0x43efffff, PT ;  /* 0x43efffff0600780c */ /* 0x000fe40003f04070 */
[----:B------:R-:W-:-:S11]  /*6060*/  MOV R0, 0x7f ;  /* 0x0000007f00007802 */ /* 0x000fd60000000f00 */
[----:B------:R-:W-:Y:S05]  /*6070*/  @P0 BRA `(.L_x_1434) ;  /* 0x0000000000180947 */ /* 0x000fea0003800000 */
[----:B------:R-:W-:-:S13]  /*6080*/  ISETP.GE.U32.AND P0, PT, R6, 0x3c800000, PT ;  /* 0x3c8000000600780c */ /* 0x000fda0003f06070 */
[----:B------:R-:W-:-:S04]  /*6090*/  @P0 SHF.R.U32.HI R0, RZ, 0x14, R4 ;  /* 0x00000014ff000819 */ /* 0x000fc80000011604 */
[----:B------:R-:W-:-:S04]  /*60a0*/  @P0 LOP3.LUT R5, R0, 0x1, RZ, 0xc0, !PT ;  /* 0x0000000100050812 */ /* 0x000fc800078ec0ff */
[----:B------:R-:W-:-:S04]  /*60b0*/  @P0 IADD3 R0, PT, PT, R4, 0x407ffff, R5 ;  /* 0x0407ffff04000810 */ /* 0x000fc80007ffe005 */
[----:B------:R-:W-:Y:S01]  /*60c0*/  @P0 SHF.R.U32.HI R0, RZ, 0x14, R0 ;  /* 0x00000014ff000819 */ /* 0x000fe20000011600 */
[----:B------:R-:W-:-:S07]  /*60d0*/  @!P0 FADD.FTZ R0, R6, 16384 ;  /* 0x4680000006008421 */ /* 0x000fce0000010000 */
.L_x_1434:
[----:B------:R-:W-:Y:S05]  /*60e0*/  BSYNC.RECONVERGENT B0 ;  /* 0x0000000000007941 */ /* 0x000fea0003800200 */
.L_x_1433:
[----:B------:R-:W-:-:S05]  /*60f0*/  LOP3.LUT R5, R0, 0x80, R7, 0xf8, !PT ;  /* 0x0000008000057812 */ /* 0x000fca00078ef807 */
[----:B------:R0:W-:Y:S01]  /*6100*/  STG.E.U8 desc[UR36][R2.64], R5 ;  /* 0x0000000502007986 */ /* 0x0001e2000c101124 */
[----:B------:R-:W-:Y:S05]  /*6110*/  BRA `(.L_x_1408) ;  /* 0x0000000000547947 */ /* 0x000fea0003800000 */
.L_x_1430:
[----:B------:R-:W-:Y:S01]  /*6120*/  LOP3.LUT R6, R4, 0x7fffffff, RZ, 0xc0, !PT ;  /* 0x7fffffff04067812 */ /* 0x000fe200078ec0ff */
[----:B------:R-:W-:Y:S03]  /*6130*/  BSSY.RECONVERGENT B0, `(.L_x_1435) ;  /* 0x000000d000007945 */ /* 0x000fe60003800200 */
        /* <DEDUP_REMOVED lines=9> */
.L_x_1436:
[----:B------:R-:W-:Y:S01]  /*61d0*/  IMAD.MOV.U32 R0, RZ, RZ, 0x7f ;  /* 0x0000007fff007424 */ /* 0x000fe200078e00ff */
[----:B------:R-:W-:-:S04]  /*61e0*/  ISETP.GT.U32.AND P0, PT, R6, 0x7f800000, PT ;  /* 0x7f8000000600780c */ /* 0x000fc80003f04070 */
[----:B------:R-:W-:-:S09]  /*61f0*/  SEL R0, R0, 0x7c, P0 ;  /* 0x0000007c00007807 */ /* 0x000fd20000000000 */
.L_x_1437:
[----:B------:R-:W-:Y:S05]  /*6200*/  BSYNC.RECONVERGENT B0 ;  /* 0x0000000000007941 */ /* 0x000fea0003800200 */
.L_x_1435:
[----:B------:R-:W-:-:S04]  /*6210*/  SHF.R.U32.HI R5, RZ, 0x18, R4 ;  /* 0x00000018ff057819 */ /* 0x000fc80000011604 */
[----:B------:R-:W-:-:S05]  /*6220*/  LOP3.LUT R5, R0, 0x80, R5, 0xf8, !PT ;  /* 0x0000008000057812 */ /* 0x000fca00078ef805 */
[----:B------:R0:W-:Y:S01]  /*6230*/  STG.E.U8 desc[UR36][R2.64], R5 ;  /* 0x0000000502007986 */ /* 0x0001e2000c101124 */
[----:B------:R-:W-:Y:S05]  /*6240*/  BRA `(.L_x_1408) ;  /* 0x0000000000087947 */ /* 0x000fea0003800000 */
.L_x_1429:
[----:B------:R-:W-:-:S05]  /*6250*/  F2FP.BF16.F32.PACK_AB R4, RZ, R4 ;  /* 0x00000004ff04723e */ /* 0x000fca00000010ff */
[----:B------:R0:W-:Y:S02]  /*6260*/  STG.E.U16 desc[UR36][R2.64], R4 ;  /* 0x0000000402007986 */ /* 0x0001e4000c101524 */
.L_x_1408:
[----:B------:R-:W-:-:S07]  /*6270*/  VIADD R17, R17, 0x80 ;  /* 0x0000008011117836 */ /* 0x000fce0000000000 */
.L_x_1373:
[----:B------:R-:W-:Y:S05]  /*6280*/  BSYNC.RECONVERGENT B7 ;  /* 0x0000000000077941 */ /* 0x000fea0003800200 */
.L_x_1372:
[----:B------:R-:W5:Y:S01]  /*6290*/  LDCU UR4, c[0x0][0x380] ;  /* 0x00007000ff0477ac */ /* 0x000f620008000800 */
[----:B------:R-:W-:Y:S01]  /*62a0*/  BSSY.RECONVERGENT B7, `(.L_x_1438) ;  /* 0x000030c000077945 */ /* 0x000fe20003800200 */
[----:B-----5:R-:W-:-:S13]  /*62b0*/  ISETP.GE.AND P0, PT, R17, UR4, PT ;  /* 0x0000000411007c0c */ /* 0x020fda000bf06270 */
[----:B------:R-:W-:Y:S05]  /*62c0*/  @P0 BRA `(.L_x_1439) ;  /* 0x0000003000240947 */ /* 0x000fea0003800000 */
[----:B------:R-:W5:Y:S01]  /*62d0*/  LDCU UR4, c[0x0][0x388] ;  /* 0x00007100ff0477ac */ /* 0x000f620008000800 */
[----:B0--34-:R-:W-:Y:S02]  /*62e0*/  HFMA2 R0, -RZ, RZ, 0, 0 ;  /* 0x00000000ff007431 */ /* 0x019fe400000001ff */
[----:B------:R-:W-:Y:S01]  /*62f0*/  IMAD.MOV.U32 R16, RZ, RZ, RZ ;  /* 0x000000ffff107224 */ /* 0x000fe200078e00ff */
[----:B-----5:R-:W-:-:S09]  /*6300*/  UISETP.NE.AND UP0, UPT, UR4, URZ, UPT ;  /* 0x000000ff0400728c */ /* 0x020fd2000bf05270 */
[----:B------:R-:W-:Y:S05]  /*6310*/  BRA.U !UP0, `(.L_x_1440) ;  /* 0x0000001108a87547 */ /* 0x000fea000b800000 */
[----:B------:R-:W1:Y:S01]  /*6320*/  LDCU.64 UR4, c[0x0][0x390] ;  /* 0x00007200ff0477ac */ /* 0x000e620008000a00 */
[----:B------:R-:W-:Y:S01]  /*6330*/  IMAD.MOV.U32 R16, RZ, RZ, RZ ;  /* 0x000000ffff107224 */ /* 0x000fe200078e00ff */
[----:B------:R-:W0:Y:S01]  /*6340*/  LDCU UR6, c[0x0][0x38c] ;  /* 0x00007180ff0677ac */ /* 0x000e220008000800 */
[----:B------:R-:W3:Y:S01]  /*6350*/  LDCU.64 UR8, c[0x0][0x4b8] ;  /* 0x00009700ff0877ac */ /* 0x000ee20008000a00 */
[----:B------:R-:W-:Y:S01]  /*6360*/  UISETP.NE.AND UP0, UPT, UR40, URZ, UPT ;  /* 0x000000ff2800728c */ /* 0x000fe2000bf05270 */
[----:B-12---:R-:W-:-:S05]  /*6370*/  IMAD.HI.U32 R2, R17, UR4, R16 ;  /* 0x0000000411027c27 */ /* 0x006fca000f8e0010 */
[----:B------:R-:W-:-:S04]  /*6380*/  SHF.R.U32.HI R3, RZ, UR5, R2 ;  /* 0x00000005ff037c19 */ /* 0x000fc80008011602 */
[----:B------:R-:W-:-:S05]  /*6390*/  IADD3 R0, PT, PT, -R3, RZ, RZ ;  /* 0x000000ff03007210 */ /* 0x000fca0007ffe1ff */
[----:B0-----:R-:W-:-:S04]  /*63a0*/  IMAD R0, R0, UR6, R17 ;  /* 0x0000000600007c24 */ /* 0x001fc8000f8e0211 */
[C---:B---3--:R-:W-:Y:S02]  /*63b0*/  IMAD R16, R0.reuse, UR8, RZ ;  /* 0x0000000800107c24 */ /* 0x048fe4000f8e02ff */
        /* <DEDUP_REMOVED lines=288> */
.L_x_1440:
[----:B------:R-:W1:Y:S01]  /*75c0*/  LDCU.64 UR6, c[0x0][0x588] ;  /* 0x0000b100ff0677ac */ /* 0x000e620008000a00 */
[----:B------:R-:W-:Y:S01]  /*75d0*/  BSSY.RECONVERGENT B6, `(.L_x_1441) ;  /* 0x00000e5000067945 */ /* 0x000fe20003800200 */
[----:B------:R-:W-:-:S04]  /*75e0*/  UPRMT UR4, UR41, 0x9910, URZ ;  /* 0x0000991029047896 */ /* 0x000fc800080000ff */
[----:B------:R-:W-:Y:S01]  /*75f0*/  UISETP.GT.AND UP0, UPT, UR4, 0x9, UPT ;  /* 0x000000090400788c */ /* 0x000fe2000bf04270 */
[----:B-12---:R-:W-:-:S04]  /*7600*/  IADD3 R2, P0, PT, R0, UR6, RZ ;  /* 0x0000000600027c10 */ /* 0x006fc8000ff1e0ff */
        /* <DEDUP_REMOVED lines=11> */
[----:B--2---:R0:W1:Y:S01]  /*76c0*/  I2F.S16 R0, R2 ;  /* 0x0000000200007306 */ /* 0x0040620000101400 */
[----:B------:R-:W-:Y:S05]  /*76d0*/  BRA `(.L_x_1447) ;  /* 0x0000000c00507947 */ /* 0x000fea0003800000 */
.L_x_1445:
[----:B------:R-:W2:Y:S02]  /*76e0*/  LDG.E.U8 R0, desc[UR36][R2.64] ;  /* 0x0000002402007981 */ /* 0x000ea4000c1e1100 */
[----:B--2---:R-:W-:Y:S01]  /*76f0*/  I2FP.F32.U32 R0, R0 ;  /* 0x0000000000007245 */ /* 0x004fe20000201000 */
[----:B------:R-:W-:Y:S06]  /*7700*/  BRA `(.L_x_1447) ;  /* 0x0000000c00447947 */ /* 0x000fec0003800000 */
.L_x_1444:
[----:B------:R-:W-:-:S09]  /*7710*/  UISETP.NE.AND UP0, UPT, UR4, 0x2, UPT ;  /* 0x000000020400788c */ /* 0x000fd2000bf05270 */
[----:B------:R-:W-:Y:S05]  /*7720*/  BRA.U !UP0, `(.L_x_1448) ;  /* 0x0000000108287547 */ /* 0x000fea000b800000 */
[----:B------:R-:W-:-:S09]  /*7730*/  UISETP.NE.AND UP0, UPT, UR4, 0x3, UPT ;  /* 0x000000030400788c */ /* 0x000fd2000bf05270 */
[----:B------:R-:W-:Y:S05]  /*7740*/  BRA.U !UP0, `(.L_x_1449) ;  /* 0x0000000108147547 */ /* 0x000fea000b800000 */
[----:B------:R-:W-:-:S09]  /*7750*/  UISETP.NE.AND UP0, UPT, UR4, 0x4, UPT ;  /* 0x000000040400788c */ /* 0x000fd2000bf05270 */
[----:B------:R-:W-:Y:S05]  /*7760*/  BRA.U UP0, `(.L_x_1446) ;  /* 0x0000000900d07547 */ /* 0x000fea000b800000 */
[----:B------:R-:W2:Y:S02]  /*7770*/  LDG.E.64 R2, desc[UR36][R2.64] ;  /* 0x0000002402027981 */ /* 0x000ea4000c1e1b00 */
[----:B--2---:R3:W4:Y:S02]  /*7780*/  I2F.S64 R0, R2 ;  /* 0x0000000200007312 */ /* 0x0047240000301400 */
[----:B---34-:R-:W-:Y:S05]  /*7790*/  BRA `(.L_x_1447) ;  /* 0x0000000c00207947 */ /* 0x018fea0003800000 */
.L_x_1449:
[----:B------:R-:W2:Y:S02]  /*77a0*/  LDG.E R0, desc[UR36][R2.64] ;  /* 0x0000002402007981 */ /* 0x000ea4000c1e1900 */
[----:B--2---:R-:W-:Y:S01]  /*77b0*/  I2FP.F32.S32 R0, R0 ;  /* 0x0000000000007245 */ /* 0x004fe20000201400 */
[----:B------:R-:W-:Y:S06]  /*77c0*/  BRA `(.L_x_1447) ;  /* 0x0000000c00147947 */ /* 0x000fec0003800000 */
.L_x_1448:
[----:B------:R-:W2:Y:S02]  /*77d0*/  LDG.E.U16 R0, desc[UR36][R2.64] ;  /* 0x0000002402007981 */ /* 0x000ea4000c1e1500 */
[----:B--2---:R-:W2:Y:S01]  /*77e0*/  I2F.S16 R0, R0 ;  /* 0x0000000000007306 */ /* 0x004ea20000101400 */
[----:B------:R-:W-:Y:S05]  /*77f0*/  BRA `(.L_x_1447) ;  /* 0x0000000c00087947 */ /* 0x000fea0003800000 */
.L_x_1443:
        /* <DEDUP_REMOVED lines=8> */
.L_x_1451:
[----:B------:R-:W2:Y:S02]  /*7880*/  LDG.E.U16 R0, desc[UR36][R2.64] ;  /* 0x0000002402007981 */ /* 0x000ea4000c1e1500 */
[----:B--2---:R-:W-:Y:S01]  /*7890*/  HADD2.F32 R0, -RZ, R0.H0_H0 ;  /* 0x20000000ff007230 */ /* 0x004fe20000004100 */
[----:B------:R-:W-:Y:S06]  /*78a0*/  BRA `(.L_x_1447) ;  /* 0x0000000800dc7947 */ /* 0x000fec0003800000 */
.L_x_1450:
        /* <DEDUP_REMOVED lines=8> */
.L_x_1453:
[----:B------:R-:W2:Y:S02]  /*7930*/  LDG.E.U16 R0, desc[UR36][R2.64] ;  /* 0x0000002402007981 */ /* 0x000ea4000c1e1500 */
[----:B--2---:R-:W-:Y:S01]  /*7940*/  HADD2.F32 R0, -RZ, R0.H0_H0 ;  /* 0x20000000ff007230 */ /* 0x004fe20000004100 */
[----:B------:R-:W-:Y:S06]  /*7950*/  BRA `(.L_x_1447) ;  /* 0x0000000800b07947 */ /* 0x000fec0003800000 */
.L_x_1452:
        /* <DEDUP_REMOVED lines=11> */
.L_x_1442:
        /* <DEDUP_REMOVED lines=12> */
.L_x_1456:
        /* <DEDUP_REMOVED lines=11> */
.L_x_1455:
        /* <DEDUP_REMOVED lines=23> */
[----:B------:R-:W-:Y:S01]  /*7cf0*/  LOP3.LUT R0, R5, 0x80000000, R0, 0xf8, !PT ;  /* 0x8000000005007812 */ /* 0x000fe200078ef800 */
[----:B------:R-:W-:Y:S06]  /*7d00*/  BRA `(.L_x_1447) ;  /* 0x0000000400c47947 */ /* 0x000fec0003800000 */
.L_x_1458:
        /* <DEDUP_REMOVED lines=12> */
.L_x_1457:
[----:B------:R-:W2:Y:S02]  /*7dd0*/  LDG.E.U16 R0, desc[UR36][R2.64] ;  /* 0x0000002402007981 */ /* 0x000ea4000c1e1500 */
[----:B--2---:R-:W-:Y:S01]  /*7de0*/  SHF.L.U32 R0, R0, 0x10, RZ ;  /* 0x0000001000007819 */ /* 0x004fe200000006ff */
[----:B------:R-:W-:Y:S06]  /*7df0*/  BRA `(.L_x_1447) ;  /* 0x0000000400887947 */ /* 0x000fec0003800000 */
.L_x_1454:
        /* <DEDUP_REMOVED lines=11> */
.L_x_1461:
        /* <DEDUP_REMOVED lines=20> */
.L_x_1463:
[----:B------:R-:W-:Y:S05]  /*7ff0*/  BSYNC.RECONVERGENT B0 ;  /* 0x0000000000007941 */ /* 0x000fea0003800200 */
.L_x_1462:
[----:B------:R-:W-:Y:S01]  /*8000*/  IMAD.SHL.U32 R0, R0, 0x100000, RZ ;  /* 0x0010000000007824 */ /* 0x000fe200078e00ff */
[----:B------:R-:W-:-:S04]  /*8010*/  LEA R2, R2, 0x3b800000, 0x17 ;  /* 0x3b80000002027811 */ /* 0x000fc800078eb8ff */
[----:B------:R-:W-:Y:S01]  /*8020*/  LOP3.LUT R0, R2, R0, R7, 0xfe, !PT ;  /* 0x0000000002007212 */ /* 0x000fe200078efe07 */
[----:B------:R-:W-:Y:S06]  /*8030*/  BRA `(.L_x_1447) ;  /* 0x0000000000f87947 */ /* 0x000fec0003800000 */
.L_x_1460:
[----:B------:R-:W2:Y:S01]  /*8040*/  LDG.E.U8 R3, desc[UR36][R2.64] ;  /* 0x0000002402037981 */ /* 0x000ea2000c1e1100 */
        /* <DEDUP_REMOVED lines=19> */
.L_x_1465:
[----:B------:R-:W-:Y:S05]  /*8180*/  BSYNC.RECONVERGENT B0 ;  /* 0x0000000000007941 */ /* 0x000fea0003800200 */
.L_x_1464:
[----:B------:R-:W-:Y:S02]  /*8190*/  SHF.L.U32 R0, R0, 0x15, RZ ;  /* 0x0000001500007819 */ /* 0x000fe400000006ff */
[----:B------:R-:W-:-:S04]  /*81a0*/  LEA R2, R2, 0x37800000, 0x17 ;  /* 0x3780000002027811 */ /* 0x000fc800078eb8ff */
[----:B------:R-:W-:Y:S01]  /*81b0*/  LOP3.LUT R0, R2, R0, R7, 0xfe, !PT ;  /* 0x0000000002007212 */ /* 0x000fe200078efe07 */
[----:B------:R-:W-:Y:S06]  /*81c0*/  BRA `(.L_x_1447) ;  /* 0x0000000000947947 */ /* 0x000fec0003800000 */
.L_x_1459:
        /* <DEDUP_REMOVED lines=8> */
[----:B--2---:R-:W-:-:S13]  /*8250*/  ISETP.NE.AND P0, PT, R2, RZ, PT ;  /* 0x000000ff0200720c */ /* 0x004fda0003f05270 */
[----:B------:R-:W-:Y:S05]  /*8260*/  @!P0 BRA `(.L_x_1447) ;  /* 0x00000000006c8947 */ /* 0x000fea0003800000 */
[----:B------:R-:W-:-:S13]  /*8270*/  ISETP.NE.AND P0, PT, R2, 0xff, PT ;  /* 0x000000ff0200780c */ /* 0x000fda0003f05270 */
[----:B------:R-:W-:Y:S01]  /*8280*/  @!P0 MOV R0, 0x7f800001 ;  /* 0x7f80000100008802 */ /* 0x000fe20000000f00 */
[----:B------:R-:W-:Y:S01]  /*8290*/  @P0 IMAD.SHL.U32 R0, R2, 0x800000, RZ ;  /* 0x0080000002000824 */ /* 0x000fe200078e00ff */
[----:B------:R-:W-:Y:S06]  /*82a0*/  BRA `(.L_x_1447) ;  /* 0x00000000005c7947 */ /* 0x000fec0003800000 */
.L_x_1446:
        /* <DEDUP_REMOVED lines=16> */
.L_x_1468:
[----:B------:R-:W-:Y:S01]  /*83b0*/  IMAD.MOV.U32 R0, RZ, RZ, RZ ;  /* 0x000000ffff007224 */ /* 0x000fe200078e00ff */
[----:B------:R-:W-:Y:S06]  /*83c0*/  BRA `(.L_x_1447) ;  /* 0x0000000000147947 */ /* 0x000fec0003800000 */
.L_x_1467:
[----:B------:R-:W2:Y:S02]  /*83d0*/  LDG.E.64 R2, desc[UR36][R2.64] ;  /* 0x0000002402027981 */ /* 0x000ea4000c1e1b00 */
[----:B--2---:R0:W1:Y:S02]  /*83e0*/  I2F.U64 R0, R2 ;  /* 0x0000000200007312 */ /* 0x0040640000301000 */
[----:B01----:R-:W-:Y:S05]  /*83f0*/  BRA `(.L_x_1447) ;  /* 0x0000000000087947 */ /* 0x003fea0003800000 */
.L_x_1466:
[----:B------:R-:W2:Y:S02]  /*8400*/  LDG.E R0, desc[UR36][R2.64] ;  /* 0x0000002402007981 */ /* 0x000ea4000c1e1900 */
[----:B--2---:R-:W-:-:S07]  /*8410*/  I2FP.F32.U32 R0, R0 ;  /* 0x0000000000007245 */ /* 0x004fce0000201000 */
.L_x_1447:
[----:B------:R-:W-:Y:S05]  /*8420*/  BSYNC.RECONVERGENT B6 ;  /* 0x0000000000067941 */ /* 0x000fea0003800200 */
.L_x_1441:
[C---:B-12--5:R-:W-:Y:S01]  /*8430*/  FSETP.GT.FTZ.AND P0, PT, |R0|.reuse, 1, PT ;  /* 0x3f8000000000780b */ /* 0x066fe20003f14200 */
[----:B0--34-:R-:W-:Y:S01]  /*8440*/  FADD.FTZ R2, |R0|, -RZ ;  /* 0x800000ff00027221 */ /* 0x019fe20000010200 */
        /* <DEDUP_REMOVED lines=34> */
.L_x_1472:
[----:B------:R-:W0:Y:S02]  /*8670*/  F2I.S64.TRUNC R4, R4 ;  /* 0x0000000400047311 */ /* 0x000e24000020d900 */
[----:B0-----:R-:W-:-:S05]  /*8680*/  IMAD.MOV.U32 R7, RZ, RZ, R4 ;  /* 0x000000ffff077224 */ /* 0x001fca00078e0004 */
[----:B------:R0:W-:Y:S01]  /*8690*/  STG.E.U8 desc[UR36][R2.64], R7 ;  /* 0x0000000702007986 */ /* 0x0001e2000c101124 */
[----:B------:R-:W-:Y:S05]  /*86a0*/  BRA `(.L_x_1474) ;  /* 0x0000000c00287947 */ /* 0x000fea0003800000 */
.L_x_1471:
        /* <DEDUP_REMOVED lines=9> */
.L_x_1476:
[----:B------:R-:W0:Y:S02]  /*8740*/  F2I.FTZ.TRUNC.NTZ R5, R4 ;  /* 0x0000000400057305 */ /* 0x000e24000021f100 */
[----:B0-----:R0:W-:Y:S01]  /*8750*/  STG.E desc[UR36][R2.64], R5 ;  /* 0x0000000502007986 */ /* 0x0011e2000c101924 */
[----:B------:R-:W-:Y:S05]  /*8760*/  BRA `(.L_x_1474) ;  /* 0x0000000800f87947 */ /* 0x000fea0003800000 */
.L_x_1475:
[----:B------:R-:W0:Y:S02]  /*8770*/  F2I.FTZ.TRUNC.NTZ R5, R4 ;  /* 0x0000000400057305 */ /* 0x000e24000021f100 */
[----:B0-----:R0:W-:Y:S01]  /*8780*/  STG.E.U16 desc[UR36][R2.64], R5 ;  /* 0x0000000502007986 */ /* 0x0011e2000c101524 */
[----:B------:R-:W-:Y:S05]  /*8790*/  BRA `(.L_x_1474) ;  /* 0x0000000800ec7947 */ /* 0x000fea0003800000 */
.L_x_1470:
        /* <DEDUP_REMOVED lines=8> */
.L_x_1478:
[----:B------:R-:W-:-:S05]  /*8820*/  F2FP.F16.F32.PACK_AB R4, RZ, R4 ;  /* 0x00000004ff04723e */ /* 0x000fca00000000ff */
[----:B------:R0:W-:Y:S01]  /*8830*/  STG.E.U16 desc[UR36][R2.64], R4 ;  /* 0x0000000402007986 */ /* 0x0001e2000c101524 */
[----:B------:R-:W-:Y:S05]  /*8840*/  BRA `(.L_x_1474) ;  /* 0x0000000800c07947 */ /* 0x000fea0003800000 */
.L_x_1477:
[----:B------:R-:W-:-:S09]  /*8850*/  UISETP.NE.AND UP0, UPT, UR4, 0x7, UPT ;  /* 0x000000070400788c */ /* 0x000fd2000bf05270 */
[----:B------:R-:W-:Y:S05]  /*8860*/  BRA.U !UP0, `(.L_x_1479) ;  /* 0x00000001082c7547 */ /* 0x000fea000b800000 */
[----:B------:R-:W-:-:S09]  /*8870*/  UISETP.NE.AND UP0, UPT, UR4, 0x8, UPT ;  /* 0x000000080400788c */ /* 0x000fd2000bf05270 */
[----:B------:R-:W-:Y:S05]  /*8880*/  BRA.U !UP0, `(.L_x_1480) ;  /* 0x0000000108147547 */ /* 0x000fea000b800000 */
[----:B------:R-:W-:-:S09]  /*8890*/  UISETP.NE.AND UP0, UPT, UR4, 0x9, UPT ;  /* 0x000000090400788c */ /* 0x000fd2000bf05270 */
[----:B------:R-:W-:Y:S05]  /*88a0*/  BRA.U UP0, `(.L_x_1473) ;  /* 0x0000000500d07547 */ /* 0x000fea000b800000 */
[----:B------:R-:W-:-:S05]  /*88b0*/  MOV R5, RZ ;  /* 0x000000ff00057202 */ /* 0x000fca0000000f00 */
[----:B------:R0:W-:Y:S01]  /*88c0*/  STG.E.64 desc[UR36][R2.64], R4 ;  /* 0x0000000402007986 */ /* 0x0001e2000c101b24 */
[----:B------:R-:W-:Y:S05]  /*88d0*/  BRA `(.L_x_1474) ;  /* 0x00000008009c7947 */ /* 0x000fea0003800000 */
.L_x_1480:
[----:B------:R-:W-:-:S04]  /*88e0*/  F2FP.F16.F32.PACK_AB R5, RZ, R4 ;  /* 0x00000004ff05723e */ /* 0x000fc800000000ff */
[----:B------:R-:W-:-:S05]  /*88f0*/  PRMT R5, R5, 0x5410, RZ ;  /* 0x0000541005057816 */ /* 0x000fca00000000ff */
[----:B------:R0:W-:Y:S01]  /*8900*/  STG.E desc[UR36][R2.64], R5 ;  /* 0x0000000502007986 */ /* 0x0001e2000c101924 */
[----:B------:R-:W-:Y:S05]  /*8910*/  BRA `(.L_x_1474) ;  /* 0x00000008008c7947 */ /* 0x000fea0003800000 */
.L_x_1479:
[----:B------:R-:W-:-:S06]  /*8920*/  FMUL.FTZ R4, R4, 1 ;  /* 0x3f80000004047820 */ /* 0x000fcc0000410000 */
[----:B------:R-:W0:Y:S02]  /*8930*/  F2F.F64.F32 R4, R4 ;  /* 0x0000000400047310 */ /* 0x000e240000201800 */
[----:B0-----:R0:W-:Y:S01]  /*8940*/  STG.E.64 desc[UR36][R2.64], R4 ;  /* 0x0000000402007986 */ /* 0x0011e2000c101b24 */
[----:B------:R-:W-:Y:S05]  /*8950*/  BRA `(.L_x_1474) ;  /* 0x00000008007c7947 */ /* 0x000fea0003800000 */
.L_x_1469:
        /* <DEDUP_REMOVED lines=13> */
.L_x_1484:
        /* <DEDUP_REMOVED lines=16> */
.L_x_1487:
[----:B------:R-:W-:-:S04]  /*8b30*/  SHF.R.U32.HI R4, RZ, 0x18, R4 ;  /* 0x00000018ff047819 */ /* 0x000fc80000011604 */
[----:B------:R-:W-:-:S04]  /*8b40*/  LOP3.LUT R4, R5, 0x80, R4, 0xf8, !PT ;  /* 0x0000008005047812 */ /* 0x000fc800078ef804 */
[----:B------:R-:W-:-:S07]  /*8b50*/  PRMT R0, R4, 0x7610, R0 ;  /* 0x0000761004007816 */ /* 0x000fce0000000000 */
.L_x_1486:
[----:B------:R-:W-:Y:S05]  /*8b60*/  BSYNC.RECONVERGENT B0 ;  /* 0x0000000000007941 */ /* 0x000fea0003800200 */
.L_x_1485:
[----:B------:R0:W-:Y:S01]  /*8b70*/  STG.E.U8 desc[UR36][R2.64], R0 ;  /* 0x0000000002007986 */ /* 0x0001e2000c101124 */
[----:B------:R-:W-:Y:S05]  /*8b80*/  BRA `(.L_x_1474) ;  /* 0x0000000400f07947 */ /* 0x000fea0003800000 */
.L_x_1483:
        /* <DEDUP_REMOVED lines=16> */
.L_x_1490:
[----:B------:R-:W-:-:S04]  /*8c90*/  SHF.R.U32.HI R4, RZ, 0x18, R4 ;  /* 0x00000018ff047819 */ /* 0x000fc80000011604 */
[----:B------:R-:W-:-:S04]  /*8ca0*/  LOP3.LUT R5, R5, 0x80, R4, 0xf8, !PT ;  /* 0x0000008005057812 */ /* 0x000fc800078ef804 */
[----:B------:R-:W-:-:S07]  /*8cb0*/  PRMT R0, R5, 0x7610, R0 ;  /* 0x0000761005007816 */ /* 0x000fce0000000000 */
.L_x_1489:
[----:B------:R-:W-:Y:S05]  /*8cc0*/  BSYNC.RECONVERGENT B0 ;  /* 0x0000000000007941 */ /* 0x000fea0003800200 */
.L_x_1488:
[----:B------:R0:W-:Y:S01]  /*8cd0*/  STG.E.U8 desc[UR36][R2.64], R0 ;  /* 0x0000000002007986 */ /* 0x0001e2000c101124 */
[----:B------:R-:W-:Y:S05]  /*8ce0*/  BRA `(.L_x_1474) ;  /* 0x0000000400987947 */ /* 0x000fea0003800000 */
.L_x_1482:
        /* <DEDUP_REMOVED lines=21> */
.L_x_1492:
[----:B------:R-:W0:Y:S02]  /*8e40*/  F2I.U64.TRUNC R4, R4 ;  /* 0x0000000400047311 */ /* 0x000e24000020d800 */
[----:B0-----:R0:W-:Y:S01]  /*8e50*/  STG.E.64 desc[UR36][R2.64], R4 ;  /* 0x0000000402007986 */ /* 0x0011e2000c101b24 */
[----:B------:R-:W-:Y:S05]  /*8e60*/  BRA `(.L_x_1474) ;  /* 0x0000000400387947 */ /* 0x000fea0003800000 */
.L_x_1491:
[----:B------:R-:W0:Y:S02]  /*8e70*/  F2I.FTZ.U32.TRUNC.NTZ R5, R4 ;  /* 0x0000000400057305 */ /* 0x000e24000021f000 */
[----:B0-----:R0:W-:Y:S01]  /*8e80*/  STG.E desc[UR36][R2.64], R5 ;  /* 0x0000000502007986 */ /* 0x0011e2000c101924 */
[----:B------:R-:W-:Y:S05]  /*8e90*/  BRA `(.L_x_1474) ;  /* 0x00000004002c7947 */ /* 0x000fea0003800000 */
.L_x_1481:
        /* <DEDUP_REMOVED lines=10> */
.L_x_1494:
[----:B------:R-:W-:Y:S01]  /*8f40*/  FMUL.FTZ R4, R4, 1 ;  /* 0x3f80000004047820 */ /* 0x000fe20000410000 */
[----:B------:R-:W-:-:S05]  /*8f50*/  CS2R R6, SRZ ;  /* 0x0000000000067805 */ /* 0x000fca000001ff00 */
[----:B------:R-:W0:Y:S02]  /*8f60*/  F2F.F64.F32 R4, R4 ;  /* 0x0000000400047310 */ /* 0x000e240000201800 */
[----:B0-----:R4:W-:Y:S01]  /*8f70*/  STG.E.128 desc[UR36][R2.64], R4 ;  /* 0x0000000402007986 */ /* 0x0019e2000c101d24 */
[----:B------:R-:W-:Y:S05]  /*8f80*/  BRA `(.L_x_1474) ;  /* 0x0000000000f07947 */ /* 0x000fea0003800000 */
.L_x_1493:
[----:B------:R-:W-:-:S09]  /*8f90*/  UISETP.NE.AND UP0, UPT, UR4, 0xf, UPT ;  /* 0x0000000f0400788c */ /* 0x000fd2000bf05270 */
[----:B------:R-:W-:Y:S05]  /*8fa0*/  BRA.U !UP0, `(.L_x_1495) ;  /* 0x0000000108e07547 */ /* 0x000fea000b800000 */
[----:B------:R-:W-:-:S09]  /*8fb0*/  UISETP.NE.AND UP0, UPT, UR4, 0x17, UPT ;  /* 0x000000170400788c */ /* 0x000fd2000bf05270 */
[----:B------:R-:W-:Y:S05]  /*8fc0*/  BRA.U !UP0, `(.L_x_1496) ;  /* 0x00000001088c7547 */ /* 0x000fea000b800000 */
[----:B------:R-:W-:-:S09]  /*8fd0*/  UISETP.NE.AND UP0, UPT, UR4, 0x18, UPT ;  /* 0x000000180400788c */ /* 0x000fd2000bf05270 */
[----:B------:R-:W-:Y:S05]  /*8fe0*/  BRA.U !UP0, `(.L_x_1497) ;  /* 0x0000000108447547 */ /* 0x000fea000b800000 */
.L_x_1473:
        /* <DEDUP_REMOVED lines=16> */
.L_x_1498:
[----:B------:R-:W-:Y:S05]  /*90f0*/  BRA `(.L_x_1474) ;  /* 0x0000000000947947 */ /* 0x000fea0003800000 */
.L_x_1497:
        /* <DEDUP_REMOVED lines=12> */
.L_x_1500:
[----:B------:R-:W-:Y:S05]  /*91c0*/  BSYNC.RECONVERGENT B0 ;  /* 0x0000000000007941 */ /* 0x000fea0003800200 */
.L_x_1499:
[----:B------:R-:W-:-:S05]  /*91d0*/  LOP3.LUT R5, R0, 0x80, R7, 0xf8, !PT ;  /* 0x0000008000057812 */ /* 0x000fca00078ef807 */
[----:B------:R2:W-:Y:S01]  /*91e0*/  STG.E.U8 desc[UR36][R2.64], R5 ;  /* 0x0000000502007986 */ /* 0x0005e2000c101124 */
[----:B------:R-:W-:Y:S05]  /*91f0*/  BRA `(.L_x_1474) ;  /* 0x0000000000547947 */ /* 0x000fea0003800000 */
.L_x_1496:
        /* <DEDUP_REMOVED lines=11> */
.L_x_1502:
[----:B------:R-:W-:Y:S01]  /*92b0*/  IMAD.MOV.U32 R0, RZ, RZ, 0x7f ;  /* 0x0000007fff007424 */ /* 0x000fe200078e00ff */
[----:B------:R-:W-:-:S04]  /*92c0*/  ISETP.GT.U32.AND P0, PT, R6, 0x7f800000, PT ;  /* 0x7f8000000600780c */ /* 0x000fc80003f04070 */
[----:B------:R-:W-:-:S09]  /*92d0*/  SEL R0, R0, 0x7c, P0 ;  /* 0x0000007c00007807 */ /* 0x000fd20000000000 */
.L_x_1503:
[----:B------:R-:W-:Y:S05]  /*92e0*/  BSYNC.RECONVERGENT B0 ;  /* 0x0000000000007941 */ /* 0x000fea0003800200 */
.L_x_1501:
[----:B------:R-:W-:-:S04]  /*92f0*/  SHF.R.U32.HI R5, RZ, 0x18, R4 ;  /* 0x00000018ff057819 */ /* 0x000fc80000011604 */
[----:B------:R-:W-:-:S05]  /*9300*/  LOP3.LUT R5, R0, 0x80, R5, 0xf8, !PT ;  /* 0x0000008000057812 */ /* 0x000fca00078ef805 */
[----:B------:R1:W-:Y:S01]  /*9310*/  STG.E.U8 desc[UR36][R2.64], R5 ;  /* 0x0000000502007986 */ /* 0x0003e2000c101124 */
[----:B------:R-:W-:Y:S05]  /*9320*/  BRA `(.L_x_1474) ;  /* 0x0000000000087947 */ /* 0x000fea0003800000 */
.L_x_1495:
[----:B------:R-:W-:-:S05]  /*9330*/  F2FP.BF16.F32.PACK_AB R4, RZ, R4 ;  /* 0x00000004ff04723e */ /* 0x000fca00000010ff */
[----:B------:R0:W-:Y:S02]  /*9340*/  STG.E.U16 desc[UR36][R2.64], R4 ;  /* 0x0000000402007986 */ /* 0x0001e4000c101524 */
.L_x_1474:
[----:B------:R-:W-:-:S07]  /*9350*/  IADD3 R17, PT, PT, R17, 0x80, RZ ;  /* 0x0000008011117810 */ /* 0x000fce0007ffe0ff */
.L_x_1439:
[----:B------:R-:W-:Y:S05]  /*9360*/  BSYNC.RECONVERGENT B7 ;  /* 0x0000000000077941 */ /* 0x000fea0003800200 */
.L_x_1438:
[----:B------:R-:W5:Y:S02]  /*9370*/  LDCU UR4, c[0x0][0x380] ;  /* 0x00007000ff0477ac */ /* 0x000f640008000800 */
[----:B-----5:R-:W-:-:S13]  /*9380*/  ISETP.GE.AND P0, PT, R17, UR4, PT ;  /* 0x0000000411007c0c */ /* 0x020fda000bf06270 */
[----:B------:R-:W-:Y:S05]  /*9390*/  @P0 EXIT ;  /* 0x000000000000094d */ /* 0x000fea0003800000 */
[----:B------:R-:W5:Y:S01]  /*93a0*/  LDCU UR4, c[0x0][0x388] ;  /* 0x00007100ff0477ac */ /* 0x000f620008000800 */
[----:B------:R-:W-:Y:S02]  /*93b0*/  HFMA2 R16, -RZ, RZ, 0, 0 ;  /* 0x00000000ff107431 */ /* 0x000fe400000001ff */
[----:B0--34-:R-:W-:Y:S01]  /*93c0*/  IMAD.MOV.U32 R0, RZ, RZ, RZ ;  /* 0x000000ffff007224 */ /* 0x019fe200078e00ff */
        /* <DEDUP_REMOVED lines=300> */
.L_x_1504:
[----:B------:R-:W0:Y:S01]  /*a690*/  LDCU.128 UR8, c[0x0][0x580] ;  /* 0x0000b000ff0877ac */ /* 0x000e220008000c00 */
[----:B------:R-:W-:Y:S01]  /*a6a0*/  BSSY.RECONVERGENT B6, `(.L_x_1505) ;  /* 0x00000e7000067945 */ /* 0x000fe20003800200 */
[----:B------:R-:W-:-:S04]  /*a6b0*/  UPRMT UR4, UR41, 0x9910, URZ ;  /* 0x0000991029047896 */ /* 0x000fc800080000ff */
[----:B------:R-:W-:Y:S01]  /*a6c0*/  UISETP.GT.AND UP0, UPT, UR4, 0x9, UPT ;  /* 0x000000090400788c */ /* 0x000fe2000bf04270 */
[----:B0-----:R-:W-:Y:S02]  /*a6d0*/  IADD3 R16, P0, PT, R16, UR8, RZ ;  /* 0x0000000810107c10 */ /* 0x001fe4000ff1e0ff */
[----:B-12---:R-:W-:-:S03]  /*a6e0*/  IADD3 R2, P1, PT, R0, UR10, RZ ;  /* 0x0000000a00027c10 */ /* 0x006fc6000ff3e0ff */
        /* <DEDUP_REMOVED lines=12> */
[----:B--2---:R2:W3:Y:S01]  /*a7b0*/  I2F.S16 R0, R2 ;  /* 0x0000000200007306 */ /* 0x0044e20000101400 */
[----:B------:R-:W-:Y:S05]  /*a7c0*/  BRA `(.L_x_1511) ;  /* 0x0000000c00507947 */ /* 0x000fea0003800000 */
.L_x_1509:
[----:B------:R-:W2:Y:S02]  /*a7d0*/  LDG.E.U8 R0, desc[UR36][R2.64] ;  /* 0x0000002402007981 */ /* 0x000ea4000c1e1100 */
[----:B--2---:R-:W-:Y:S01]  /*a7e0*/  I2FP.F32.U32 R0, R0 ;  /* 0x0000000000007245 */ /* 0x004fe20000201000 */
[----:B------:R-:W-:Y:S06]  /*a7f0*/  BRA `(.L_x_1511) ;  /* 0x0000000c00447947 */ /* 0x000fec0003800000 */
.L_x_1508:
[----:B------:R-:W-:-:S09]  /*a800*/  UISETP.NE.AND UP0, UPT, UR4, 0x2, UPT ;  /* 0x000000020400788c */ /* 0x000fd2000bf05270 */
[----:B------:R-:W-:Y:S05]  /*a810*/  BRA.U !UP0, `(.L_x_1512) ;  /* 0x0000000108287547 */ /* 0x000fea000b800000 */
[----:B------:R-:W-:-:S09]  /*a820*/  UISETP.NE.AND UP0, UPT, UR4, 0x3, UPT ;  /* 0x000000030400788c */ /* 0x000fd2000bf05270 */
[----:B------:R-:W-:Y:S05]  /*a830*/  BRA.U !UP0, `(.L_x_1513) ;  /* 0x0000000108147547 */ /* 0x000fea000b800000 */
[----:B------:R-:W-:-:S09]  /*a840*/  UISETP.NE.AND UP0, UPT, UR4, 0x4, UPT ;  /* 0x000000040400788c */ /* 0x000fd2000bf05270 */
[----:B------:R-:W-:Y:S05]  /*a850*/  BRA.U UP0, `(.L_x_1510) ;  /* 0x0000000900d07547 */ /* 0x000fea000b800000 */
[----:B------:R-:W2:Y:S02]  /*a860*/  LDG.E.64 R2, desc[UR36][R2.64] ;  /* 0x0000002402027981 */ /* 0x000ea4000c1e1b00 */
[----:B--2---:R4:W0:Y:S02]  /*a870*/  I2F.S64 R0, R2 ;  /* 0x0000000200007312 */ /* 0x0048240000301400 */
[----:B0---4-:R-:W-:Y:S05]  /*a880*/  BRA `(.L_x_1511) ;  /* 0x0000000c00207947 */ /* 0x011fea0003800000 */
.L_x_1513:
[----:B------:R-:W2:Y:S02]  /*a890*/  LDG.E R0, desc[UR36][R2.64] ;  /* 0x0000002402007981 */ /* 0x000ea4000c1e1900 */
[----:B--2---:R-:W-:Y:S01]  /*a8a0*/  I2FP.F32.S32 R0, R0 ;  /* 0x0000000000007245 */ /* 0x004fe20000201400 */
[----:B------:R-:W-:Y:S06]  /*a8b0*/  BRA `(.L_x_1511) ;  /* 0x0000000c00147947 */ /* 0x000fec0003800000 */
.L_x_1512:
[----:B------:R-:W2:Y:S02]  /*a8c0*/  LDG.E.U16 R0, desc[UR36][R2.64] ;  /* 0x0000002402007981 */ /* 0x000ea4000c1e1500 */
[----:B--2---:R-:W4:Y:S01]  /*a8d0*/  I2F.S16 R0, R0 ;  /* 0x0000000000007306 */ /* 0x004f220000101400 */
[----:B------:R-:W-:Y:S05]  /*a8e0*/  BRA `(.L_x_1511) ;  /* 0x0000000c00087947 */ /* 0x000fea0003800000 */
.L_x_1507:
        /* <DEDUP_REMOVED lines=8> */
.L_x_1515:
[----:B------:R-:W2:Y:S02]  /*a970*/  LDG.E.U16 R0, desc[UR36][R2.64] ;  /* 0x0000002402007981 */ /* 0x000ea4000c1e1500 */
[----:B--2---:R-:W-:Y:S01]  /*a980*/  HADD2.F32 R0, -RZ, R0.H0_H0 ;  /* 0x20000000ff007230 */ /* 0x004fe20000004100 */
[----:B------:R-:W-:Y:S06]  /*a990*/  BRA `(.L_x_1511) ;  /* 0x0000000800dc7947 */ /* 0x000fec0003800000 */
.L_x_1514:
        /* <DEDUP_REMOVED lines=8> */
.L_x_1517:
[----:B------:R-:W2:Y:S02]  /*aa20*/  LDG.E.U16 R0, desc[UR36][R2.64] ;  /* 0x0000002402007981 */ /* 0x000ea4000c1e1500 */
[----:B--2---:R-:W-:Y:S01]  /*aa30*/  HADD2.F32 R0, -RZ, R0.H0_H0 ;  /* 0x20000000ff007230 */ /* 0x004fe20000004100 */
[----:B------:R-:W-:Y:S06]  /*aa40*/  BRA `(.L_x_1511) ;  /* 0x0000000800b07947 */ /* 0x000fec0003800000 */
.L_x_1516:
        /* <DEDUP_REMOVED lines=11> */
.L_x_1506:
        /* <DEDUP_REMOVED lines=12> */
.L_x_1520:
        /* <DEDUP_REMOVED lines=11> */
.L_x_1519:
        /* <DEDUP_REMOVED lines=25> */
.L_x_1522:
        /* <DEDUP_REMOVED lines=12> */
.L_x_1521:
[----:B------:R-:W2:Y:S02]  /*aec0*/  LDG.E.U16 R0, desc[UR36][R2.64] ;  /* 0x0000002402007981 */ /* 0x000ea4000c1e1500 */
[----:B--2---:R-:W-:Y:S01]  /*aed0*/  SHF.L.U32 R0, R0, 0x10, RZ ;  /* 0x0000001000007819 */ /* 0x004fe200000006ff */
[----:B------:R-:W-:Y:S06]  /*aee0*/  BRA `(.L_x_1511) ;  /* 0x0000000400887947 */ /* 0x000fec0003800000 */
.L_x_1518:
        /* <DEDUP_REMOVED lines=11> */
.L_x_1525:
        /* <DEDUP_REMOVED lines=20> */
.L_x_1527:
[----:B------:R-:W-:Y:S05]  /*b0e0*/  BSYNC.RECONVERGENT B0 ;  /* 0x0000000000007941 */ /* 0x000fea0003800200 */
.L_x_1526:
[----:B------:R-:W-:Y:S01]  /*b0f0*/  IMAD.SHL.U32 R0, R0, 0x100000, RZ ;  /* 0x0010000000007824 */ /* 0x000fe200078e00ff */
[----:B------:R-:W-:-:S04]  /*b100*/  LEA R2, R2, 0x3b800000, 0x17 ;  /* 0x3b80000002027811 */ /* 0x000fc800078eb8ff */
[----:B------:R-:W-:Y:S01]  /*b110*/  LOP3.LUT R0, R2, R0, R7, 0xfe, !PT ;  /* 0x0000000002007212 */ /* 0x000fe200078efe07 */
[----:B------:R-:W-:Y:S06]  /*b120*/  BRA `(.L_x_1511) ;  /* 0x0000000000f87947 */ /* 0x000fec0003800000 */
.L_x_1524:
        /* <DEDUP_REMOVED lines=20> */
.L_x_1529:
[----:B------:R-:W-:Y:S05]  /*b270*/  BSYNC.RECONVERGENT B0 ;  /* 0x0000000000007941 */ /* 0x000fea0003800200 */
.L_x_1528:
[----:B------:R-:W-:Y:S02]  /*b280*/  SHF.L.U32 R0, R0, 0x15, RZ ;  /* 0x0000001500007819 */ /* 0x000fe400000006ff */
[----:B------:R-:W-:-:S04]  /*b290*/  LEA R2, R2, 0x37800000, 0x17 ;  /* 0x3780000002027811 */ /* 0x000fc800078eb8ff */
[----:B------:R-:W-:Y:S01]  /*b2a0*/  LOP3.LUT R0, R2, R0, R7, 0xfe, !PT ;  /* 0x0000000002007212 */ /* 0x000fe200078efe07 */
[----:B------:R-:W-:Y:S06]  /*b2b0*/  BRA `(.L_x_1511) ;  /* 0x0000000000947947 */ /* 0x000fec0003800000 */
.L_x_1523:
        /* <DEDUP_REMOVED lines=14> */
.L_x_1510:
        /* <DEDUP_REMOVED lines=16> */
.L_x_1532:
[----:B------:R-:W-:Y:S01]  /*b4a0*/  IMAD.MOV.U32 R0, RZ, RZ, RZ ;  /* 0x000000ffff007224 */ /* 0x000fe200078e00ff */
[----:B------:R-:W-:Y:S06]  /*b4b0*/  BRA `(.L_x_1511) ;  /* 0x0000000000147947 */ /* 0x000fec0003800000 */
.L_x_1531:
[----:B------:R-:W2:Y:S02]  /*b4c0*/  LDG.E.64 R2, desc[UR36][R2.64] ;  /* 0x0000002402027981 */ /* 0x000ea4000c1e1b00 */
[----:B--2---:R0:W1:Y:S02]  /*b4d0*/  I2F.U64 R0, R2 ;  /* 0x0000000200007312 */ /* 0x0040640000301000 */
[----:B01----:R-:W-:Y:S05]  /*b4e0*/  BRA `(.L_x_1511) ;  /* 0x0000000000087947 */ /* 0x003fea0003800000 */
.L_x_1530:
[----:B------:R-:W2:Y:S02]  /*b4f0*/  LDG.E R0, desc[UR36][R2.64] ;  /* 0x0000002402007981 */ /* 0x000ea4000c1e1900 */
[----:B--2---:R-:W-:-:S07]  /*b500*/  I2FP.F32.U32 R0, R0 ;  /* 0x0000000000007245 */ /* 0x004fce0000201000 */
.L_x_1511:
[----:B------:R-:W-:Y:S05]  /*b510*/  BSYNC.RECONVERGENT B6 ;  /* 0x0000000000067941 */ /* 0x000fea0003800200 */
.L_x_1505:
[C---:B---345:R-:W-:Y:S01]  /*b520*/  FSETP.GT.FTZ.AND P0, PT, |R0|.reuse, 1, PT ;  /* 0x3f8000000000780b */ /* 0x078fe20003f14200 */
[----:B012---:R-:W-:Y:S01]  /*b530*/  FADD.FTZ R2, |R0|, -RZ ;  /* 0x800000ff00027221 */ /* 0x007fe20000010200 */
[----:B------:R-:W-:Y:S01]  /*b540*/  HFMA2 R4, -RZ, RZ, 0.890625, -0.00056934356689453125 ;  /* 0x3b2090aaff047431 */ /* 0x000fe200000001ff */
[----:B------:R-:W-:-:S04]  /*b550*/  UPRMT UR4, UR42, 0x9910, URZ ;  /* 0x000099102a047896 */ /* 0x000fc800080000ff */
[----:B------:R-:W-:-:S06]  /*b560*/  UISETP.GT.AND UP0, UPT, UR4, 0x9, UPT ;  /* 0x000000090400788c */ /* 0x000fcc000bf04270 */
        /* <DEDUP_REMOVED lines=26> */
[----:B0-----:R-:W-:Y:S01]  /*b710*/  STG.E.U8 desc[UR36][R16.64], R3 ;  /* 0x0000000310007986 */ /* 0x001fe2000c101124 */
[----:B------:R-:W-:Y:S05]  /*b720*/  EXIT ;  /* 0x000000000000794d */ /* 0x000fea0003800000 */
.L_x_1536:
[----:B------:R-:W0:Y:S02]  /*b730*/  F2I.S64.TRUNC R2, R2 ;  /* 0x0000000200027311 */ /* 0x000e24000020d900 */
[----:B0-----:R-:W-:-:S05]  /*b740*/  MOV R5, R2 ;  /* 0x0000000200057202 */ /* 0x001fca0000000f00 */
[----:B------:R-:W-:Y:S01]  /*b750*/  STG.E.U8 desc[UR36][R16.64], R5 ;  /* 0x0000000510007986 */ /* 0x000fe2000c101124 */
[----:B------:R-:W-:Y:S05]  /*b760*/  EXIT ;  /* 0x000000000000794d */ /* 0x000fea0003800000 */
.L_x_1535:
[----:B------:R-:W-:-:S09]  /*b770*/  UISETP.NE.AND UP0, UPT, UR4, 0x2, UPT ;  /* 0x000000020400788c */ /* 0x000fd2000bf05270 */
[----:B------:R-:W-:Y:S05]  /*b780*/  BRA.U !UP0, `(.L_x_1538) ;  /* 0x0000000108287547 */ /* 0x000fea000b800000 */
[----:B------:R-:W-:-:S09]  /*b790*/  UISETP.NE.AND UP0, UPT, UR4, 0x3, UPT ;  /* 0x000000030400788c */ /* 0x000fd2000bf05270 */
[----:B------:R-:W-:Y:S05]  /*b7a0*/  BRA.U !UP0, `(.L_x_1539) ;  /* 0x0000000108147547 */ /* 0x000fea000b800000 */
[----:B------:R-:W-:-:S09]  /*b7b0*/  UISETP.NE.AND UP0, UPT, UR4, 0x4, UPT ;  /* 0x000000040400788c */ /* 0x000fd2000bf05270 */
[----:B------:R-:W-:Y:S05]  /*b7c0*/  BRA.U UP0, `(.L_x_1537) ;  /* 0x0000000900387547 */ /* 0x000fea000b800000 */
[----:B------:R-:W0:Y:S02]  /*b7d0*/  F2I.S64.TRUNC R2, R2 ;  /* 0x0000000200027311 */ /* 0x000e24000020d900 */
[----:B0-----:R-:W-:Y:S01]  /*b7e0*/  STG.E.64 desc[UR36][R16.64], R2 ;  /* 0x0000000210007986 */ /* 0x001fe2000c101b24 */
[----:B------:R-:W-:Y:S05]  /*b7f0*/  EXIT ;  /* 0x000000000000794d */ /* 0x000fea0003800000 */
.L_x_1539:
[----:B------:R-:W0:Y:S02]  /*b800*/  F2I.FTZ.TRUNC.NTZ R3, R2 ;  /* 0x0000000200037305 */ /* 0x000e24000021f100 */
[----:B0-----:R-:W-:Y:S01]  /*b810*/  STG.E desc[UR36][R16.64], R3 ;  /* 0x0000000310007986 */ /* 0x001fe2000c101924 */
[----:B------:R-:W-:Y:S05]  /*b820*/  EXIT ;  /* 0x000000000000794d */ /* 0x000fea0003800000 */
.L_x_1538:
[----:B------:R-:W0:Y:S02]  /*b830*/  F2I.FTZ.TRUNC.NTZ R3, R2 ;  /* 0x0000000200037305 */ /* 0x000e24000021f100 */
[----:B0-----:R-:W-:Y:S01]  /*b840*/  STG.E.U16 desc[UR36][R16.64], R3 ;  /* 0x0000000310007986 */ /* 0x001fe2000c101524 */
[----:B------:R-:W-:Y:S05]  /*b850*/  EXIT ;  /* 0x000000000000794d */ /* 0x000fea0003800000 */
.L_x_1534:
[----:B------:R-:W-:-:S09]  /*b860*/  UISETP.GT.AND UP0, UPT, UR4, 0x6, UPT ;  /* 0x000000060400788c */ /* 0x000fd2000bf04270 */
[----:B------:R-:W-:Y:S05]  /*b870*/  BRA.U UP0, `(.L_x_1540) ;  /* 0x0000000100247547 */ /* 0x000fea000b800000 */
[----:B------:R-:W-:-:S09]  /*b880*/  UISETP.NE.AND UP0, UPT, UR4, 0x5, UPT ;  /* 0x000000050400788c */ /* 0x000fd2000bf05270 */
[----:B------:R-:W-:Y:S05]  /*b890*/  BRA.U !UP0, `(.L_x_1541) ;  /* 0x0000000108107547 */ /* 0x000fea000b800000 */
[----:B------:R-:W-:-:S09]  /*b8a0*/  UISETP.NE.AND UP0, UPT, UR4, 0x6, UPT ;  /* 0x000000060400788c */ /* 0x000fd2000bf05270 */
[----:B------:R-:W-:Y:S05]  /*b8b0*/  BRA.U UP0, `(.L_x_1537) ;  /* 0x0000000500fc7547 */ /* 0x000fea000b800000 */
[----:B------:R-:W-:Y:S01]  /*b8c0*/  STG.E desc[UR36][R16.64], R2 ;  /* 0x0000000210007986 */ /* 0x000fe2000c101924 */
[----:B------:R-:W-:Y:S05]  /*b8d0*/  EXIT ;  /* 0x000000000000794d */ /* 0x000fea0003800000 */
.L_x_1541:
[----:B------:R-:W-:-:S05]  /*b8e0*/  F2FP.F16.F32.PACK_AB R2, RZ, R2 ;  /* 0x00000002ff02723e */ /* 0x000fca00000000ff */
[----:B------:R-:W-:Y:S01]  /*b8f0*/  STG.E.U16 desc[UR36][R16.64], R2 ;  /* 0x0000000210007986 */ /* 0x000fe2000c101524 */
[----:B------:R-:W-:Y:S05]  /*b900*/  EXIT ;  /* 0x000000000000794d */ /* 0x000fea0003800000 */
.L_x_1540:
[----:B------:R-:W-:-:S09]  /*b910*/  UISETP.NE.AND UP0, UPT, UR4, 0x7, UPT ;  /* 0x000000070400788c */ /* 0x000fd2000bf05270 */
[----:B------:R-:W-:Y:S05]  /*b920*/  BRA.U !UP0, `(.L_x_1542) ;  /* 0x00000001082c7547 */ /* 0x000fea000b800000 */
[----:B------:R-:W-:-:S09]  /*b930*/  UISETP.NE.AND UP0, UPT, UR4, 0x8, UPT ;  /* 0x000000080400788c */ /* 0x000fd2000bf05270 */
[----:B------:R-:W-:Y:S05]  /*b940*/  BRA.U !UP0, `(.L_x_1543) ;  /* 0x0000000108147547 */ /* 0x000fea000b800000 */
[----:B------:R-:W-:-:S09]  /*b950*/  UISETP.NE.AND UP0, UPT, UR4, 0x9, UPT ;  /* 0x000000090400788c */ /* 0x000fd2000bf05270 */
[----:B------:R-:W-:Y:S05]  /*b960*/  BRA.U UP0, `(.L_x_1537) ;  /* 0x0000000500d07547 */ /* 0x000fea000b800000 */
[----:B------:R-:W-:-:S05]  /*b970*/  IMAD.MOV.U32 R3, RZ, RZ, RZ ;  /* 0x000000ffff037224 */ /* 0x000fca00078e00ff */
[----:B------:R-:W-:Y:S01]  /*b980*/  STG.E.64 desc[UR36][R16.64], R2 ;  /* 0x0000000210007986 */ /* 0x000fe2000c101b24 */
[----:B------:R-:W-:Y:S05]  /*b990*/  EXIT ;  /* 0x000000000000794d */ /* 0x000fea0003800000 */
.L_x_1543:
[----:B------:R-:W-:-:S04]  /*b9a0*/  F2FP.F16.F32.PACK_AB R3, RZ, R2 ;  /* 0x00000002ff03723e */ /* 0x000fc800000000ff */
[----:B------:R-:W-:-:S05]  /*b9b0*/  PRMT R3, R3, 0x5410, RZ ;  /* 0x0000541003037816 */ /* 0x000fca00000000ff */
[----:B------:R-:W-:Y:S01]  /*b9c0*/  STG.E desc[UR36][R16.64], R3 ;  /* 0x0000000310007986 */ /* 0x000fe2000c101924 */
[----:B------:R-:W-:Y:S05]  /*b9d0*/  EXIT ;  /* 0x000000000000794d */ /* 0x000fea0003800000 */
.L_x_1542:
[----:B------:R-:W-:-:S06]  /*b9e0*/  FMUL.FTZ R2, R2, 1 ;  /* 0x3f80000002027820 */ /* 0x000fcc0000410000 */
[----:B------:R-:W0:Y:S02]  /*b9f0*/  F2F.F64.F32 R2, R2 ;  /* 0x0000000200027310 */ /* 0x000e240000201800 */
[----:B0-----:R-:W-:Y:S01]  /*ba00*/  STG.E.64 desc[UR36][R16.64], R2 ;  /* 0x0000000210007986 */ /* 0x001fe2000c101b24 */
[----:B------:R-:W-:Y:S05]  /*ba10*/  EXIT ;  /* 0x000000000000794d */ /* 0x000fea0003800000 */
.L_x_1533:
        /* <DEDUP_REMOVED lines=11> */
[----:B0-----:R-:W-:Y:S01]  /*bad0*/  STG.E.U16 desc[UR36][R16.64], R3 ;  /* 0x0000000310007986 */ /* 0x001fe2000c101524 */
[----:B------:R-:W-:Y:S05]  /*bae0*/  EXIT ;  /* 0x000000000000794d */ /* 0x000fea0003800000 */
.L_x_1547:
        /* <DEDUP_REMOVED lines=16> */
.L_x_1550:
[----:B------:R-:W-:-:S04]  /*bbf0*/  SHF.R.U32.HI R2, RZ, 0x18, R2 ;  /* 0x00000018ff027819 */ /* 0x000fc80000011602 */
[----:B------:R-:W-:-:S04]  /*bc00*/  LOP3.LUT R2, R3, 0x80, R2, 0xf8, !PT ;  /* 0x0000008003027812 */ /* 0x000fc800078ef802 */
[----:B------:R-:W-:-:S07]  /*bc10*/  PRMT R8, R2, 0x7610, R8 ;  /* 0x0000761002087816 */ /* 0x000fce0000000008 */
.L_x_1549:
[----:B------:R-:W-:Y:S05]  /*bc20*/  BSYNC.RECONVERGENT B0 ;  /* 0x0000000000007941 */ /* 0x000fea0003800200 */
.L_x_1548:
[----:B------:R-:W-:Y:S01]  /*bc30*/  STG.E.U8 desc[UR36][R16.64], R8 ;  /* 0x0000000810007986 */ /* 0x000fe2000c101124 */
[----:B------:R-:W-:Y:S05]  /*bc40*/  EXIT ;  /* 0x000000000000794d */ /* 0x000fea0003800000 */
.L_x_1546:
        /* <DEDUP_REMOVED lines=16> */
.L_x_1553:
[----:B------:R-:W-:-:S04]  /*bd50*/  SHF.R.U32.HI R2, RZ, 0x18, R2 ;  /* 0x00000018ff027819 */ /* 0x000fc80000011602 */
[----:B------:R-:W-:-:S04]  /*bd60*/  LOP3.LUT R3, R3, 0x80, R2, 0xf8, !PT ;  /* 0x0000008003037812 */ /* 0x000fc800078ef802 */
[----:B------:R-:W-:-:S07]  /*bd70*/  PRMT R8, R3, 0x7610, R8 ;  /* 0x0000761003087816 */ /* 0x000fce0000000008 */
.L_x_1552:
[----:B------:R-:W-:Y:S05]  /*bd80*/  BSYNC.RECONVERGENT B0 ;  /* 0x0000000000007941 */ /* 0x000fea0003800200 */
.L_x_1551:
[----:B------:R-:W-:Y:S01]  /*bd90*/  STG.E.U8 desc[UR36][R16.64], R8 ;  /* 0x0000000810007986 */ /* 0x000fe2000c101124 */
[----:B------:R-:W-:Y:S05]  /*bda0*/  EXIT ;  /* 0x000000000000794d */ /* 0x000fea0003800000 */
.L_x_1545:
        /* <DEDUP_REMOVED lines=21> */
.L_x_1555:
[----:B------:R-:W0:Y:S02]  /*bf00*/  F2I.U64.TRUNC R2, R2 ;  /* 0x0000000200027311 */ /* 0x000e24000020d800 */
[----:B0-----:R-:W-:Y:S01]  /*bf10*/  STG.E.64 desc[UR36][R16.64], R2 ;  /* 0x0000000210007986 */ /* 0x001fe2000c101b24 */
[----:B------:R-:W-:Y:S05]  /*bf20*/  EXIT ;  /* 0x000000000000794d */ /* 0x000fea0003800000 */
.L_x_1554:
[----:B------:R-:W0:Y:S02]  /*bf30*/  F2I.FTZ.U32.TRUNC.NTZ R3, R2 ;  /* 0x0000000200037305 */ /* 0x000e24000021f000 */
[----:B0-----:R-:W-:Y:S01]  /*bf40*/  STG.E desc[UR36][R16.64], R3 ;  /* 0x0000000310007986 */ /* 0x001fe2000c101924 */
[----:B------:R-:W-:Y:S05]  /*bf50*/  EXIT ;  /* 0x000000000000794d */ /* 0x000fea0003800000 */
.L_x_1544:
        /* <DEDUP_REMOVED lines=8> */
[----:B------:R-:W-:Y:S01]  /*bfe0*/  STG.E.U8 desc[UR36][R16.64], R3 ;  /* 0x0000000310007986 */ /* 0x000fe2000c101124 */
[----:B------:R-:W-:Y:S05]  /*bff0*/  EXIT ;  /* 0x000000000000794d */ /* 0x000fea0003800000 */
.L_x_1557:
[----:B------:R-:W-:Y:S01]  /*c000*/  FMUL.FTZ R4, R2, 1 ;  /* 0x3f80000002047820 */ /* 0x000fe20000410000 */
[----:B------:R-:W-:-:S05]  /*c010*/  CS2R R6, SRZ ;  /* 0x0000000000067805 */ /* 0x000fca000001ff00 */
[----:B------:R-:W0:Y:S02]  /*c020*/  F2F.F64.F32 R4, R4 ;  /* 0x0000000400047310 */ /* 0x000e240000201800 */
[----:B0-----:R-:W-:Y:S01]  /*c030*/  STG.E.128 desc[UR36][R16.64], R4 ;  /* 0x0000000410007986 */ /* 0x001fe2000c101d24 */
[----:B------:R-:W-:Y:S05]  /*c040*/  EXIT ;  /* 0x000000000000794d */ /* 0x000fea0003800000 */
.L_x_1556:
[----:B------:R-:W-:-:S09]  /*c050*/  UISETP.NE.AND UP0, UPT, UR4, 0xf, UPT ;  /* 0x0000000f0400788c */ /* 0x000fd2000bf05270 */
[----:B------:R-:W-:Y:S05]  /*c060*/  BRA.U !UP0, `(.L_x_1558) ;  /* 0x0000000108e07547 */ /* 0x000fea000b800000 */
[----:B------:R-:W-:-:S09]  /*c070*/  UISETP.NE.AND UP0, UPT, UR4, 0x17, UPT ;  /* 0x000000170400788c */ /* 0x000fd2000bf05270 */
[----:B------:R-:W-:Y:S05]  /*c080*/  BRA.U !UP0, `(.L_x_1559) ;  /* 0x00000001088c7547 */ /* 0x000fea000b800000 */
[----:B------:R-:W-:-:S09]  /*c090*/  UISETP.NE.AND UP0, UPT, UR4, 0x18, UPT ;  /* 0x000000180400788c */ /* 0x000fd2000bf05270 */
[----:B------:R-:W-:Y:S05]  /*c0a0*/  BRA.U !UP0, `(.L_x_1560) ;  /* 0x0000000108447547 */ /* 0x000fea000b800000 */
.L_x_1537:
        /* <DEDUP_REMOVED lines=16> */
.L_x_1561:
[----:B------:R-:W-:Y:S05]  /*c1b0*/  EXIT ;  /* 0x000000000000794d */ /* 0x000fea0003800000 */
.L_x_1560:
[----:B------:R-:W-:Y:S01]  /*c1c0*/  LOP3.LUT R4, R2, 0x7fffffff, RZ, 0xc0, !PT ;  /* 0x7fffffff02047812 */ /* 0x000fe200078ec0ff */
[----:B------:R-:W-:Y:S01]  /*c1d0*/  BSSY.RECONVERGENT B0, `(.L_x_1562) ;  /* 0x000000b000007945 */ /* 0x000fe20003800200 */
[----:B------:R-:W-:Y:S01]  /*c1e0*/  SHF.R.U32.HI R5, RZ, 0x18, R2 ;  /* 0x00000018ff057819 */ /* 0x000fe20000011602 */
[----:B------:R-:W-:Y:S01]  /*c1f0*/  IMAD.MOV.U32 R0, RZ, RZ, 0x7f ;  /* 0x0000007fff007424 */ /* 0x000fe200078e00ff */
        /* <DEDUP_REMOVED lines=8> */
.L_x_1563:
[----:B------:R-:W-:Y:S05]  /*c280*/  BSYNC.RECONVERGENT B0 ;  /* 0x0000000000007941 */ /* 0x000fea0003800200 */
.L_x_1562:
[----:B------:R-:W-:-:S05]  /*c290*/  LOP3.LUT R3, R0, 0x80, R5, 0xf8, !PT ;  /* 0x0000008000037812 */ /* 0x000fca00078ef805 */
[----:B------:R-:W-:Y:S01]  /*c2a0*/  STG.E.U8 desc[UR36][R16.64], R3 ;  /* 0x0000000310007986 */ /* 0x000fe2000c101124 */
[----:B------:R-:W-:Y:S05]  /*c2b0*/  EXIT ;  /* 0x000000000000794d */ /* 0x000fea0003800000 */
.L_x_1559:
        /* <DEDUP_REMOVED lines=11> */
.L_x_1565:
[----:B------:R-:W-:Y:S01]  /*c370*/  HFMA2 R0, -RZ, RZ, 0, 7.569789886474609375e-06 ;  /* 0x0000007fff007431 */ /* 0x000fe200000001ff */
[----:B------:R-:W-:-:S04]  /*c380*/  ISETP.GT.U32.AND P0, PT, R4, 0x7f800000, PT ;  /* 0x7f8000000400780c */ /* 0x000fc80003f04070 */
[----:B------:R-:W-:-:S09]  /*c390*/  SEL R0, R0, 0x7c, P0 ;  /* 0x0000007c00007807 */ /* 0x000fd20000000000 */
.L_x_1566:
[----:B------:R-:W-:Y:S05]  /*c3a0*/  BSYNC.RECONVERGENT B0 ;  /* 0x0000000000007941 */ /* 0x000fea0003800200 */
.L_x_1564:
[----:B------:R-:W-:-:S04]  /*c3b0*/  SHF.R.U32.HI R3, RZ, 0x18, R2 ;  /* 0x00000018ff037819 */ /* 0x000fc80000011602 */
[----:B------:R-:W-:-:S05]  /*c3c0*/  LOP3.LUT R3, R0, 0x80, R3, 0xf8, !PT ;  /* 0x0000008000037812 */ /* 0x000fca00078ef803 */
[----:B------:R-:W-:Y:S01]  /*c3d0*/  STG.E.U8 desc[UR36][R16.64], R3 ;  /* 0x0000000310007986 */ /* 0x000fe2000c101124 */
[----:B------:R-:W-:Y:S05]  /*c3e0*/  EXIT ;  /* 0x000000000000794d */ /* 0x000fea0003800000 */
.L_x_1558:
[----:B------:R-:W-:-:S05]  /*c3f0*/  F2FP.BF16.F32.PACK_AB R2, RZ, R2 ;  /* 0x00000002ff02723e */ /* 0x000fca00000010ff */
[----:B------:R-:W-:Y:S01]  /*c400*/  STG.E.U16 desc[UR36][R16.64], R2 ;  /* 0x0000000210007986 */ /* 0x000fe2000c101524 */
[----:B------:R-:W-:Y:S05]  /*c410*/  EXIT ;  /* 0x000000000000794d */ /* 0x000fea0003800000 */
.L_x_1567:
        /* <DEDUP_REMOVED lines=14> */
.L_x_2618:


//--------------------- .text._ZN2at6native27unrolled_elementwise_kernelIZZZNS0_16atan_kernel_cudaERNS_18TensorIteratorBaseEENKUlvE0_clEvENKUlvE0_clEvEUlfE_St5arrayIPcLm2EELi4E23TrivialOffsetCalculatorILi1EjESB_NS0_6memory12LoadWithCastILi1EEENSC_13StoreWithCastILi1EEEEEviT_T0_T2_T3_T4_T5_ --------------------------
	.section	.text._ZN2at6native27unrolled_elementwise_kernelIZZZNS0_16atan_kernel_cudaERNS_18TensorIteratorBaseEENKUlvE0_clEvENKUlvE0_clEvEUlfE_St5arrayIPcLm2EELi4E23TrivialOffsetCalculatorILi1EjESB_NS0_6memory12LoadWithCastILi1EEENSC_13StoreWithCastILi1EEEEEviT_T0_T2_T3_T4_T5_,"ax",@progbits
	.align	128
        .global         _ZN2at6native27unrolled_elementwise_kernelIZZZNS0_16atan_kernel_cudaERNS_18TensorIteratorBaseEENKUlvE0_clEvENKUlvE0_clEvEUlfE_St5arrayIPcLm2EELi4E23TrivialOffsetCalculatorILi1EjESB_NS0_6memory12LoadWithCastILi1EEENSC_13StoreWithCastILi1EEEEEviT_T0_T2_T3_T4_T5_
        .type           _ZN2at6native27unrolled_elementwise_kernelIZZZNS0_16atan_kernel_cudaERNS_18TensorIteratorBaseEENKUlvE0_clEvENKUlvE0_clEvEUlfE_St5arrayIPcLm2EELi4E23TrivialOffsetCalculatorILi1EjESB_NS0_6memory12LoadWithCastILi1EEENSC_13StoreWithCastILi1EEEEEviT_T0_T2_T3_T4_T5_,@function
        .size           _ZN2at6native27unrolled_elementwise_kernelIZZZNS0_16atan_kernel_cudaERNS_18TensorIteratorBaseEENKUlvE0_clEvENKUlvE0_clEvEUlfE_St5arrayIPcLm2EELi4E23TrivialOffsetCalculatorILi1EjESB_NS0_6memory12LoadWithCastILi1EEENSC_13StoreWithCastILi1EEEEEviT_T0_T2_T3_T4_T5_,(.L_x_2619 - _ZN2at6native27unrolled_elementwise_kernelIZZZNS0_16atan_kernel_cudaERNS_18TensorIteratorBaseEENKUlvE0_clEvENKUlvE0_clEvEUlfE_St5arrayIPcLm2EELi4E23TrivialOffsetCalculatorILi1EjESB_NS0_6memory12LoadWithCastILi1EEENSC_13StoreWithCastILi1EEEEEviT_T0_T2_T3_T4_T5_)
        .other          _ZN2at6native27unrolled_elementwise_kernelIZZZNS0_16atan_kernel_cudaERNS_18TensorIteratorBaseEENKUlvE0_clEvENKUlvE0_clEvEUlfE_St5arrayIPcLm2EELi4E23TrivialOffsetCalculatorILi1EjESB_NS0_6memory12LoadWithCastILi1EEENSC_13StoreWithCastILi1EEEEEviT_T0_T2_T3_T4_T5_,@"STO_CUDA_ENTRY STV_DEFAULT"
_ZN2at6native27unrolled_elementwise_kernelIZZZNS0_16atan_kernel_cudaERNS_18TensorIteratorBaseEENKUlvE0_clEvENKUlvE0_clEvEUlfE_St5arrayIPcLm2EELi4E23TrivialOffsetCalculatorILi1EjESB_NS0_6memory12LoadWithCastILi1EEENSC_13StoreWithCastILi1EEEEEviT_T0_T2_T3_T4_T5_:
.text._ZN2at6native27unrolled_elementwise_kernelIZZZNS0_16atan_kernel_cudaERNS_18TensorIteratorBaseEENKUlvE0_clEvENKUlvE0_clEvEUlfE_St5arrayIPcLm2EELi4E23TrivialOffsetCalculatorILi1EjESB_NS0_6memory12LoadWithCastILi1EEENSC_13StoreWithCastILi1EEEEEviT_T0_T2_T3_T4_T5_:
[----:B------:R-:W0:Y:S01]  /*0000*/  LDC R1, c[0x0][0x37c] ;  /* 0x0000df00ff017b82 */ /* 0x000e220000000800 */
[----:B------:R-:W1:Y:S07]  /*0010*/  S2R R2, SR_CTAID.X ;  /* 0x0000000000027919 */ /* 0x000e6e0000002500 */
[----:B------:R-:W1:Y:S01]  /*0020*/  LDC R17, c[0x0][0x380] ;  /* 0x0000e000ff117b82 */ /* 0x000e620000000800 */
[----:B------:R-:W2:Y:S01]  /*0030*/  LDCU.64 UR36, c[0x0][0x358] ;  /* 0x00006b00ff2477ac */ /* 0x000ea20008000a00 */
[----:B------:R-:W-:Y:S01]  /*0040*/  BSSY.RECONVERGENT B7, `(.L_x_1568) ;  /* 0x00000f4000077945 */ /* 0x000fe20003800200 */
[----:B------:R-:W3:Y:S01]  /*0050*/  S2R R16, SR_TID.X ;  /* 0x0000000000107919 */ /* 0x000ee20000002100 */
[----:B------:R-:W-:Y:S01]  /*0060*/  IMAD.MOV.U32 R22, RZ, RZ, RZ ;  /* 0x000000ffff167224 */ /* 0x000fe200078e00ff */
        /* <DEDUP_REMOVED lines=8> */
[----:B------:R-:W-:Y:S01]  /*00f0*/  BSSY.RECONVERGENT B6, `(.L_x_1570) ;  /* 0x00000e7000067945 */ /* 0x000fe20003800200 */
        /* <DEDUP_REMOVED lines=17> */
.L_x_1574:
[----:B------:R-:W2:Y:S02]  /*0210*/  LDG.E.U8 R4, desc[UR36][R4.64] ;  /* 0x0000002404047981 */ /* 0x000ea4000c1e1100 */
[----:B--2---:R-:W-:Y:S01]  /*0220*/  I2FP.F32.U32 R22, R4 ;  /* 0x0000000400167245 */ /* 0x004fe20000201000 */
[----:B------:R-:W-:Y:S06]  /*0230*/  BRA `(.L_x_1576) ;  /* 0x0000000c00487947 */ /* 0x000fec0003800000 */
.L_x_1573:
[----:B------:R-:W-:-:S09]  /*0240*/  UISETP.NE.AND UP0, UPT, UR4, 0x2, UPT ;  /* 0x000000020400788c */ /* 0x000fd2000bf05270 */
[----:B------:R-:W-:Y:S05]  /*0250*/  BRA.U !UP0, `(.L_x_1577) ;  /* 0x0000000108287547 */ /* 0x000fea000b800000 */
[----:B------:R-:W-:-:S09]  /*0260*/  UISETP.NE.AND UP0, UPT, UR4, 0x3, UPT ;  /* 0x000000030400788c */ /* 0x000fd2000bf05270 */
[----:B------:R-:W-:Y:S05]  /*0270*/  BRA.U !UP0, `(.L_x_1578) ;  /* 0x0000000108147547 */ /* 0x000fea000b800000 */
[----:B------:R-:W-:-:S09]  /*0280*/  UISETP.NE.AND UP0, UPT, UR4, 0x4, UPT ;  /* 0x000000040400788c */ /* 0x000fd2000bf05270 */
[----:B------:R-:W-:Y:S05]  /*0290*/  BRA.U UP0, `(.L_x_1575) ;  /* 0x0000000900b47547 */ /* 0x000fea000b800000 */
[----:B------:R-:W2:Y:S02]  /*02a0*/  LDG.E.64 R22, desc[UR36][R4.64] ;  /* 0x0000002404167981 */ /* 0x000ea4000c1e1b00 */
[----:B--2---:R0:W1:Y:S02]  /*02b0*/  I2F.S64 R22, R22 ;  /* 0x0000001600167312 */ /* 0x0040640000301400 */
[----:B01----:R-:W-:Y:S05]  /*02c0*/  BRA `(.L_x_1576) ;  /* 0x0000000c00247947 */ /* 0x003fea0003800000 */
.L_x_1578:
[----:B------:R-:W2:Y:S02]  /*02d0*/  LDG.E R4, desc[UR36][R4.64] ;  /* 0x0000002404047981 */ /* 0x000ea4000c1e1900 */
[----:B--2---:R-:W-:Y:S01]  /*02e0*/  I2FP.F32.S32 R22, R4 ;  /* 0x0000000400167245 */ /* 0x004fe20000201400 */
[----:B------:R-:W-:Y:S06]  /*02f0*/  BRA `(.L_x_1576) ;  /* 0x0000000c00187947 */ /* 0x000fec0003800000 */
.L_x_1577:
[----:B------:R-:W2:Y:S02]  /*0300*/  LDG.E.U16 R4, desc[UR36][R4.64] ;  /* 0x0000002404047981 */ /* 0x000ea4000c1e1500 */
[----:B--2---:R0:W1:Y:S01]  /*0310*/  I2F.S16 R22, R4 ;  /* 0x0000000400167306 */ /* 0x0040620000101400 */
[----:B------:R-:W-:Y:S05]  /*0320*/  BRA `(.L_x_1576) ;  /* 0x0000000c000c7947 */ /* 0x000fea0003800000 */
.L_x_1572:
        /* <DEDUP_REMOVED lines=8> */
.L_x_1580:
[----:B------:R-:W2:Y:S02]  /*03b0*/  LDG.E.U16 R4, desc[UR36][R4.64] ;  /* 0x0000002404047981 */ /* 0x000ea4000c1e1500 */
[----:B--2---:R-:W-:Y:S01]  /*03c0*/  HADD2.F32 R22, -RZ, R4.H0_H0 ;  /* 0x20000004ff167230 */ /* 0x004fe20000004100 */
[----:B------:R-:W-:Y:S06]  /*03d0*/  BRA `(.L_x_1576) ;  /* 0x0000000800e07947 */ /* 0x000fec0003800000 */
.L_x_1579:
        /* <DEDUP_REMOVED lines=8> */
.L_x_1582:
[----:B------:R-:W2:Y:S02]  /*0460*/  LDG.E.U16 R4, desc[UR36][R4.64] ;  /* 0x0000002404047981 */ /* 0x000ea4000c1e1500 */
[----:B--2---:R-:W-:Y:S01]  /*0470*/  HADD2.F32 R22, -RZ, R4.H0_H0 ;  /* 0x20000004ff167230 */ /* 0x004fe20000004100 */
[----:B------:R-:W-:Y:S06]  /*0480*/  BRA `(.L_x_1576) ;  /* 0x0000000800b47947 */ /* 0x000fec0003800000 */
.L_x_1581:
        /* <DEDUP_REMOVED lines=11> */
.L_x_1571:
        /* <DEDUP_REMOVED lines=12> */
.L_x_1585:
        /* <DEDUP_REMOVED lines=11> */
.L_x_1584:
        /* <DEDUP_REMOVED lines=23> */
[----:B------:R-:W-:Y:S01]  /*0820*/  LOP3.LUT R22, R3, 0x80000000, R22, 0xf8, !PT ;  /* 0x8000000003167812 */ /* 0x000fe200078ef816 */
[----:B------:R-:W-:Y:S06]  /*0830*/  BRA `(.L_x_1576) ;  /* 0x0000000400c87947 */ /* 0x000fec0003800000 */
.L_x_1587:
        /* <DEDUP_REMOVED lines=11> */
[----:B------:R-:W-:Y:S01]  /*08f0*/  LOP3.LUT R22, R0, 0x80000000, R3, 0xf8, !PT ;  /* 0x8000000000167812 */ /* 0x000fe200078ef803 */
[----:B------:R-:W-:Y:S06]  /*0900*/  BRA `(.L_x_1576) ;  /* 0x0000000400947947 */ /* 0x000fec0003800000 */
.L_x_1586:
[----:B------:R-:W2:Y:S02]  /*0910*/  LDG.E.U16 R4, desc[UR36][R4.64] ;  /* 0x0000002404047981 */ /* 0x000ea4000c1e1500 */
[----:B--2---:R-:W-:Y:S01]  /*0920*/  IMAD.U32 R22, R4, 0x10000, RZ ;  /* 0x0001000004167824 */ /* 0x004fe200078e00ff */
[----:B------:R-:W-:Y:S06]  /*0930*/  BRA `(.L_x_1576) ;  /* 0x0000000400887947 */ /* 0x000fec0003800000 */
.L_x_1583:
        /* <DEDUP_REMOVED lines=11> */
.L_x_1590:
        /* <DEDUP_REMOVED lines=20> */
.L_x_1592:
[----:B------:R-:W-:Y:S05]  /*0b30*/  BSYNC.RECONVERGENT B0 ;  /* 0x0000000000007941 */ /* 0x000fea0003800200 */
.L_x_1591:
[----:B------:R-:W-:Y:S01]  /*0b40*/  IMAD.SHL.U32 R0, R0, 0x100000, RZ ;  /* 0x0010000000007824 */ /* 0x000fe200078e00ff */
[----:B------:R-:W-:-:S04]  /*0b50*/  LEA R3, R3, 0x3b800000, 0x17 ;  /* 0x3b80000003037811 */ /* 0x000fc800078eb8ff */
[----:B------:R-:W-:Y:S01]  /*0b60*/  LOP3.LUT R22, R3, R0, R7, 0xfe, !PT ;  /* 0x0000000003167212 */ /* 0x000fe200078efe07 */
[----:B------:R-:W-:Y:S06]  /*0b70*/  BRA `(.L_x_1576) ;  /* 0x0000000000f87947 */ /* 0x000fec0003800000 */
.L_x_1589:
        /* <DEDUP_REMOVED lines=20> */
.L_x_1594:
[----:B------:R-:W-:Y:S05]  /*0cc0*/  BSYNC.RECONVERGENT B0 ;  /* 0x0000000000007941 */ /* 0x000fea0003800200 */
.L_x_1593:
[----:B------:R-:W-:Y:S01]  /*0cd0*/  IMAD.SHL.U32 R0, R0, 0x200000, RZ ;  /* 0x0020000000007824 */ /* 0x000fe200078e00ff */
[----:B------:R-:W-:-:S04]  /*0ce0*/  LEA R3, R3, 0x37800000, 0x17 ;  /* 0x3780000003037811 */ /* 0x000fc800078eb8ff */
[----:B------:R-:W-:Y:S01]  /*0cf0*/  LOP3.LUT R22, R3, R0, R7, 0xfe, !PT ;  /* 0x0000000003167212 */ /* 0x000fe200078efe07 */
[----:B------:R-:W-:Y:S06]  /*0d00*/  BRA `(.L_x_1576) ;  /* 0x0000000000947947 */ /* 0x000fec0003800000 */
.L_x_1588:
[----:B------:R-:W-:-:S09]  /*0d10*/  UISETP.NE.AND UP0, UPT, UR4, 0x1c, UPT ;  /* 0x0000001c0400788c */ /* 0x000fd2000bf05270 */
[----:B------:R-:W-:Y:S05]  /*0d20*/  BRA.U !UP0, `(.L_x_1595) ;  /* 0x0000000108847547 */ /* 0x000fea000b800000 */
[----:B------:R-:W-:-:S09]  /*0d30*/  UISETP.NE.AND UP0, UPT, UR4, 0x1d, UPT ;  /* 0x0000001d0400788c */ /* 0x000fd2000bf05270 */
[----:B------:R-:W-:Y:S05]  /*0d40*/  BRA.U !UP0, `(.L_x_1596) ;  /* 0x0000000108707547 */ /* 0x000fea000b800000 */
[----:B------:R-:W-:-:S09]  /*0d50*/  UISETP.NE.AND UP0, UPT, UR4, 0x2c, UPT ;  /* 0x0000002c0400788c */ /* 0x000fd2000bf05270 */
[----:B------:R-:W-:Y:S05]  /*0d60*/  BRA.U !UP0, `(.L_x_1597) ;  /* 0x0000000108487547 */ /* 0x000fea000b800000 */
.L_x_1575:
        /* <DEDUP_REMOVED lines=16> */
.L_x_1598:
[----:B------:R-:W-:Y:S01]  /*0e70*/  IMAD.MOV.U32 R22, RZ, RZ, RZ ;  /* 0x000000ffff167224 */ /* 0x000fe200078e00ff */
[----:B------:R-:W-:Y:S06]  /*0e80*/  BRA `(.L_x_1576) ;  /* 0x0000000000347947 */ /* 0x000fec0003800000 */
.L_x_1597:
[----:B------:R-:W2:Y:S01]  /*0e90*/  LDG.E.U8 R4, desc[UR36][R4.64] ;  /* 0x0000002404047981 */ /* 0x000ea2000c1e1100 */
[----:B------:R-:W-:Y:S01]  /*0ea0*/  IMAD.MOV.U32 R22, RZ, RZ, 0x400000 ;  /* 0x00400000ff167424 */ /* 0x000fe200078e00ff */
[----:B--2---:R-:W-:-:S13]  /*0eb0*/  ISETP.NE.AND P0, PT, R4, RZ, PT ;  /* 0x000000ff0400720c */ /* 0x004fda0003f05270 */
[----:B------:R-:W-:Y:S05]  /*0ec0*/  @!P0 BRA `(.L_x_1576) ;  /* 0x0000000000248947 */ /* 0x000fea0003800000 */
[----:B------:R-:W-:-:S13]  /*0ed0*/  ISETP.NE.AND P0, PT, R4, 0xff, PT ;  /* 0x000000ff0400780c */ /* 0x000fda0003f05270 */
[----:B------:R-:W-:Y:S02]  /*0ee0*/  @!P0 IMAD.MOV.U32 R22, RZ, RZ, 0x7f800001 ;  /* 0x7f800001ff168424 */ /* 0x000fe400078e00ff */
[----:B------:R-:W-:Y:S01]  /*0ef0*/  @P0 IMAD.SHL.U32 R22, R4, 0x800000, RZ ;  /* 0x0080000004160824 */ /* 0x000fe200078e00ff */
[----:B------:R-:W-:Y:S06]  /*0f00*/  BRA `(.L_x_1576) ;  /* 0x0000000000147947 */ /* 0x000fec0003800000 */
.L_x_1596:
[----:B------:R-:W2:Y:S02]  /*0f10*/  LDG.E.64 R22, desc[UR36][R4.64] ;  /* 0x0000002404167981 */ /* 0x000ea4000c1e1b00 */
[----:B--2---:R0:W1:Y:S02]  /*0f20*/  I2F.U64 R22, R22 ;  /* 0x0000001600167312 */ /* 0x0040640000301000 */
[----:B01----:R-:W-:Y:S05]  /*0f30*/  BRA `(.L_x_1576) ;  /* 0x0000000000087947 */ /* 0x003fea0003800000 */
.L_x_1595:
[----:B------:R-:W2:Y:S02]  /*0f40*/  LDG.E R4, desc[UR36][R4.64] ;  /* 0x0000002404047981 */ /* 0x000ea4000c1e1900 */
[----:B--2---:R-:W-:-:S07]  /*0f50*/  I2FP.F32.U32 R22, R4 ;  /* 0x0000000400167245 */ /* 0x004fce0000201000 */
.L_x_1576:
[----:B------:R-:W-:Y:S05]  /*0f60*/  BSYNC.RECONVERGENT B6 ;  /* 0x0000000000067941 */ /* 0x000fea0003800200 */
.L_x_1570:
[----:B------:R-:W-:-:S07]  /*0f70*/  VIADD R16, R19, 0x80 ;  /* 0x0000008013107836 */ /* 0x000fce0000000000 */
.L_x_1569:
[----:B------:R-:W-:Y:S05]  /*0f80*/  BSYNC.RECONVERGENT B7 ;  /* 0x0000000000077941 */ /* 0x000fea0003800200 */
.L_x_1568:
[----:B------:R-:W-:Y:S01]  /*0f90*/  ISETP.GE.AND P0, PT, R16, R17, PT ;  /* 0x000000111000720c */ /* 0x000fe20003f06270 */
[----:B------:R-:W-:Y:S01]  /*0fa0*/  BSSY.RECONVERGENT B7, `(.L_x_1599) ;  /* 0x00000ef000077945 */ /* 0x000fe20003800200 */
[----:B------:R-:W-:-:S11]  /*0fb0*/  IMAD.MOV.U32 R24, RZ, RZ, RZ ;  /* 0x000000ffff187224 */ /* 0x000fd600078e00ff */
[----:B------:R-:W-:Y:S05]  /*0fc0*/  @P0 BRA `(.L_x_1600) ;  /* 0x0000000c00b00947 */ /* 0x000fea0003800000 */
[----:B0-2-4-:R-:W0:Y:S01]  /*0fd0*/  LDC.64 R4, c[0x0][0x390] ;  /* 0x0000e400ff047b82 */ /* 0x015e220000000a00 */
[----:B------:R-:W2:Y:S01]  /*0fe0*/  LDCU UR5, c[0x0][0x3a0] ;  /* 0x00007400ff0577ac */ /* 0x000ea20008000800 */
[----:B------:R-:W-:Y:S01]  /*0ff0*/  IMAD R0, R2, 0x200, R16 ;  /* 0x0000020002007824 */ /* 0x000fe200078e0210 */
[----:B------:R-:W-:Y:S01]  /*1000*/  BSSY.RECONVERGENT B6, `(.L_x_1601) ;  /* 0x00000e7000067945 */ /* 0x000fe20003800200 */
[----:B------:R-:W-:-:S04]  /*1010*/  UPRMT UR4, UR38, 0x9910, URZ ;  /* 0x0000991026047896 */ /* 0x000fc800080000ff */
[----:B------:R-:W-:Y:S01]  /*1020*/  UISETP.GT.AND UP0, UPT, UR4, 0x9, UPT ;  /* 0x000000090400788c */ /* 0x000fe2000bf04270 */
[----:B--2---:R-:W-:-:S05]  /*1030*/  IMAD R3, R0, UR5, RZ ;  /* 0x0000000500037c24 */ /* 0x004fca000f8e02ff */
        /* <DEDUP_REMOVED lines=12> */
[----:B--2---:R4:W0:Y:S01]  /*1100*/  I2F.S16 R24, R4 ;  /* 0x0000000400187306 */ /* 0x0048220000101400 */
[----:B------:R-:W-:Y:S05]  /*1110*/  BRA `(.L_x_1607) ;  /* 0x0000000c00547947 */ /* 0x000fea0003800000 */
.L_x_1605:
[----:B------:R-:W2:Y:S02]  /*1120*/  LDG.E.U8 R4, desc[UR36][R4.64] ;  /* 0x0000002404047981 */ /* 0x000ea4000c1e1100 */
[----:B--2---:R-:W-:Y:S01]  /*1130*/  I2FP.F32.U32 R24, R4 ;  /* 0x0000000400187245 */ /* 0x004fe20000201000 */
[----:B------:R-:W-:Y:S06]  /*1140*/  BRA `(.L_x_1607) ;  /* 0x0000000c00487947 */ /* 0x000fec0003800000 */
.L_x_1604:
[----:B------:R-:W-:-:S09]  /*1150*/  UISETP.NE.AND UP0, UPT, UR4, 0x2, UPT ;  /* 0x000000020400788c */ /* 0x000fd2000bf05270 */
[----:B------:R-:W-:Y:S05]  /*1160*/  BRA.U !UP0, `(.L_x_1608) ;  /* 0x0000000108287547 */ /* 0x000fea000b800000 */
[----:B------:R-:W-:-:S09]  /*1170*/  UISETP.NE.AND UP0, UPT, UR4, 0x3, UPT ;  /* 0x000000030400788c */ /* 0x000fd2000bf05270 */
[----:B------:R-:W-:Y:S05]  /*1180*/  BRA.U !UP0, `(.L_x_1609) ;  /* 0x0000000108147547 */ /* 0x000fea000b800000 */
[----:B------:R-:W-:-:S09]  /*1190*/  UISETP.NE.AND UP0, UPT, UR4, 0x4, UPT ;  /* 0x000000040400788c */ /* 0x000fd2000bf05270 */
[----:B------:R-:W-:Y:S05]  /*11a0*/  BRA.U UP0, `(.L_x_1606) ;  /* 0x0000000900d47547 */ /* 0x000fea000b800000 */
[----:B------:R-:W2:Y:S02]  /*11b0*/  LDG.E.64 R24, desc[UR36][R4.64] ;  /* 0x0000002404187981 */ /* 0x000ea4000c1e1b00 */
[----:B--2---:R0:W2:Y:S02]  /*11c0*/  I2F.S64 R24, R24 ;  /* 0x0000001800187312 */ /* 0x0040a40000301400 */
[----:B0-2---:R-:W-:Y:S05]  /*11d0*/  BRA `(.L_x_1607) ;  /* 0x0000000c00247947 */ /* 0x005fea0003800000 */
.L_x_1609:
[----:B------:R-:W2:Y:S02]  /*11e0*/  LDG.E R4, desc[UR36][R4.64] ;  /* 0x0000002404047981 */ /* 0x000ea4000c1e1900 */
[----:B--2---:R-:W-:Y:S01]  /*11f0*/  I2FP.F32.S32 R24, R4 ;  /* 0x0000000400187245 */ /* 0x004fe20000201400 */
[----:B------:R-:W-:Y:S06]  /*1200*/  BRA `(.L_x_1607) ;  /* 0x0000000c00187947 */ /* 0x000fec0003800000 */
.L_x_1608:
[----:B------:R-:W2:Y:S02]  /*1210*/  LDG.E.U16 R4, desc[UR36][R4.64] ;  /* 0x0000002404047981 */ /* 0x000ea4000c1e1500 */
[----:B--2---:R0:W2:Y:S01]  /*1220*/  I2F.S16 R24, R4 ;  /* 0x0000000400187306 */ /* 0x0040a20000101400 */
[----:B------:R-:W-:Y:S05]  /*1230*/  BRA `(.L_x_1607) ;  /* 0x0000000c000c7947 */ /* 0x000fea0003800000 */
.L_x_1603:
        /* <DEDUP_REMOVED lines=8> */
.L_x_1611:
[----:B------:R-:W2:Y:S02]  /*12c0*/  LDG.E.U16 R4, desc[UR36][R4.64] ;  /* 0x0000002404047981 */ /* 0x000ea4000c1e1500 */
[----:B--2---:R-:W-:Y:S01]  /*12d0*/  HADD2.F32 R24, -RZ, R4.H0_H0 ;  /* 0x20000004ff187230 */ /* 0x004fe20000004100 */
[----:B------:R-:W-:Y:S06]  /*12e0*/  BRA `(.L_x_1607) ;  /* 0x0000000800e07947 */ /* 0x000fec0003800000 */
.L_x_1610:
        /* <DEDUP_REMOVED lines=8> */
.L_x_1613:
[----:B------:R-:W2:Y:S02]  /*1370*/  LDG.E.U16 R4, desc[UR36][R4.64] ;  /* 0x0000002404047981 */ /* 0x000ea4000c1e1500 */
[----:B--2---:R-:W-:Y:S01]  /*1380*/  HADD2.F32 R24, -RZ, R4.H0_H0 ;  /* 0x20000004ff187230 */ /* 0x004fe20000004100 */
[----:B------:R-:W-:Y:S06]  /*1390*/  BRA `(.L_x_1607) ;  /* 0x0000000800b47947 */ /* 0x000fec0003800000 */
.L_x_1612:
        /* <DEDUP_REMOVED lines=11> */
.L_x_1602:
        /* <DEDUP_REMOVED lines=12> */
.L_x_1616:
        /* <DEDUP_REMOVED lines=11> */
.L_x_1615:
        /* <DEDUP_REMOVED lines=25> */
.L_x_1618:
        /* <DEDUP_REMOVED lines=11> */
[----:B------:R-:W-:Y:S01]  /*1800*/  LOP3.LUT R24, R0, 0x80000000, R3, 0xf8, !PT ;  /* 0x8000000000187812 */ /* 0x000fe200078ef803 */
[----:B------:R-:W-:Y:S06]  /*1810*/  BRA `(.L_x_1607) ;  /* 0x0000000400947947 */ /* 0x000fec0003800000 */
.L_x_1617:
[----:B------:R-:W2:Y:S02]  /*1820*/  LDG.E.U16 R4, desc[UR36][R4.64] ;  /* 0x0000002404047981 */ /* 0x000ea4000c1e1500 */
[----:B--2---:R-:W-:Y:S01]  /*1830*/  IMAD.U32 R24, R4, 0x10000, RZ ;  /* 0x0001000004187824 */ /* 0x004fe200078e00ff */
[----:B------:R-:W-:Y:S06]  /*1840*/  BRA `(.L_x_1607) ;  /* 0x0000000400887947 */ /* 0x000fec0003800000 */
.L_x_1614:
        /* <DEDUP_REMOVED lines=11> */
.L_x_1621:
        /* <DEDUP_REMOVED lines=20> */
.L_x_1623:
[----:B------:R-:W-:Y:S05]  /*1a40*/  BSYNC.RECONVERGENT B0 ;  /* 0x0000000000007941 */ /* 0x000fea0003800200 */
.L_x_1622:
[----:B------:R-:W-:Y:S01]  /*1a50*/  IMAD.SHL.U32 R0, R0, 0x100000, RZ ;  /* 0x0010000000007824 */ /* 0x000fe200078e00ff */
[----:B------:R-:W-:-:S04]  /*1a60*/  LEA R3, R3, 0x3b800000, 0x17 ;  /* 0x3b80000003037811 */ /* 0x000fc800078eb8ff */
[----:B------:R-:W-:Y:S01]  /*1a70*/  LOP3.LUT R24, R3, R0, R7, 0xfe, !PT ;  /* 0x0000000003187212 */ /* 0x000fe200078efe07 */
[----:B------:R-:W-:Y:S06]  /*1a80*/  BRA `(.L_x_1607) ;  /* 0x0000000000f87947 */ /* 0x000fec0003800000 */
.L_x_1620:
        /* <DEDUP_REMOVED lines=20> */
.L_x_1625:
[----:B------:R-:W-:Y:S05]  /*1bd0*/  BSYNC.RECONVERGENT B0 ;  /* 0x0000000000007941 */ /* 0x000fea0003800200 */
.L_x_1624:
[----:B------:R-:W-:Y:S01]  /*1be0*/  IMAD.SHL.U32 R0, R0, 0x200000, RZ ;  /* 0x0020000000007824 */ /* 0x000fe200078e00ff */
[----:B------:R-:W-:-:S04]  /*1bf0*/  LEA R3, R3, 0x37800000, 0x17 ;  /* 0x3780000003037811 */ /* 0x000fc800078eb8ff */
[----:B------:R-:W-:Y:S01]  /*1c00*/  LOP3.LUT R24, R3, R0, R7, 0xfe, !PT ;  /* 0x0000000003187212 */ /* 0x000fe200078efe07 */
[----:B------:R-:W-:Y:S06]  /*1c10*/  BRA `(.L_x_1607) ;  /* 0x0000000000947947 */ /* 0x000fec0003800000 */
.L_x_1619:
        /* <DEDUP_REMOVED lines=14> */
.L_x_1606:
[----:B------:R-:W-:Y:S01]  /*1d00*/  MOV R14, 0x0 ;  /* 0x00000000000e7802 */ /* 0x000fe20000000f00 */
[----:B------:R-:W0:Y:S01]  /*1d10*/  LDCU.64 UR4, c[0x4][0x128] ;  /* 0x01002500ff0477ac */ /* 0x000e220008000a00 */
[----:B------:R-:W-:Y:S02]  /*1d20*/  IMAD.MOV.U32 R8, RZ, RZ, 0x4e ;  /* 0x0000004eff087424 */ /* 0x000fe400078e00ff */
[----:B------:R-:W-:Y:S01]  /*1d30*/  IMAD.MOV.U32 R12, RZ, RZ, 0x1 ;  /* 0x00000001ff0c7424 */ /* 0x000fe200078e00ff */
[----:B------:R-:W2:Y:S01]  /*1d40*/  LDCU.64 UR6, c[0x4][0x130] ;  /* 0x01002600ff0677ac */ /* 0x000ea20008000a00 */
[----:B------:R-:W4:Y:S01]  /*1d50*/  LDC.64 R14, c[0x4][R14] ;  /* 0x010000000e0e7b82 */ /* 0x000f220000000a00 */
[----:B------:R-:W-:Y:S01]  /*1d60*/  IMAD.MOV.U32 R13, RZ, RZ, RZ ;  /* 0x000000ffff0d7224 */ /* 0x000fe200078e00ff */
[----:B------:R-:W1:Y:S01]  /*1d70*/  LDCU.64 UR8, c[0x4][0x18] ;  /* 0x01000300ff0877ac */ /* 0x000e620008000a00 */
[----:B0-----:R-:W-:Y:S02]  /*1d80*/  IMAD.U32 R4, RZ, RZ, UR4 ;  /* 0x00000004ff047e24 */ /* 0x001fe4000f8e00ff */
[----:B------:R-:W-:-:S02]  /*1d90*/  IMAD.U32 R5, RZ, RZ, UR5 ;  /* 0x00000005ff057e24 */ /* 0x000fc4000f8e00ff */
[----:B--2---:R-:W-:Y:S02]  /*1da0*/  IMAD.U32 R6, RZ, RZ, UR6 ;  /* 0x00000006ff067e24 */ /* 0x004fe4000f8e00ff */
[----:B------:R-:W-:Y:S02]  /*1db0*/  IMAD.U32 R7, RZ, RZ, UR7 ;  /* 0x00000007ff077e24 */ /* 0x000fe4000f8e00ff */
[----:B-1----:R-:W-:Y:S02]  /*1dc0*/  IMAD.U32 R10, RZ, RZ, UR8 ;  /* 0x00000008ff0a7e24 */ /* 0x002fe4000f8e00ff */
[----:B------:R-:W-:-:S07]  /*1dd0*/  IMAD.U32 R11, RZ, RZ, UR9 ;  /* 0x00000009ff0b7e24 */ /* 0x000fce000f8e00ff */
[----:B------:R-:W-:-:S07]  /*1de0*/  LEPC R20, `(.L_x_1628) ;  /* 0x000000001014794e */ /* 0x000fce0000000000 */
[----:B---345:R-:W-:Y:S05]  /*1df0*/  CALL.ABS.NOINC R14 ;  /* 0x000000000e007343 */ /* 0x038fea0003c00000 */
.L_x_1628:
[----:B------:R-:W-:Y:S01]  /*1e00*/  IMAD.MOV.U32 R24, RZ, RZ, RZ ;  /* 0x000000ffff187224 */ /* 0x000fe200078e00ff */
[----:B------:R-:W-:Y:S06]  /*1e10*/  BRA `(.L_x_1607) ;  /* 0x0000000000147947 */ /* 0x000fec0003800000 */
.L_x_1627:
[----:B------:R-:W2:Y:S02]  /*1e20*/  LDG.E.64 R24, desc[UR36][R4.64] ;  /* 0x0000002404187981 */ /* 0x000ea4000c1e1b00 */
[----:B--2---:R0:W2:Y:S02]  /*1e30*/  I2F.U64 R24, R24 ;  /* 0x0000001800187312 */ /* 0x0040a40000301000 */
[----:B0-2---:R-:W-:Y:S05]  /*1e40*/  BRA `(.L_x_1607) ;  /* 0x0000000000087947 */ /* 0x005fea0003800000 */
.L_x_1626:
[----:B------:R-:W2:Y:S02]  /*1e50*/  LDG.E R4, desc[UR36][R4.64] ;  /* 0x0000002404047981 */ /* 0x000ea4000c1e1900 */
[----:B--2---:R-:W-:-:S07]  /*1e60*/  I2FP.F32.U32 R24, R4 ;  /* 0x0000000400187245 */ /* 0x004fce0000201000 */
.L_x_1607:
[----:B------:R-:W-:Y:S05]  /*1e70*/  BSYNC.RECONVERGENT B6 ;  /* 0x0000000000067941 */ /* 0x000fea0003800200 */
.L_x_1601:
[----:B------:R-:W-:-:S07]  /*1e80*/  VIADD R16, R16, 0x80 ;  /* 0x0000008010107836 */ /* 0x000fce0000000000 */
.L_x_1600:
[----:B------:R-:W-:Y:S05]  /*1e90*/  BSYNC.RECONVERGENT B7 ;  /* 0x0000000000077941 */ /* 0x000fea0003800200 */
.L_x_1599:
        /* <DEDUP_REMOVED lines=25> */
.L_x_1635:
[----:B------:R-:W2:Y:S02]  /*2030*/  LDG.E.U8 R4, desc[UR36][R4.64] ;  /* 0x0000002404047981 */ /* 0x000ea4000c1e1100 */
[----:B--2---:R-:W-:Y:S01]  /*2040*/  I2FP.F32.U32 R23, R4 ;  /* 0x0000000400177245 */ /* 0x004fe20000201000 */
[----:B------:R-:W-:Y:S06]  /*2050*/  BRA `(.L_x_1637) ;  /* 0x0000000c00447947 */ /* 0x000fec0003800000 */
.L_x_1634:
        /* <DEDUP_REMOVED lines=9> */
.L_x_1639:
[----:B------:R-:W2:Y:S02]  /*20f0*/  LDG.E R4, desc[UR36][R4.64] ;  /* 0x0000002404047981 */ /* 0x000ea4000c1e1900 */
[----:B--2---:R-:W-:Y:S01]  /*2100*/  I2FP.F32.S32 R23, R4 ;  /* 0x0000000400177245 */ /* 0x004fe20000201400 */
[----:B------:R-:W-:Y:S06]  /*2110*/  BRA `(.L_x_1637) ;  /* 0x0000000c00147947 */ /* 0x000fec0003800000 */
.L_x_1638:
[----:B------:R-:W2:Y:S02]  /*2120*/  LDG.E.U16 R4, desc[UR36][R4.64] ;  /* 0x0000002404047981 */ /* 0x000ea4000c1e1500 */
[----:B--2---:R0:W2:Y:S01]  /*2130*/  I2F.S16 R23, R4 ;  /* 0x0000000400177306 */ /* 0x0040a20000101400 */
[----:B------:R-:W-:Y:S05]  /*2140*/  BRA `(.L_x_1637) ;  /* 0x0000000c00087947 */ /* 0x000fea0003800000 */
.L_x_1633:
        /* <DEDUP_REMOVED lines=8> */
.L_x_1641:
[----:B------:R-:W2:Y:S02]  /*21d0*/  LDG.E.U16 R4, desc[UR36][R4.64] ;  /* 0x0000002404047981 */ /* 0x000ea4000c1e1500 */
[----:B--2---:R-:W-:Y:S01]  /*21e0*/  HADD2.F32 R23, -RZ, R4.H0_H0 ;  /* 0x20000004ff177230 */ /* 0x004fe20000004100 */
[----:B------:R-:W-:Y:S06]  /*21f0*/  BRA `(.L_x_1637) ;  /* 0x0000000800dc7947 */ /* 0x000fec0003800000 */
.L_x_1640:
        /* <DEDUP_REMOVED lines=8> */
.L_x_1643:
[----:B------:R-:W2:Y:S02]  /*2280*/  LDG.E.U16 R4, desc[UR36][R4.64] ;  /* 0x0000002404047981 */ /* 0x000ea4000c1e1500 */
[----:B--2---:R-:W-:Y:S01]  /*2290*/  HADD2.F32 R23, -RZ, R4.H0_H0 ;  /* 0x20000004ff177230 */ /* 0x004fe20000004100 */
[----:B------:R-:W-:Y:S06]  /*22a0*/  BRA `(.L_x_1637) ;  /* 0x0000000800b07947 */ /* 0x000fec0003800000 */
.L_x_1642:
        /* <DEDUP_REMOVED lines=11> */
.L_x_1632:
        /* <DEDUP_REMOVED lines=12> */
.L_x_1646:
        /* <DEDUP_REMOVED lines=11> */
.L_x_1645:
        /* <DEDUP_REMOVED lines=25> */
.L_x_1648:
[----:B------:R-:W2:Y:S02]  /*2660*/  LDG.E.U8 R4, desc[UR36][R4.64] ;  /* 0x0000002404047981 */ /* 0x000ea4000c1e1100 */
[C---:B--2---:R-:W-:Y:S02]  /*2670*/  IMAD.SHL.U32 R0, R4.reuse, 0x2000000, RZ ;  /* 0x0200000004007824 */ /* 0x044fe400078e00ff */
[----:B------:R-:W-:-:S03]  /*2680*/  IMAD.SHL.U32 R6, R4, 0x100, RZ ;  /* 0x0000010004067824 */ /* 0x000fc600078e00ff */
[----:B------:R-:W-:Y:S02]  /*2690*/  ISETP.GE.U32.AND P0, PT, R0, 0x8000000, PT ;  /* 0x080000000000780c */ /* 0x000fe40003f06070 */
[----:B------:R-:W-:-:S11]  /*26a0*/  PRMT R23, R6, 0x9910, RZ ;  /* 0x0000991006177816 */ /* 0x000fd600000000ff */
[----:B------:R-:W-:Y:S02]  /*26b0*/  @!P0 LOP3.LUT R3, R6, 0x7f00, RZ, 0xc0, !PT ;  /* 0x00007f0006038812 */ /* 0x000fe400078ec0ff */
[----:B------:R-:W-:Y:S02]  /*26c0*/  @P0 LEA.HI R0, R0, 0x70000000, RZ, 0x1c ;  /* 0x7000000000000811 */ /* 0x000fe400078fe0ff */
[----:B------:R-:W-:-:S03]  /*26d0*/  @!P0 LOP3.LUT R3, R3, 0x3f000000, RZ, 0xfc, !PT ;  /* 0x3f00000003038812 */ /* 0x000fc600078efcff */
[----:B------:R-:W-:Y:S02]  /*26e0*/  @P0 FMUL.FTZ R0, R0, 1.9259299443872358531e-34 ;  /* 0x0780000000000820 */ /* 0x000fe40000410000 */
[----:B------:R-:W-:-:S05]  /*26f0*/  @!P0 FADD.FTZ R0, R3, -0.5 ;  /* 0xbf00000003008421 */ /* 0x000fca0000010000 */
[----:B------:R-:W-:Y:S01]  /*2700*/  LOP3.LUT R23, R0, 0x80000000, R23, 0xf8, !PT ;  /* 0x8000000000177812 */ /* 0x000fe200078ef817 */
[----:B------:R-:W-:Y:S06]  /*2710*/  BRA `(.L_x_1637) ;  /* 0x0000000400947947 */ /* 0x000fec0003800000 */
.L_x_1647:
[----:B------:R-:W2:Y:S02]  /*2720*/  LDG.E.U16 R4, desc[UR36][R4.64] ;  /* 0x0000002404047981 */ /* 0x000ea4000c1e1500 */
[----:B--2---:R-:W-:Y:S01]  /*2730*/  IMAD.U32 R23, R4, 0x10000, RZ ;  /* 0x0001000004177824 */ /* 0x004fe200078e00ff */
[----:B------:R-:W-:Y:S06]  /*2740*/  BRA `(.L_x_1637) ;  /* 0x0000000400887947 */ /* 0x000fec0003800000 */
.L_x_1644:
        /* <DEDUP_REMOVED lines=11> */
.L_x_1651:
        /* <DEDUP_REMOVED lines=20> */
.L_x_1653:
[----:B------:R-:W-:Y:S05]  /*2940*/  BSYNC.RECONVERGENT B0 ;  /* 0x0000000000007941 */ /* 0x000fea0003800200 */
.L_x_1652:
[----:B------:R-:W-:Y:S01]  /*2950*/  IMAD.SHL.U32 R0, R0, 0x100000, RZ ;  /* 0x0010000000007824 */ /* 0x000fe200078e00ff */
[----:B------:R-:W-:-:S04]  /*2960*/  LEA R3, R3, 0x3b800000, 0x17 ;  /* 0x3b80000003037811 */ /* 0x000fc800078eb8ff */
[----:B------:R-:W-:Y:S01]  /*2970*/  LOP3.LUT R23, R3, R0, R23, 0xfe, !PT ;  /* 0x0000000003177212 */ /* 0x000fe200078efe17 */
[----:B------:R-:W-:Y:S06]  /*2980*/  BRA `(.L_x_1637) ;  /* 0x0000000000f87947 */ /* 0x000fec0003800000 */
.L_x_1650:
        /* <DEDUP_REMOVED lines=20> */
.L_x_1655:
[----:B------:R-:W-:Y:S05]  /*2ad0*/  BSYNC.RECONVERGENT B0 ;  /* 0x0000000000007941 */ /* 0x000fea0003800200 */
.L_x_1654:
[----:B------:R-:W-:Y:S01]  /*2ae0*/  IMAD.SHL.U32 R0, R0, 0x200000, RZ ;  /* 0x0020000000007824 */ /* 0x000fe200078e00ff */
[----:B------:R-:W-:-:S04]  /*2af0*/  LEA R3, R3, 0x37800000, 0x17 ;  /* 0x3780000003037811 */ /* 0x000fc800078eb8ff */
[----:B------:R-:W-:Y:S01]  /*2b00*/  LOP3.LUT R23, R3, R0, R23, 0xfe, !PT ;  /* 0x0000000003177212 */ /* 0x000fe200078efe17 */
[----:B------:R-:W-:Y:S06]  /*2b10*/  BRA `(.L_x_1637) ;  /* 0x0000000000947947 */ /* 0x000fec0003800000 */
.L_x_1649:
        /* <DEDUP_REMOVED lines=14> */
.L_x_1636:
        /* <DEDUP_REMOVED lines=16> */
.L_x_1658:
[----:B------:R-:W-:Y:S01]  /*2d00*/  IMAD.MOV.U32 R23, RZ, RZ, RZ ;  /* 0x000000ffff177224 */ /* 0x000fe200078e00ff */
[----:B------:R-:W-:Y:S06]  /*2d10*/  BRA `(.L_x_1637) ;  /* 0x0000000000147947 */ /* 0x000fec0003800000 */
.L_x_1657:
[----:B------:R-:W2:Y:S02]  /*2d20*/  LDG.E.64 R4, desc[UR36][R4.64] ;  /* 0x0000002404047981 */ /* 0x000ea4000c1e1b00 */
[----:B--2---:R0:W2:Y:S02]  /*2d30*/  I2F.U64 R23, R4 ;  /* 0x0000000400177312 */ /* 0x0040a40000301000 */
[----:B0-2---:R-:W-:Y:S05]  /*2d40*/  BRA `(.L_x_1637) ;  /* 0x0000000000087947 */ /* 0x005fea0003800000 */
.L_x_1656:
[----:B------:R-:W2:Y:S02]  /*2d50*/  LDG.E R4, desc[UR36][R4.64] ;  /* 0x0000002404047981 */ /* 0x000ea4000c1e1900 */
[----:B--2---:R-:W-:-:S07]  /*2d60*/  I2FP.F32.U32 R23, R4 ;  /* 0x0000000400177245 */ /* 0x004fce0000201000 */
.L_x_1637:
[----:B------:R-:W-:Y:S05]  /*2d70*/  BSYNC.RECONVERGENT B6 ;  /* 0x0000000000067941 */ /* 0x000fea0003800200 */
.L_x_1631:
[----:B------:R-:W-:-:S07]  /*2d80*/  VIADD R16, R16, 0x80 ;  /* 0x0000008010107836 */ /* 0x000fce0000000000 */
.L_x_1630:
[----:B------:R-:W-:Y:S05]  /*2d90*/  BSYNC.RECONVERGENT B7 ;  /* 0x0000000000077941 */ /* 0x000fea0003800200 */
.L_x_1629:
[----:B------:R-:W-:Y:S01]  /*2da0*/  ISETP.GE.AND P0, PT, R16, R17, PT ;  /* 0x000000111000720c */ /* 0x000fe20003f06270 */
[----:B------:R-:W-:Y:S01]  /*2db0*/  BSSY.RECONVERGENT B6, `(.L_x_1659) ;  /* 0x00000e9000067945 */ /* 0x000fe20003800200 */
[----:B------:R-:W-:-:S11]  /*2dc0*/  IMAD.MOV.U32 R18, RZ, RZ, RZ ;  /* 0x000000ffff127224 */ /* 0x000fd600078e00ff */
[----:B------:R-:W-:Y:S05]  /*2dd0*/  @P0 BRA `(.L_x_1660) ;  /* 0x0000000c00980947 */ /* 0x000fea0003800000 */
[----:B0-2-4-:R-:W0:Y:S01]  /*2de0*/  LDC.64 R4, c[0x0][0x390] ;  /* 0x0000e400ff047b82 */ /* 0x015e220000000a00 */
[----:B------:R-:W2:Y:S01]  /*2df0*/  LDCU UR5, c[0x0][0x3a0] ;  /* 0x00007400ff0577ac */ /* 0x000ea20008000800 */
[----:B------:R-:W-:Y:S01]  /*2e00*/  IMAD R0, R2, 0x200, R16 ;  /* 0x0000020002007824 */ /* 0x000fe200078e0210 */
        /* <DEDUP_REMOVED lines=15> */
[----:B--2---:R0:W2:Y:S01]  /*2f00*/  I2F.S16 R18, R4 ;  /* 0x0000000400127306 */ /* 0x0040a20000101400 */
[----:B------:R-:W-:Y:S05]  /*2f10*/  BRA `(.L_x_1660) ;  /* 0x0000000c00487947 */ /* 0x000fea0003800000 */
.L_x_1664:
[----:B------:R-:W2:Y:S02]  /*2f20*/  LDG.E.U8 R4, desc[UR36][R4.64] ;  /* 0x0000002404047981 */ /* 0x000ea4000c1e1100 */
[----:B--2---:R-:W-:Y:S01]  /*2f30*/  I2FP.F32.U32 R18, R4 ;  /* 0x0000000400127245 */ /* 0x004fe20000201000 */
[----:B------:R-:W-:Y:S06]  /*2f40*/  BRA `(.L_x_1660) ;  /* 0x0000000c003c7947 */ /* 0x000fec0003800000 */
.L_x_1663:
        /* <DEDUP_REMOVED lines=9> */
.L_x_1667:
[----:B------:R-:W2:Y:S02]  /*2fe0*/  LDG.E R4, desc[UR36][R4.64] ;  /* 0x0000002404047981 */ /* 0x000ea4000c1e1900 */
[----:B--2---:R-:W-:Y:S01]  /*2ff0*/  I2FP.F32.S32 R18, R4 ;  /* 0x0000000400127245 */ /* 0x004fe20000201400 */
[----:B------:R-:W-:Y:S06]  /*3000*/  BRA `(.L_x_1660) ;  /* 0x0000000c000c7947 */ /* 0x000fec0003800000 */
.L_x_1666:
[----:B------:R-:W2:Y:S02]  /*3010*/  LDG.E.U16 R4, desc[UR36][R4.64] ;  /* 0x0000002404047981 */ /* 0x000ea4000c1e1500 */
[----:B--2---:R0:W2:Y:S01]  /*3020*/  I2F.S16 R18, R4 ;  /* 0x0000000400127306 */ /* 0x0040a20000101400 */
[----:B------:R-:W-:Y:S05]  /*3030*/  BRA `(.L_x_1660) ;  /* 0x0000000c00007947 */ /* 0x000fea0003800000 */
.L_x_1662:
        /* <DEDUP_REMOVED lines=8> */
.L_x_1669:
[----:B------:R-:W2:Y:S02]  /*30c0*/  LDG.E.U16 R4, desc[UR36][R4.64] ;  /* 0x0000002404047981 */ /* 0x000ea4000c1e1500 */
[----:B--2---:R-:W-:Y:S01]  /*30d0*/  HADD2.F32 R18, -RZ, R4.H0_H0 ;  /* 0x20000004ff127230 */ /* 0x004fe20000004100 */
[----:B------:R-:W-:Y:S06]  /*30e0*/  BRA `(.L_x_1660) ;  /* 0x0000000800d47947 */ /* 0x000fec0003800000 */
.L_x_1668:
        /* <DEDUP_REMOVED lines=8> */
.L_x_1671:
[----:B------:R-:W2:Y:S02]  /*3170*/  LDG.E.U16 R4, desc[UR36][R4.64] ;  /* 0x0000002404047981 */ /* 0x000ea4000c1e1500 */
[----:B--2---:R-:W-:Y:S01]  /*3180*/  HADD2.F32 R18, -RZ, R4.H0_H0 ;  /* 0x20000004ff127230 */ /* 0x004fe20000004100 */
[----:B------:R-:W-:Y:S06]  /*3190*/  BRA `(.L_x_1660) ;  /* 0x0000000800a87947 */ /* 0x000fec0003800000 */
.L_x_1670:
        /* <DEDUP_REMOVED lines=11> */
.L_x_1661:
        /* <DEDUP_REMOVED lines=12> */
.L_x_1674:
        /* <DEDUP_REMOVED lines=11> */
.L_x_1673:
        /* <DEDUP_REMOVED lines=25> */
.L_x_1676:
        /* <DEDUP_REMOVED lines=13> */
.L_x_1675:
[----:B------:R-:W2:Y:S02]  /*3620*/  LDG.E.U16 R4, desc[UR36][R4.64] ;  /* 0x0000002404047981 */ /* 0x000ea4000c1e1500 */
[----:B--2---:R-:W-:Y:S01]  /*3630*/  IMAD.U32 R18, R4, 0x10000, RZ ;  /* 0x0001000004127824 */ /* 0x004fe200078e00ff */
[----:B------:R-:W-:Y:S06]  /*3640*/  BRA `(.L_x_1660) ;  /* 0x00000004007c7947 */ /* 0x000fec0003800000 */
.L_x_1672:
        /* <DEDUP_REMOVED lines=11> */
.L_x_1679:
[----:B------:R-:W2:Y:S02]  /*3700*/  LDG.E.U8 R4, desc[UR36][R4.64] ;  /* 0x0000002404047981 */ /* 0x000ea4000c1e1100 */
        /* <DEDUP_REMOVED lines=18> */
.L_x_1681:
[----:B------:R-:W-:Y:S05]  /*3830*/  BSYNC.RECONVERGENT B0 ;  /* 0x0000000000007941 */ /* 0x000fea0003800200 */
.L_x_1680:
[----:B------:R-:W-:Y:S01]  /*3840*/  IMAD.SHL.U32 R0, R0, 0x100000, RZ ;  /* 0x0010000000007824 */ /* 0x000fe200078e00ff */
[----:B------:R-:W-:-:S04]  /*3850*/  LEA R3, R3, 0x3b800000, 0x17 ;  /* 0x3b80000003037811 */ /* 0x000fc800078eb8ff */
[----:B------:R-:W-:Y:S01]  /*3860*/  LOP3.LUT R18, R3, R0, R7, 0xfe, !PT ;  /* 0x0000000003127212 */ /* 0x000fe200078efe07 */
[----:B------:R-:W-:Y:S06]  /*3870*/  BRA `(.L_x_1660) ;  /* 0x0000000000f07947 */ /* 0x000fec0003800000 */
.L_x_1678:
        /* <DEDUP_REMOVED lines=19> */
.L_x_1683:
[----:B------:R-:W-:Y:S05]  /*39b0*/  BSYNC.RECONVERGENT B0 ;  /* 0x0000000000007941 */ /* 0x000fea0003800200 */
.L_x_1682:
[----:B------:R-:W-:Y:S01]  /*39c0*/  IMAD.SHL.U32 R0, R0, 0x200000, RZ ;  /* 0x0020000000007824 */ /* 0x000fe200078e00ff */
[----:B------:R-:W-:-:S04]  /*39d0*/  LEA R3, R3, 0x37800000, 0x17 ;  /* 0x3780000003037811 */ /* 0x000fc800078eb8ff */
[----:B------:R-:W-:Y:S01]  /*39e0*/  LOP3.LUT R18, R3, R0, R7, 0xfe, !PT ;  /* 0x0000000003127212 */ /* 0x000fe200078efe07 */
[----:B------:R-:W-:Y:S06]  /*39f0*/  BRA `(.L_x_1660) ;  /* 0x0000000000907947 */ /* 0x000fec0003800000 */
.L_x_1677:
        /* <DEDUP_REMOVED lines=14> */
.L_x_1665:
        /* <DEDUP_REMOVED lines=16> */
.L_x_1686:
[----:B------:R-:W-:Y:S05]  /*3be0*/  BRA `(.L_x_1660) ;  /* 0x0000000000147947 */ /* 0x000fea0003800000 */
.L_x_1685:
[----:B------:R-:W2:Y:S02]  /*3bf0*/  LDG.E.64 R4, desc[UR36][R4.64] ;  /* 0x0000002404047981 */ /* 0x000ea4000c1e1b00 */
[----:B--2---:R0:W2:Y:S02]  /*3c00*/  I2F.U64 R18, R4 ;  /* 0x0000000400127312 */ /* 0x0040a40000301000 */
[----:B0-2---:R-:W-:Y:S05]  /*3c10*/  BRA `(.L_x_1660) ;  /* 0x0000000000087947 */ /* 0x005fea0003800000 */
.L_x_1684:
[----:B------:R-:W2:Y:S02]  /*3c20*/  LDG.E R4, desc[UR36][R4.64] ;  /* 0x0000002404047981 */ /* 0x000ea4000c1e1900 */
[----:B--2---:R-:W-:-:S07]  /*3c30*/  I2FP.F32.U32 R18, R4 ;  /* 0x0000000400127245 */ /* 0x004fce0000201000 */
.L_x_1660:
[----:B------:R-:W-:Y:S05]  /*3c40*/  BSYNC.RECONVERGENT B6 ;  /* 0x0000000000067941 */ /* 0x000fea0003800200 */
.L_x_1659:
[----:B------:R-:W1:Y:S01]  /*3c50*/  LDC.U8 R16, c[0x0][0x3a4] ;  /* 0x0000e900ff107b82 */ /* 0x000e620000000000 */
[CC--:B------:R-:W-:Y:S01]  /*3c60*/  ISETP.GE.AND P2, PT, R19.reuse, R17.reuse, PT ;  /* 0x000000111300720c */ /* 0x0c0fe20003f46270 */
[C---:B------:R-:W-:Y:S01]  /*3c70*/  VIADD R0, R19.reuse, 0x100 ;  /* 0x0000010013007836 */ /* 0x040fe20000000000 */
[----:B------:R-:W-:Y:S01]  /*3c80*/  BSSY.RECONVERGENT B0, `(.L_x_1687) ;  /* 0x000001a000007945 */ /* 0x000fe20003800200 */
[C---:B0-2-4-:R-:W-:Y:S02]  /*3c90*/  VIADD R4, R19.reuse, 0x180 ;  /* 0x0000018013047836 */ /* 0x055fe40000000000 */
[----:B------:R-:W-:Y:S01]  /*3ca0*/  VIADD R26, R19, 0x80 ;  /* 0x00000080131a7836 */ /* 0x000fe20000000000 */
[-C--:B------:R-:W-:Y:S02]  /*3cb0*/  ISETP.GE.AND P0, PT, R0, R17.reuse, PT ;  /* 0x000000110000720c */ /* 0x080fe40003f06270 */
[-C--:B------:R-:W-:Y:S02]  /*3cc0*/  ISETP.GE.AND P1, PT, R4, R17.reuse, PT ;  /* 0x000000110400720c */ /* 0x080fe40003f26270 */
[----:B------:R-:W-:-:S03]  /*3cd0*/  ISETP.GE.AND P3, PT, R26, R17, PT ;  /* 0x000000111a00720c */ /* 0x000fc60003f66270 */
[----:B------:R-:W-:Y:S10]  /*3ce0*/  @P2 BRA `(.L_x_1688) ;  /* 0x00000000004c2947 */ /* 0x000ff40003800000 */
[C---:B-1-3-5:R-:W-:Y:S01]  /*3cf0*/  FSETP.GT.FTZ.AND P4, PT, |R22|.reuse, 1, PT ;  /* 0x3f8000001600780b */ /* 0x06afe20003f94200 */
[----:B------:R-:W-:Y:S01]  /*3d00*/  FADD.FTZ R0, |R22|, -RZ ;  /* 0x800000ff16007221 */ /* 0x000fe20000010200 */
[----:B------:R-:W-:-:S11]  /*3d10*/  IMAD.MOV.U32 R4, RZ, RZ, 0x3b2090aa ;  /* 0x3b2090aaff047424 */ /* 0x000fd600078e00ff */
        /* <DEDUP_REMOVED lines=15> */
[----:B------:R-:W-:-:S07]  /*3e10*/  FSEL R4, R4, R3, !P4 ;  /* 0x0000000304047208 */ /* 0x000fce0006000000 */
.L_x_1688:
[----:B------:R-:W-:Y:S05]  /*3e20*/  BSYNC.RECONVERGENT B0 ;  /* 0x0000000000007941 */ /* 0x000fea0003800200 */
.L_x_1687:
[----:B------:R-:W-:Y:S04]  /*3e30*/  BSSY.RECONVERGENT B0, `(.L_x_1689) ;  /* 0x0000015000007945 */ /* 0x000fe80003800200 */
[----:B------:R-:W-:Y:S05]  /*3e40*/  @P3 BRA `(.L_x_1690) ;  /* 0x00000000004c3947 */ /* 0x000fea0003800000 */
[C---:B-----5:R-:W-:Y:S01]  /*3e50*/  FSETP.GT.FTZ.AND P3, PT, |R24|.reuse, 1, PT ;  /* 0x3f8000001800780b */ /* 0x060fe20003f74200 */
        /* <DEDUP_REMOVED lines=16> */
[----:B-1-3--:R-:W-:-:S04]  /*3f60*/  LOP3.LUT R22, R3, 0x80000000, R24, 0xb8, !PT ;  /* 0x8000000003167812 */ /* 0x00afc800078eb818 */
[----:B------:R-:W-:-:S07]  /*3f70*/  FSEL R22, R22, R3, !P3 ;  /* 0x0000000316167208 */ /* 0x000fce0005800000 */
.L_x_1690:
[----:B------:R-:W-:Y:S05]  /*3f80*/  BSYNC.RECONVERGENT B0 ;  /* 0x0000000000007941 */ /* 0x000fea0003800200 */
.L_x_1689:
[----:B------:R-:W-:Y:S04]  /*3f90*/  BSSY.RECONVERGENT B0, `(.L_x_1691) ;  /* 0x0000015000007945 */ /* 0x000fe80003800200 */
[----:B------:R-:W-:Y:S05]  /*3fa0*/  @P0 BRA `(.L_x_1692) ;  /* 0x00000000004c0947 */ /* 0x000fea0003800000 */
[C---:B-----5:R-:W-:Y:S01]  /*3fb0*/  FSETP.GT.FTZ.AND P0, PT, |R23|.reuse, 1, PT ;  /* 0x3f8000001700780b */ /* 0x060fe20003f14200 */
[----:B------:R-:W-:Y:S01]  /*3fc0*/  FADD.FTZ R0, |R23|, -RZ ;  /* 0x800000ff17007221 */ /* 0x000fe20000010200 */
[----:B------:R-:W-:Y:S02]  /*3fd0*/  IMAD.MOV.U32 R6, RZ, RZ, 0x3b2090aa ;  /* 0x3b2090aaff067424 */ /* 0x000fe400078e00ff */
[----:B------:R-:W-:-:S09]  /*3fe0*/  IMAD.MOV.U32 R5, RZ, RZ, 0x3fd774eb ;  /* 0x3fd774ebff057424 */ /* 0x000fd200078e00ff */
        /* <DEDUP_REMOVED lines=14> */
[----:B------:R-:W-:-:S07]  /*40d0*/  FSEL R24, R23, R0, !P0 ;  /* 0x0000000017187208 */ /* 0x000fce0004000000 */
.L_x_1692:
[----:B------:R-:W-:Y:S05]  /*40e0*/  BSYNC.RECONVERGENT B0 ;  /* 0x0000000000007941 */ /* 0x000fea0003800200 */
.L_x_1691:
        /* <DEDUP_REMOVED lines=21> */
.L_x_1694:
[----:B------:R-:W-:Y:S05]  /*4240*/  BSYNC.RECONVERGENT B0 ;  /* 0x0000000000007941 */ /* 0x000fea0003800200 */
.L_x_1693:
[----:B------:R-:W-:Y:S04]  /*4250*/  BSSY.RECONVERGENT B6, `(.L_x_1695) ;  /* 0x00000fc000067945 */ /* 0x000fe80003800200 */
[----:B------:R-:W-:Y:S05]  /*4260*/  @P2 BRA `(.L_x_1696) ;  /* 0x0000000c00e82947 */ /* 0x000fea0003800000 */
[----:B------:R-:W0:Y:S01]  /*4270*/  LDCU UR4, c[0x0][0x3a8] ;  /* 0x00007500ff0477ac */ /* 0x000e220008000800 */
[----:B------:R-:W2:Y:S01]  /*4280*/  LDC.64 R8, c[0x0][0x388] ;  /* 0x0000e200ff087b82 */ /* 0x000ea20000000a00 */
[----:B------:R-:W-:Y:S01]  /*4290*/  IMAD R0, R2, 0x200, R19 ;  /* 0x0000020002007824 */ /* 0x000fe200078e0213 */
[----:B-1----:R-:W-:-:S03]  /*42a0*/  PRMT R5, R16, 0x9910, RZ ;  /* 0x0000991010057816 */ /* 0x002fc600000000ff */
[----:B0-----:R-:W-:Y:S02]  /*42b0*/  IMAD R3, R0, UR4, RZ ;  /* 0x0000000400037c24 */ /* 0x001fe4000f8e02ff */
[----:B------:R-:W-:-:S05]  /*42c0*/  IMAD.MOV.U32 R0, RZ, RZ, R5 ;  /* 0x000000ffff007224 */ /* 0x000fca00078e0005 */
[----:B------:R-:W-:Y:S02]  /*42d0*/  ISETP.GT.AND P0, PT, R0, 0x9, PT ;  /* 0x000000090000780c */ /* 0x000fe40003f04270 */
[----:B--2---:R-:W-:-:S05]  /*42e0*/  IADD3 R8, P1, PT, R3, R8, RZ ;  /* 0x0000000803087210 */ /* 0x004fca0007f3e0ff */
        /* <DEDUP_REMOVED lines=10> */
[----:B------:R-:W0:Y:S01]  /*4390*/  F2I.FTZ.TRUNC.NTZ R3, R4 ;  /* 0x0000000400037305 */ /* 0x000e22000021f100 */
[----:B------:R-:W-:Y:S01]  /*43a0*/  IMAD.MOV.U32 R19, RZ, RZ, R26 ;  /* 0x000000ffff137224 */ /* 0x000fe200078e001a */
[----:B0-----:R0:W-:Y:S01]  /*43b0*/  STG.E.U8 desc[UR36][R8.64], R3 ;  /* 0x0000000308007986 */ /* 0x0011e2000c101124 */
[----:B------:R-:W-:Y:S05]  /*43c0*/  BRA `(.L_x_1696) ;  /* 0x0000000c00907947 */ /* 0x000fea0003800000 */
.L_x_1700:
[----:B------:R-:W0:Y:S01]  /*43d0*/  F2I.S64.TRUNC R4, R4 ;  /* 0x0000000400047311 */ /* 0x000e22000020d900 */
[----:B------:R-:W-:Y:S02]  /*43e0*/  IMAD.MOV.U32 R19, RZ, RZ, R26 ;  /* 0x000000ffff137224 */ /* 0x000fe400078e001a */
[----:B0-----:R-:W-:-:S05]  /*43f0*/  IMAD.MOV.U32 R3, RZ, RZ, R4 ;  /* 0x000000ffff037224 */ /* 0x001fca00078e0004 */
[----:B------:R0:W-:Y:S01]  /*4400*/  STG.E.U8 desc[UR36][R8.64], R3 ;  /* 0x0000000308007986 */ /* 0x0001e2000c101124 */
[----:B------:R-:W-:Y:S05]  /*4410*/  BRA `(.L_x_1696) ;  /* 0x0000000c007c7947 */ /* 0x000fea0003800000 */
.L_x_1699:
[----:B------:R-:W-:-:S13]  /*4420*/  ISETP.NE.AND P0, PT, R0, 0x2, PT ;  /* 0x000000020000780c */ /* 0x000fda0003f05270 */
[----:B------:R-:W-:Y:S05]  /*4430*/  @!P0 BRA `(.L_x_1702) ;  /* 0x0000000000308947 */ /* 0x000fea0003800000 */
[----:B------:R-:W-:-:S13]  /*4440*/  ISETP.NE.AND P0, PT, R0, 0x3, PT ;  /* 0x000000030000780c */ /* 0x000fda0003f05270 */
[----:B------:R-:W-:Y:S05]  /*4450*/  @!P0 BRA `(.L_x_1703) ;  /* 0x0000000000188947 */ /* 0x000fea0003800000 */
[----:B------:R-:W-:-:S13]  /*4460*/  ISETP.NE.AND P0, PT, R0, 0x4, PT ;  /* 0x000000040000780c */ /* 0x000fda0003f05270 */
[----:B------:R-:W-:Y:S05]  /*4470*/  @P0 BRA `(.L_x_1701) ;  /* 0x0000000800c00947 */ /* 0x000fea0003800000 */
[----:B------:R-:W0:Y:S01]  /*4480*/  F2I.S64.TRUNC R4, R4 ;  /* 0x0000000400047311 */ /* 0x000e22000020d900 */
[----:B------:R-:W-:Y:S01]  /*4490*/  IMAD.MOV.U32 R19, RZ, RZ, R26 ;  /* 0x000000ffff137224 */ /* 0x000fe200078e001a */
[----:B0-----:R2:W-:Y:S01]  /*44a0*/  STG.E.64 desc[UR36][R8.64], R4 ;  /* 0x0000000408007986 */ /* 0x0015e2000c101b24 */
[----:B------:R-:W-:Y:S05]  /*44b0*/  BRA `(.L_x_1696) ;  /* 0x0000000c00547947 */ /* 0x000fea0003800000 */
.L_x_1703:
[----:B------:R-:W0:Y:S01]  /*44c0*/  F2I.FTZ.TRUNC.NTZ R3, R4 ;  /* 0x0000000400037305 */ /* 0x000e22000021f100 */
[----:B------:R-:W-:Y:S01]  /*44d0*/  IMAD.MOV.U32 R19, RZ, RZ, R26 ;  /* 0x000000ffff137224 */ /* 0x000fe200078e001a */
[----:B0-----:R4:W-:Y:S01]  /*44e0*/  STG.E desc[UR36][R8.64], R3 ;  /* 0x0000000308007986 */ /* 0x0019e2000c101924 */
[----:B------:R-:W-:Y:S05]  /*44f0*/  BRA `(.L_x_1696) ;  /* 0x0000000c00447947 */ /* 0x000fea0003800000 */
.L_x_1702:
[----:B------:R-:W0:Y:S01]  /*4500*/  F2I.FTZ.TRUNC.NTZ R3, R4 ;  /* 0x0000000400037305 */ /* 0x000e22000021f100 */
[----:B------:R-:W-:Y:S01]  /*4510*/  IMAD.MOV.U32 R19, RZ, RZ, R26 ;  /* 0x000000ffff137224 */ /* 0x000fe200078e001a */
[----:B0-----:R0:W-:Y:S01]  /*4520*/  STG.E.U16 desc[UR36][R8.64], R3 ;  /* 0x0000000308007986 */ /* 0x0011e2000c101524 */
[----:B------:R-:W-:Y:S05]  /*4530*/  BRA `(.L_x_1696) ;  /* 0x0000000c00347947 */ /* 0x000fea0003800000 */
.L_x_1698:
[----:B------:R-:W-:-:S13]  /*4540*/  ISETP.GT.AND P0, PT, R0, 0x6, PT ;  /* 0x000000060000780c */ /* 0x000fda0003f04270 */
[----:B------:R-:W-:Y:S05]  /*4550*/  @P0 BRA `(.L_x_1704) ;  /* 0x00000000002c0947 */ /* 0x000fea0003800000 */
[----:B------:R-:W-:-:S13]  /*4560*/  ISETP.NE.AND P0, PT, R0, 0x5, PT ;  /* 0x000000050000780c */ /* 0x000fda0003f05270 */
[----:B------:R-:W-:Y:S05]  /*4570*/  @!P0 BRA `(.L_x_1705) ;  /* 0x0000000000148947 */ /* 0x000fea0003800000 */
[----:B------:R-:W-:-:S13]  /*4580*/  ISETP.NE.AND P0, PT, R0, 0x6, PT ;  /* 0x000000060000780c */ /* 0x000fda0003f05270 */
[----:B------:R-:W-:Y:S05]  /*4590*/  @P0 BRA `(.L_x_1701) ;  /* 0x0000000800780947 */ /* 0x000fea0003800000 */
[----:B------:R0:W-:Y:S01]  /*45a0*/  STG.E desc[UR36][R8.64], R4 ;  /* 0x0000000408007986 */ /* 0x0001e2000c101924 */
[----:B------:R-:W-:Y:S01]  /*45b0*/  IMAD.MOV.U32 R19, RZ, RZ, R26 ;  /* 0x000000ffff137224 */ /* 0x000fe200078e001a */
[----:B------:R-:W-:Y:S06]  /*45c0*/  BRA `(.L_x_1696) ;  /* 0x0000000c00107947 */ /* 0x000fec0003800000 */
.L_x_1705:
[----:B------:R-:W-:Y:S01]  /*45d0*/  F2FP.F16.F32.PACK_AB R4, RZ, R4 ;  /* 0x00000004ff04723e */ /* 0x000fe200000000ff */
[----:B------:R-:W-:-:S04]  /*45e0*/  IMAD.MOV.U32 R19, RZ, RZ, R26 ;  /* 0x000000ffff137224 */ /* 0x000fc800078e001a */
[----:B------:R0:W-:Y:S01]  /*45f0*/  STG.E.U16 desc[UR36][R8.64], R4 ;  /* 0x0000000408007986 */ /* 0x0001e2000c101524 */
[----:B------:R-:W-:Y:S05]  /*4600*/  BRA `(.L_x_1696) ;  /* 0x0000000c00007947 */ /* 0x000fea0003800000 */
.L_x_1704:
[----:B------:R-:W-:-:S13]  /*4610*/  ISETP.NE.AND P0, PT, R0, 0x7, PT ;  /* 0x000000070000780c */ /* 0x000fda0003f05270 */
[----:B------:R-:W-:Y:S05]  /*4620*/  @!P0 BRA `(.L_x_1706) ;  /* 0x0000000000348947 */ /* 0x000fea0003800000 */
[----:B------:R-:W-:-:S13]  /*4630*/  ISETP.NE.AND P0, PT, R0, 0x8, PT ;  /* 0x000000080000780c */ /* 0x000fda0003f05270 */
[----:B------:R-:W-:Y:S05]  /*4640*/  @!P0 BRA `(.L_x_1707) ;  /* 0x0000000000188947 */ /* 0x000fea0003800000 */
[----:B------:R-:W-:-:S13]  /*4650*/  ISETP.NE.AND P0, PT, R0, 0x9, PT ;  /* 0x000000090000780c */ /* 0x000fda0003f05270 */
[----:B------:R-:W-:Y:S05]  /*4660*/  @P0 BRA `(.L_x_1701) ;  /* 0x0000000800440947 */ /* 0x000fea0003800000 */
[----:B------:R-:W-:Y:S02]  /*4670*/  IMAD.MOV.U32 R5, RZ, RZ, RZ ;  /* 0x000000ffff057224 */ /* 0x000fe400078e00ff */
[----:B------:R-:W-:-:S03]  /*4680*/  IMAD.MOV.U32 R19, RZ, RZ, R26 ;  /* 0x000000ffff137224 */ /* 0x000fc600078e001a */
[----:B------:R0:W-:Y:S01]  /*4690*/  STG.E.64 desc[UR36][R8.64], R4 ;  /* 0x0000000408007986 */ /* 0x0001e2000c101b24 */
[----:B------:R-:W-:Y:S05]  /*46a0*/  BRA `(.L_x_1696) ;  /* 0x0000000800d87947 */ /* 0x000fea0003800000 */
.L_x_1707:
[----:B------:R-:W-:Y:S01]  /*46b0*/  F2FP.F16.F32.PACK_AB R3, RZ, R4 ;  /* 0x00000004ff03723e */ /* 0x000fe200000000ff */
[----:B------:R-:W-:-:S03]  /*46c0*/  IMAD.MOV.U32 R19, RZ, RZ, R26 ;  /* 0x000000ffff137224 */ /* 0x000fc600078e001a */
[----:B------:R-:W-:-:S05]  /*46d0*/  PRMT R3, R3, 0x5410, RZ ;  /* 0x0000541003037816 */ /* 0x000fca00000000ff */
[----:B------:R0:W-:Y:S01]  /*46e0*/  STG.E desc[UR36][R8.64], R3 ;  /* 0x0000000308007986 */ /* 0x0001e2000c101924 */
[----:B------:R-:W-:Y:S05]  /*46f0*/  BRA `(.L_x_1696) ;  /* 0x0000000800c47947 */ /* 0x000fea0003800000 */
.L_x_1706:
[----:B------:R-:W-:Y:S01]  /*4700*/  FMUL.FTZ R4, R4, 1 ;  /* 0x3f80000004047820 */ /* 0x000fe20000410000 */
[----:B------:R-:W-:-:S05]  /*4710*/  IMAD.MOV.U32 R19, RZ, RZ, R26 ;  /* 0x000000ffff137224 */ /* 0x000fca00078e001a */
[----:B------:R-:W0:Y:S02]  /*4720*/  F2F.F64.F32 R4, R4 ;  /* 0x0000000400047310 */ /* 0x000e240000201800 */
[----:B0-----:R0:W-:Y:S01]  /*4730*/  STG.E.64 desc[UR36][R8.64], R4 ;  /* 0x0000000408007986 */ /* 0x0011e2000c101b24 */
[----:B------:R-:W-:Y:S05]  /*4740*/  BRA `(.L_x_1696) ;  /* 0x0000000800b07947 */ /* 0x000fea0003800000 */
.L_x_1697:
        /* <DEDUP_REMOVED lines=8> */
[----:B------:R-:W-:Y:S01]  /*47d0*/  FSETP.NEU.FTZ.AND P0, PT, R4, RZ, PT ;  /* 0x000000ff0400720b */ /* 0x000fe20003f1d000 */
[----:B------:R-:W-:-:S03]  /*47e0*/  IMAD.MOV.U32 R19, RZ, RZ, R26 ;  /* 0x000000ffff137224 */ /* 0x000fc600078e001a */
[----:B------:R-:W-:-:S05]  /*47f0*/  SEL R3, RZ, 0x1, !P0 ;  /* 0x00000001ff037807 */ /* 0x000fca0004000000 */
[----:B------:R0:W-:Y:S01]  /*4800*/  STG.E.U8 desc[UR36][R8.64], R3 ;  /* 0x0000000308007986 */ /* 0x0001e2000c101124 */
[----:B------:R-:W-:Y:S05]  /*4810*/  BRA `(.L_x_1696) ;  /* 0x00000008007c7947 */ /* 0x000fea0003800000 */
.L_x_1710:
[----:B------:R-:W-:Y:S01]  /*4820*/  FMUL.FTZ R4, R4, 1 ;  /* 0x3f80000004047820 */ /* 0x000fe20000410000 */
[----:B------:R-:W-:Y:S01]  /*4830*/  CS2R R6, SRZ ;  /* 0x0000000000067805 */ /* 0x000fe2000001ff00 */
[----:B------:R-:W-:-:S04]  /*4840*/  IMAD.MOV.U32 R19, RZ, RZ, R26 ;  /* 0x000000ffff137224 */ /* 0x000fc800078e001a */
[----:B------:R-:W0:Y:S02]  /*4850*/  F2F.F64.F32 R4, R4 ;  /* 0x0000000400047310 */ /* 0x000e240000201800 */
[----:B0-----:R0:W-:Y:S01]  /*4860*/  STG.E.128 desc[UR36][R8.64], R4 ;  /* 0x0000000408007986 */ /* 0x0011e2000c101d24 */
[----:B------:R-:W-:Y:S05]  /*4870*/  BRA `(.L_x_1696) ;  /* 0x0000000800647947 */ /* 0x000fea0003800000 */
.L_x_1709:
[----:B------:R-:W-:-:S13]  /*4880*/  ISETP.NE.AND P0, PT, R0, 0xf, PT ;  /* 0x0000000f0000780c */ /* 0x000fda0003f05270 */
[----:B------:R-:W-:Y:S05]  /*4890*/  @!P0 BRA `(.L_x_1711) ;  /* 0x0000000000a08947 */ /* 0x000fea0003800000 */
[----:B------:R-:W-:-:S13]  /*48a0*/  ISETP.NE.AND P0, PT, R0, 0x17, PT ;  /* 0x000000170000780c */ /* 0x000fda0003f05270 */
[----:B------:R-:W-:Y:S05]  /*48b0*/  @!P0 BRA `(.L_x_1712) ;  /* 0x00000000004c8947 */ /* 0x000fea0003800000 */
[----:B------:R-:W-:-:S13]  /*48c0*/  ISETP.NE.AND P0, PT, R0, 0x18, PT ;  /* 0x000000180000780c */ /* 0x000fda0003f05270 */
[----:B------:R-:W-:Y:S05]  /*48d0*/  @P0 BRA `(.L_x_1701) ;  /* 0x0000000400a80947 */ /* 0x000fea0003800000 */
        /* <DEDUP_REMOVED lines=12> */
.L_x_1714:
[----:B------:R-:W-:Y:S05]  /*49a0*/  BSYNC.RECONVERGENT B0 ;  /* 0x0000000000007941 */ /* 0x000fea0003800200 */
.L_x_1713:
[----:B------:R-:W-:Y:S01]  /*49b0*/  LOP3.LUT R5, R0, 0x80, R5, 0xf8, !PT ;  /* 0x0000008000057812 */ /* 0x000fe200078ef805 */
[----:B------:R-:W-:-:S04]  /*49c0*/  IMAD.MOV.U32 R19, RZ, RZ, R26 ;  /* 0x000000ffff137224 */ /* 0x000fc800078e001a */
[----:B------:R0:W-:Y:S01]  /*49d0*/  STG.E.U8 desc[UR36][R8.64], R5 ;  /* 0x0000000508007986 */ /* 0x0001e2000c101124 */
[----:B------:R-:W-:Y:S05]  /*49e0*/  BRA `(.L_x_1696) ;  /* 0x0000000800087947 */ /* 0x000fea0003800000 */
.L_x_1712:
[----:B------:R-:W-:Y:S01]  /*49f0*/  LOP3.LUT R5, R4, 0x7fffffff, RZ, 0xc0, !PT ;  /* 0x7fffffff04057812 */ /* 0x000fe200078ec0ff */
[----:B------:R-:W-:Y:S01]  /*4a00*/  BSSY.RECONVERGENT B0, `(.L_x_1715) ;  /* 0x000000d000007945 */ /* 0x000fe20003800200 */
        /* <DEDUP_REMOVED lines=12> */
.L_x_1716:
[----:B------:R-:W-:Y:S05]  /*4ad0*/  BSYNC.RECONVERGENT B0 ;  /* 0x0000000000007941 */ /* 0x000fea0003800200 */
.L_x_1715:
[----:B------:R-:W-:Y:S01]  /*4ae0*/  LOP3.LUT R3, R0, 0x80, R7, 0xf8, !PT ;  /* 0x0000008000037812 */ /* 0x000fe200078ef807 */
[----:B------:R-:W-:-:S04]  /*4af0*/  IMAD.MOV.U32 R19, RZ, RZ, R26 ;  /* 0x000000ffff137224 */ /* 0x000fc800078e001a */
[----:B------:R0:W-:Y:S01]  /*4b00*/  STG.E.U8 desc[UR36][R8.64], R3 ;  /* 0x0000000308007986 */ /* 0x0001e2000c101124 */
[----:B------:R-:W-:Y:S05]  /*4b10*/  BRA `(.L_x_1696) ;  /* 0x0000000400bc7947 */ /* 0x000fea0003800000 */
.L_x_1711:
[----:B------:R-:W-:Y:S01]  /*4b20*/  F2FP.BF16.F32.PACK_AB R4, RZ, R4 ;  /* 0x00000004ff04723e */ /* 0x000fe200000010ff */
[----:B------:R-:W-:-:S04]  /*4b30*/  IMAD.MOV.U32 R19, RZ, RZ, R26 ;  /* 0x000000ffff137224 */ /* 0x000fc800078e001a */
[----:B------:R0:W-:Y:S01]  /*4b40*/  STG.E.U16 desc[UR36][R8.64], R4 ;  /* 0x0000000408007986 */ /* 0x0001e2000c101524 */
[----:B------:R-:W-:Y:S05]  /*4b50*/  BRA `(.L_x_1696) ;  /* 0x0000000400ac7947 */ /* 0x000fea0003800000 */
.L_x_1708:
        /* <DEDUP_REMOVED lines=8> */
[----:B------:R-:W0:Y:S01]  /*4be0*/  F2I.FTZ.U32.TRUNC.NTZ R3, R4 ;  /* 0x0000000400037305 */ /* 0x000e22000021f000 */
[----:B------:R-:W-:Y:S01]  /*4bf0*/  IMAD.MOV.U32 R19, RZ, RZ, R26 ;  /* 0x000000ffff137224 */ /* 0x000fe200078e001a */
[----:B0-----:R0:W-:Y:S01]  /*4c00*/  STG.E.U16 desc[UR36][R8.64], R3 ;  /* 0x0000000308007986 */ /* 0x0011e2000c101524 */
[----:B------:R-:W-:Y:S05]  /*4c10*/  BRA `(.L_x_1696) ;  /* 0x00000004007c7947 */ /* 0x000fea0003800000 */
.L_x_1719:
        /* <DEDUP_REMOVED lines=12> */
.L_x_1722:
[----:B------:R-:W-:-:S04]  /*4ce0*/  SHF.R.U32.HI R0, RZ, 0x14, R4 ;  /* 0x00000014ff007819 */ /* 0x000fc80000011604 */
[----:B------:R-:W-:-:S04]  /*4cf0*/  LOP3.LUT R3, R0, 0x1, RZ, 0xc0, !PT ;  /* 0x0000000100037812 */ /* 0x000fc800078ec0ff */
[----:B------:R-:W-:-:S04]  /*4d00*/  IADD3 R0, PT, PT, R4, 0x487ffff, R3 ;  /* 0x0487ffff04007810 */ /* 0x000fc80007ffe003 */
[----:B------:R-:W-:-:S04]  /*4d10*/  SHF.R.U32.HI R0, RZ, 0x14, R0 ;  /* 0x00000014ff007819 */ /* 0x000fc80000011600 */
[----:B------:R-:W-:-:S07]  /*4d20*/  LOP3.LUT R3, R0, 0xff, RZ, 0xc0, !PT ;  /* 0x000000ff00037812 */ /* 0x000fce00078ec0ff */
.L_x_1723:
[----:B------:R-:W-:-:S04]  /*4d30*/  SHF.R.U32.HI R4, RZ, 0x18, R4 ;  /* 0x00000018ff047819 */ /* 0x000fc80000011604 */
[----:B------:R-:W-:-:S04]  /*4d40*/  LOP3.LUT R3, R3, 0x80, R4, 0xf8, !PT ;  /* 0x0000008003037812 */ /* 0x000fc800078ef804 */
[----:B------:R-:W-:-:S07]  /*4d50*/  PRMT R0, R3, 0x7610, R0 ;  /* 0x0000761003007816 */ /* 0x000fce0000000000 */
.L_x_1721:
[----:B------:R-:W-:Y:S05]  /*4d60*/  BSYNC.RECONVERGENT B0 ;  /* 0x0000000000007941 */ /* 0x000fea0003800200 */
.L_x_1720:
[----:B------:R0:W-:Y:S01]  /*4d70*/  STG.E.U8 desc[UR36][R8.64], R0 ;  /* 0x0000000008007986 */ /* 0x0001e2000c101124 */
[----:B------:R-:W-:Y:S01]  /*4d80*/  IMAD.MOV.U32 R19, RZ, RZ, R26 ;  /* 0x000000ffff137224 */ /* 0x000fe200078e001a */
[----:B------:R-:W-:Y:S06]  /*4d90*/  BRA `(.L_x_1696) ;  /* 0x00000004001c7947 */ /* 0x000fec0003800000 */
.L_x_1718:
        /* <DEDUP_REMOVED lines=12> */
.L_x_1726:
[----:B------:R-:W-:-:S04]  /*4e60*/  SHF.R.U32.HI R0, RZ, 0x15, R4 ;  /* 0x00000015ff007819 */ /* 0x000fc80000011604 */
[----:B------:R-:W-:-:S04]  /*4e70*/  LOP3.LUT R3, R0, 0x1, RZ, 0xc0, !PT ;  /* 0x0000000100037812 */ /* 0x000fc800078ec0ff */
[----:B------:R-:W-:-:S04]  /*4e80*/  IADD3 R0, PT, PT, R4, 0x88fffff, R3 ;  /* 0x088fffff04007810 */ /* 0x000fc80007ffe003 */
[----:B------:R-:W-:-:S04]  /*4e90*/  SHF.R.U32.HI R0, RZ, 0x15, R0 ;  /* 0x00000015ff007819 */ /* 0x000fc80000011600 */
[----:B------:R-:W-:-:S07]  /*4ea0*/  LOP3.LUT R3, R0, 0xff, RZ, 0xc0, !PT ;  /* 0x000000ff00037812 */ /* 0x000fce00078ec0ff */
.L_x_1727:
[----:B------:R-:W-:-:S04]  /*4eb0*/  SHF.R.U32.HI R4, RZ, 0x18, R4 ;  /* 0x00000018ff047819 */ /* 0x000fc80000011604 */
[----:B------:R-:W-:-:S04]  /*4ec0*/  LOP3.LUT R3, R3, 0x80, R4, 0xf8, !PT ;  /* 0x0000008003037812 */ /* 0x000fc800078ef804 */
[----:B------:R-:W-:-:S07]  /*4ed0*/  PRMT R0, R3, 0x7610, R0 ;  /* 0x0000761003007816 */ /* 0x000fce0000000000 */
.L_x_1725:
[----:B------:R-:W-:Y:S05]  /*4ee0*/  BSYNC.RECONVERGENT B0 ;  /* 0x0000000000007941 */ /* 0x000fea0003800200 */
.L_x_1724:
[----:B------:R0:W-:Y:S01]  /*4ef0*/  STG.E.U8 desc[UR36][R8.64], R0 ;  /* 0x0000000008007986 */ /* 0x0001e2000c101124 */
[----:B------:R-:W-:Y:S01]  /*4f00*/  IMAD.MOV.U32 R19, RZ, RZ, R26 ;  /* 0x000000ffff137224 */ /* 0x000fe200078e001a */
[----:B------:R-:W-:Y:S06]  /*4f10*/  BRA `(.L_x_1696) ;  /* 0x0000000000bc7947 */ /* 0x000fec0003800000 */
.L_x_1717:
[----:B------:R-:W-:-:S13]  /*4f20*/  ISETP.NE.AND P0, PT, R0, 0x1c, PT ;  /* 0x0000001c0000780c */ /* 0x000fda0003f05270 */
[----:B------:R-:W-:Y:S05]  /*4f30*/  @!P0 BRA `(.L_x_1728) ;  /* 0x0000000000a88947 */ /* 0x000fea0003800000 */
[----:B------:R-:W-:-:S13]  /*4f40*/  ISETP.NE.AND P0, PT, R0, 0x1d, PT ;  /* 0x0000001d0000780c */ /* 0x000fda0003f05270 */
[----:B------:R-:W-:Y:S05]  /*4f50*/  @!P0 BRA `(.L_x_1729) ;  /* 0x0000000000908947 */ /* 0x000fea0003800000 */
[----:B------:R-:W-:-:S13]  /*4f60*/  ISETP.NE.AND P0, PT, R0, 0x2c, PT ;  /* 0x0000002c0000780c */ /* 0x000fda0003f05270 */
[----:B------:R-:W-:Y:S05]  /*4f70*/  @!P0 BRA `(.L_x_1730) ;  /* 0x0000000000488947 */ /* 0x000fea0003800000 */
.L_x_1701:
[----:B------:R-:W-:Y:S01]  /*4f80*/  MOV R14, 0x0 ;  /* 0x00000000000e7802 */ /* 0x000fe20000000f00 */
[----:B------:R-:W0:Y:S01]  /*4f90*/  LDCU.64 UR6, c[0x4][0x128] ;  /* 0x01002500ff0677ac */ /* 0x000e220008000a00 */
[----:B------:R-:W-:Y:S02]  /*4fa0*/  IMAD.MOV.U32 R8, RZ, RZ, 0x65 ;  /* 0x00000065ff087424 */ /* 0x000fe400078e00ff */
[----:B------:R-:W-:Y:S01]  /*4fb0*/  IMAD.MOV.U32 R12, RZ, RZ, 0x1 ;  /* 0x00000001ff0c7424 */ /* 0x000fe200078e00ff */
[----:B------:R-:W1:Y:S01]  /*4fc0*/  LDCU.64 UR8, c[0x4][0x130] ;  /* 0x01002600ff0877ac */ /* 0x000e620008000a00 */
[----:B------:R-:W2:Y:S01]  /*4fd0*/  LDC.64 R14, c[0x4][R14] ;  /* 0x010000000e0e7b82 */ /* 0x000ea20000000a00 */
[----:B------:R-:W-:Y:S01]  /*4fe0*/  IMAD.MOV.U32 R13, RZ, RZ, RZ ;  /* 0x000000ffff0d7224 */ /* 0x000fe200078e00ff */
[----:B------:R-:W4:Y:S01]  /*4ff0*/  LDCU.64 UR4, c[0x4][0x20] ;  /* 0x01000400ff0477ac */ /* 0x000f220008000a00 */
[----:B0-----:R-:W-:Y:S02]  /*5000*/  IMAD.U32 R4, RZ, RZ, UR6 ;  /* 0x00000006ff047e24 */ /* 0x001fe4000f8e00ff */
[----:B------:R-:W-:-:S02]  /*5010*/  IMAD.U32 R5, RZ, RZ, UR7 ;  /* 0x00000007ff057e24 */ /* 0x000fc4000f8e00ff */
[----:B-1----:R-:W-:Y:S02]  /*5020*/  IMAD.U32 R6, RZ, RZ, UR8 ;  /* 0x00000008ff067e24 */ /* 0x002fe4000f8e00ff */
[----:B------:R-:W-:Y:S02]  /*5030*/  IMAD.U32 R7, RZ, RZ, UR9 ;  /* 0x00000009ff077e24 */ /* 0x000fe4000f8e00ff */
[----:B----4-:R-:W-:Y:S02]  /*5040*/  IMAD.U32 R10, RZ, RZ, UR4 ;  /* 0x00000004ff0a7e24 */ /* 0x010fe4000f8e00ff */
[----:B------:R-:W-:-:S07]  /*5050*/  IMAD.U32 R11, RZ, RZ, UR5 ;  /* 0x00000005ff0b7e24 */ /* 0x000fce000f8e00ff */
[----:B------:R-:W-:-:S07]  /*5060*/  LEPC R20, `(.L_x_1731) ;  /* 0x000000001014794e */ /* 0x000fce0000000000 */
[----:B--23-5:R-:W-:Y:S05]  /*5070*/  CALL.ABS.NOINC R14 ;  /* 0x000000000e007343 */ /* 0x02cfea0003c00000 */
.L_x_1731:
[----:B------:R-:W-:Y:S01]  /*5080*/  IMAD.MOV.U32 R19, RZ, RZ, R26 ;  /* 0x000000ffff137224 */ /* 0x000fe200078e001a */
[----:B------:R-:W-:Y:S06]  /*5090*/  BRA `(.L_x_1696) ;  /* 0x00000000005c7947 */ /* 0x000fec0003800000 */
.L_x_1730:
[----:B------:R-:W-:Y:S01]  /*50a0*/  SHF.R.U32.HI R5, RZ, 0x17, R4 ;  /* 0x00000017ff057819 */ /* 0x000fe20000011604 */
[----:B------:R-:W-:-:S03]  /*50b0*/  IMAD.MOV.U32 R19, RZ, RZ, R26 ;  /* 0x000000ffff137224 */ /* 0x000fc600078e001a */
        /* <DEDUP_REMOVED lines=14> */
.L_x_1729:
[----:B------:R-:W0:Y:S01]  /*51a0*/  F2I.U64.TRUNC R4, R4 ;  /* 0x0000000400047311 */ /* 0x000e22000020d800 */
[----:B------:R-:W-:Y:S01]  /*51b0*/  IMAD.MOV.U32 R19, RZ, RZ, R26 ;  /* 0x000000ffff137224 */ /* 0x000fe200078e001a */
[----:B0-----:R0:W-:Y:S01]  /*51c0*/  STG.E.64 desc[UR36][R8.64], R4 ;  /* 0x0000000408007986 */ /* 0x0011e2000c101b24 */
[----:B------:R-:W-:Y:S05]  /*51d0*/  BRA `(.L_x_1696) ;  /* 0x00000000000c7947 */ /* 0x000fea0003800000 */
.L_x_1728:
[----:B------:R-:W0:Y:S01]  /*51e0*/  F2I.FTZ.U32.TRUNC.NTZ R3, R4 ;  /* 0x0000000400037305 */ /* 0x000e22000021f000 */
[----:B------:R-:W-:Y:S01]  /*51f0*/  IMAD.MOV.U32 R19, RZ, RZ, R26 ;  /* 0x000000ffff137224 */ /* 0x000fe200078e001a */
[----:B0-----:R0:W-:Y:S06]  /*5200*/  STG.E desc[UR36][R8.64], R3 ;  /* 0x0000000308007986 */ /* 0x0011ec000c101924 */
.L_x_1696:
[----:B------:R-:W-:Y:S05]  /*5210*/  BSYNC.RECONVERGENT B6 ;  /* 0x0000000000067941 */ /* 0x000fea0003800200 */
.L_x_1695:
[----:B------:R-:W-:Y:S01]  /*5220*/  ISETP.GE.AND P0, PT, R19, R17, PT ;  /* 0x000000111300720c */ /* 0x000fe20003f06270 */
[----:B------:R-:W-:-:S12]  /*5230*/  BSSY.RECONVERGENT B6, `(.L_x_1732) ;  /* 0x00001cc000067945 */ /* 0x000fd80003800200 */
[----:B------:R-:W-:Y:S05]  /*5240*/  @P0 BRA `(.L_x_1733) ;  /* 0x0000001c00280947 */ /* 0x000fea0003800000 */
[----:B------:R-:W3:Y:S01]  /*5250*/  LDCU UR4, c[0x0][0x3a8] ;  /* 0x00007500ff0477ac */ /* 0x000ee20008000800 */
[----:B0-2-4-:R-:W0:Y:S01]  /*5260*/  LDC.64 R8, c[0x0][0x388] ;  /* 0x0000e200ff087b82 */ /* 0x015e220000000a00 */
[----:B------:R-:W-:Y:S01]  /*5270*/  IMAD R0, R2, 0x200, R19 ;  /* 0x0000020002007824 */ /* 0x000fe200078e0213 */
[----:B-1----:R-:W-:-:S03]  /*5280*/  PRMT R4, R16, 0x9910, RZ ;  /* 0x0000991010047816 */ /* 0x002fc600000000ff */
[----:B---3--:R-:W-:Y:S02]  /*5290*/  IMAD R3, R0, UR4, RZ ;  /* 0x0000000400037c24 */ /* 0x008fe4000f8e02ff */
        /* <DEDUP_REMOVED lines=13> */
[----:B-----5:R-:W0:Y:S02]  /*5370*/  F2I.FTZ.TRUNC.NTZ R3, R22 ;  /* 0x0000001600037305 */ /* 0x020e24000021f100 */
[----:B0-----:R1:W-:Y:S01]  /*5380*/  STG.E.U8 desc[UR36][R8.64], R3 ;  /* 0x0000000308007986 */ /* 0x0013e2000c101124 */
[----:B------:R-:W-:Y:S05]  /*5390*/  BRA `(.L_x_1739) ;  /* 0x0000000c00387947 */ /* 0x000fea0003800000 */
.L_x_1737:
[----:B-----5:R-:W0:Y:S02]  /*53a0*/  F2I.S64.TRUNC R22, R22 ;  /* 0x0000001600167311 */ /* 0x020e24000020d900 */
[----:B0-----:R-:W-:-:S05]  /*53b0*/  IMAD.MOV.U32 R3, RZ, RZ, R22 ;  /* 0x000000ffff037224 */ /* 0x001fca00078e0016 */
[----:B------:R0:W-:Y:S01]  /*53c0*/  STG.E.U8 desc[UR36][R8.64], R3 ;  /* 0x0000000308007986 */ /* 0x0001e2000c101124 */
[----:B------:R-:W-:Y:S05]  /*53d0*/  BRA `(.L_x_1739) ;  /* 0x0000000c00287947 */ /* 0x000fea0003800000 */
.L_x_1736:
[----:B------:R-:W-:-:S13]  /*53e0*/  ISETP.NE.AND P0, PT, R0, 0x2, PT ;  /* 0x000000020000780c */ /* 0x000fda0003f05270 */
[----:B------:R-:W-:Y:S05]  /*53f0*/  @!P0 BRA `(.L_x_1740) ;  /* 0x0000000000288947 */ /* 0x000fea0003800000 */
[----:B------:R-:W-:-:S13]  /*5400*/  ISETP.NE.AND P0, PT, R0, 0x3, PT ;  /* 0x000000030000780c */ /* 0x000fda0003f05270 */
[----:B------:R-:W-:Y:S05]  /*5410*/  @!P0 BRA `(.L_x_1741) ;  /* 0x0000000000148947 */ /* 0x000fea0003800000 */
[----:B------:R-:W-:-:S13]  /*5420*/  ISETP.NE.AND P0, PT, R0, 0x4, PT ;  /* 0x000000040000780c */ /* 0x000fda0003f05270 */
[----:B------:R-:W-:Y:S05]  /*5430*/  @P0 BRA `(.L_x_1738) ;  /* 0x0000000800380947 */ /* 0x000fea0003800000 */
[----:B-----5:R-:W0:Y:S02]  /*5440*/  F2I.S64.TRUNC R22, R22 ;  /* 0x0000001600167311 */ /* 0x020e24000020d900 */
[----:B0-----:R4:W-:Y:S01]  /*5450*/  STG.E.64 desc[UR36][R8.64], R22 ;  /* 0x0000001608007986 */ /* 0x0019e2000c101b24 */
[----:B------:R-:W-:Y:S05]  /*5460*/  BRA `(.L_x_1739) ;  /* 0x0000000c00047947 */ /* 0x000fea0003800000 */
.L_x_1741:
[----:B-----5:R-:W0:Y:S02]  /*5470*/  F2I.FTZ.TRUNC.NTZ R3, R22 ;  /* 0x0000001600037305 */ /* 0x020e24000021f100 */
[----:B0-----:R3:W-:Y:S01]  /*5480*/  STG.E desc[UR36][R8.64], R3 ;  /* 0x0000000308007986 */ /* 0x0017e2000c101924 */
[----:B------:R-:W-:Y:S05]  /*5490*/  BRA `(.L_x_1739) ;  /* 0x0000000800f87947 */ /* 0x000fea0003800000 */
.L_x_1740:
[----:B-----5:R-:W0:Y:S02]  /*54a0*/  F2I.FTZ.TRUNC.NTZ R3, R22 ;  /* 0x0000001600037305 */ /* 0x020e24000021f100 */
[----:B0-----:R2:W-:Y:S01]  /*54b0*/  STG.E.U16 desc[UR36][R8.64], R3 ;  /* 0x0000000308007986 */ /* 0x0015e2000c101524 */
[----:B------:R-:W-:Y:S05]  /*54c0*/  BRA `(.L_x_1739) ;  /* 0x0000000800ec7947 */ /* 0x000fea0003800000 */
.L_x_1735:
[----:B------:R-:W-:-:S13]  /*54d0*/  ISETP.GT.AND P0, PT, R0, 0x6, PT ;  /* 0x000000060000780c */ /* 0x000fda0003f04270 */
[----:B------:R-:W-:Y:S05]  /*54e0*/  @P0 BRA `(.L_x_1742) ;  /* 0x0000000000240947 */ /* 0x000fea0003800000 */
[----:B------:R-:W-:-:S13]  /*54f0*/  ISETP.NE.AND P0, PT, R0, 0x5, PT ;  /* 0x000000050000780c */ /* 0x000fda0003f05270 */
[----:B------:R-:W-:Y:S05]  /*5500*/  @!P0 BRA `(.L_x_1743) ;  /* 0x0000000000108947 */ /* 0x000fea0003800000 */
[----:B------:R-:W-:-:S13]  /*5510*/  ISETP.NE.AND P0, PT, R0, 0x6, PT ;  /* 0x000000060000780c */ /* 0x000fda0003f05270 */
[----:B------:R-:W-:Y:S05]  /*5520*/  @P0 BRA `(.L_x_1738) ;  /* 0x0000000400fc0947 */ /* 0x000fea0003800000 */
[----:B-----5:R0:W-:Y:S01]  /*5530*/  STG.E desc[UR36][R8.64], R22 ;  /* 0x0000001608007986 */ /* 0x0201e2000c101924 */
[----:B------:R-:W-:Y:S05]  /*5540*/  BRA `(.L_x_1739) ;  /* 0x0000000800cc7947 */ /* 0x000fea0003800000 */
.L_x_1743:
[----:B-----5:R-:W-:-:S05]  /*5550*/  F2FP.F16.F32.PACK_AB R22, RZ, R22 ;  /* 0x00000016ff16723e */ /* 0x020fca00000000ff */
[----:B------:R0:W-:Y:S01]  /*5560*/  STG.E.U16 desc[UR36][R8.64], R22 ;  /* 0x0000001608007986 */ /* 0x0001e2000c101524 */
[----:B------:R-:W-:Y:S05]  /*5570*/  BRA `(.L_x_1739) ;  /* 0x0000000800c07947 */ /* 0x000fea0003800000 */
.L_x_1742:
[----:B------:R-:W-:-:S13]  /*5580*/  ISETP.NE.AND P0, PT, R0, 0x7, PT ;  /* 0x000000070000780c */ /* 0x000fda0003f05270 */
[----:B------:R-:W-:Y:S05]  /*5590*/  @!P0 BRA `(.L_x_1744) ;  /* 0x00000000002c8947 */ /* 0x000fea0003800000 */
[----:B------:R-:W-:-:S13]  /*55a0*/  ISETP.NE.AND P0, PT, R0, 0x8, PT ;  /* 0x000000080000780c */ /* 0x000fda0003f05270 */
[----:B------:R-:W-:Y:S05]  /*55b0*/  @!P0 BRA `(.L_x_1745) ;  /* 0x0000000000148947 */ /* 0x000fea0003800000 */
[----:B------:R-:W-:-:S13]  /*55c0*/  ISETP.NE.AND P0, PT, R0, 0x9, PT ;  /* 0x000000090000780c */ /* 0x000fda0003f05270 */
[----:B------:R-:W-:Y:S05]  /*55d0*/  @P0 BRA `(.L_x_1738) ;  /* 0x0000000400d00947 */ /* 0x000fea0003800000 */
[----:B-----5:R-:W-:-:S05]  /*55e0*/  IMAD.MOV.U32 R23, RZ, RZ, RZ ;  /* 0x000000ffff177224 */ /* 0x020fca00078e00ff */
[----:B------:R0:W-:Y:S01]  /*55f0*/  STG.E.64 desc[UR36][R8.64], R22 ;  /* 0x0000001608007986 */ /* 0x0001e2000c101b24 */
[----:B------:R-:W-:Y:S05]  /*5600*/  BRA `(.L_x_1739) ;  /* 0x00000008009c7947 */ /* 0x000fea0003800000 */
.L_x_1745:
[----:B-----5:R-:W-:-:S04]  /*5610*/  F2FP.F16.F32.PACK_AB R3, RZ, R22 ;  /* 0x00000016ff03723e */ /* 0x020fc800000000ff */
[----:B------:R-:W-:-:S05]  /*5620*/  PRMT R3, R3, 0x5410, RZ ;  /* 0x0000541003037816 */ /* 0x000fca00000000ff */
[----:B------:R0:W-:Y:S01]  /*5630*/  STG.E desc[UR36][R8.64], R3 ;  /* 0x0000000308007986 */ /* 0x0001e2000c101924 */
[----:B------:R-:W-:Y:S05]  /*5640*/  BRA `(.L_x_1739) ;  /* 0x00000008008c7947 */ /* 0x000fea0003800000 */
.L_x_1744:
[----:B-----5:R-:W-:-:S06]  /*5650*/  FMUL.FTZ R4, R22, 1 ;  /* 0x3f80000016047820 */ /* 0x020fcc0000410000 */
[----:B------:R-:W0:Y:S02]  /*5660*/  F2F.F64.F32 R4, R4 ;  /* 0x0000000400047310 */ /* 0x000e240000201800 */
[----:B0-----:R0:W-:Y:S01]  /*5670*/  STG.E.64 desc[UR36][R8.64], R4 ;  /* 0x0000000408007986 */ /* 0x0011e2000c101b24 */
[----:B------:R-:W-:Y:S05]  /*5680*/  BRA `(.L_x_1739) ;  /* 0x00000008007c7947 */ /* 0x000fea0003800000 */
.L_x_1734:
        /* <DEDUP_REMOVED lines=10> */
[----:B-----5:R-:W0:Y:S02]  /*5730*/  F2I.FTZ.U32.TRUNC.NTZ R3, R22 ;  /* 0x0000001600037305 */ /* 0x020e24000021f000 */
[----:B0-----:R0:W-:Y:S01]  /*5740*/  STG.E.U16 desc[UR36][R8.64], R3 ;  /* 0x0000000308007986 */ /* 0x0011e2000c101524 */
[----:B------:R-:W-:Y:S05]  /*5750*/  BRA `(.L_x_1739) ;  /* 0x0000000800487947 */ /* 0x000fea0003800000 */
.L_x_1749:
[----:B-----5:R-:W-:Y:S01]  /*5760*/  LOP3.LUT R5, R22, 0x7fffffff, RZ, 0xc0, !PT ;  /* 0x7fffffff16057812 */ /* 0x020fe200078ec0ff */
        /* <DEDUP_REMOVED lines=15> */
.L_x_1752:
[----:B------:R-:W-:-:S04]  /*5860*/  SHF.R.U32.HI R22, RZ, 0x18, R22 ;  /* 0x00000018ff167819 */ /* 0x000fc80000011616 */
[----:B------:R-:W-:-:S04]  /*5870*/  LOP3.LUT R3, R3, 0x80, R22, 0xf8, !PT ;  /* 0x0000008003037812 */ /* 0x000fc800078ef816 */
[----:B------:R-:W-:-:S07]  /*5880*/  PRMT R4, R3, 0x7610, R4 ;  /* 0x0000761003047816 */ /* 0x000fce0000000004 */
.L_x_1751:
[----:B------:R-:W-:Y:S05]  /*5890*/  BSYNC.RECONVERGENT B0 ;  /* 0x0000000000007941 */ /* 0x000fea0003800200 */
.L_x_1750:
[----:B------:R0:W-:Y:S01]  /*58a0*/  STG.E.U8 desc[UR36][R8.64], R4 ;  /* 0x0000000408007986 */ /* 0x0001e2000c101124 */
[----:B------:R-:W-:Y:S05]  /*58b0*/  BRA `(.L_x_1739) ;  /* 0x0000000400f07947 */ /* 0x000fea0003800000 */
.L_x_1748:
        /* <DEDUP_REMOVED lines=16> */
.L_x_1755:
[----:B------:R-:W-:-:S04]  /*59c0*/  SHF.R.U32.HI R22, RZ, 0x18, R22 ;  /* 0x00000018ff167819 */ /* 0x000fc80000011616 */
[----:B------:R-:W-:-:S04]  /*59d0*/  LOP3.LUT R3, R3, 0x80, R22, 0xf8, !PT ;  /* 0x0000008003037812 */ /* 0x000fc800078ef816 */
[----:B------:R-:W-:-:S07]  /*59e0*/  PRMT R4, R3, 0x7610, R4 ;  /* 0x0000761003047816 */ /* 0x000fce0000000004 */
.L_x_1754:
[----:B------:R-:W-:Y:S05]  /*59f0*/  BSYNC.RECONVERGENT B0 ;  /* 0x0000000000007941 */ /* 0x000fea0003800200 */
.L_x_1753:
[----:B------:R0:W-:Y:S01]  /*5a00*/  STG.E.U8 desc[UR36][R8.64], R4 ;  /* 0x0000000408007986 */ /* 0x0001e2000c101124 */
[----:B------:R-:W-:Y:S05]  /*5a10*/  BRA `(.L_x_1739) ;  /* 0x0000000400987947 */ /* 0x000fea0003800000 */
.L_x_1747:
[----:B------:R-:W-:-:S13]  /*5a20*/  ISETP.NE.AND P0, PT, R0, 0x1c, PT ;  /* 0x0000001c0000780c */ /* 0x000fda0003f05270 */
[----:B------:R-:W-:Y:S05]  /*5a30*/  @!P0 BRA `(.L_x_1756) ;  /* 0x0000000000588947 */ /* 0x000fea0003800000 */
[----:B------:R-:W-:-:S13]  /*5a40*/  ISETP.NE.AND P0, PT, R0, 0x1d, PT ;  /* 0x0000001d0000780c */ /* 0x000fda0003f05270 */
[----:B------:R-:W-:Y:S05]  /*5a50*/  @!P0 BRA `(.L_x_1757) ;  /* 0x0000000000448947 */ /* 0x000fea0003800000 */
[----:B------:R-:W-:-:S13]  /*5a60*/  ISETP.NE.AND P0, PT, R0, 0x2c, PT ;  /* 0x0000002c0000780c */ /* 0x000fda0003f05270 */
[----:B------:R-:W-:Y:S05]  /*5a70*/  @P0 BRA `(.L_x_1738) ;  /* 0x0000000000a80947 */ /* 0x000fea0003800000 */
[----:B-----5:R-:W-:-:S04]  /*5a80*/  SHF.R.U32.HI R4, RZ, 0x17, R22 ;  /* 0x00000017ff047819 */ /* 0x020fc80000011616 */
        /* <DEDUP_REMOVED lines=14> */
.L_x_1757:
[----:B-----5:R-:W0:Y:S02]  /*5b70*/  F2I.U64.TRUNC R22, R22 ;  /* 0x0000001600167311 */ /* 0x020e24000020d800 */
[----:B0-----:R0:W-:Y:S01]  /*5b80*/  STG.E.64 desc[UR36][R8.64], R22 ;  /* 0x0000001608007986 */ /* 0x0011e2000c101b24 */
[----:B------:R-:W-:Y:S05]  /*5b90*/  BRA `(.L_x_1739) ;  /* 0x0000000400387947 */ /* 0x000fea0003800000 */
.L_x_1756:
[----:B-----5:R-:W0:Y:S02]  /*5ba0*/  F2I.FTZ.U32.TRUNC.NTZ R3, R22 ;  /* 0x0000001600037305 */ /* 0x020e24000021f000 */
[----:B0-----:R0:W-:Y:S01]  /*5bb0*/  STG.E desc[UR36][R8.64], R3 ;  /* 0x0000000308007986 */ /* 0x0011e2000c101924 */
[----:B------:R-:W-:Y:S05]  /*5bc0*/  BRA `(.L_x_1739) ;  /* 0x00000004002c7947 */ /* 0x000fea0003800000 */
.L_x_1746:
[----:B------:R-:W-:-:S13]  /*5bd0*/  ISETP.GT.AND P0, PT, R0, 0xe, PT ;  /* 0x0000000e0000780c */ /* 0x000fda0003f04270 */
[----:B------:R-:W-:Y:S05]  /*5be0*/  @P0 BRA `(.L_x_1758) ;  /* 0x0000000000340947 */ /* 0x000fea0003800000 */
[----:B------:R-:W-:-:S13]  /*5bf0*/  ISETP.NE.AND P0, PT, R0, 0xa, PT ;  /* 0x0000000a0000780c */ /* 0x000fda0003f05270 */
[----:B------:R-:W-:Y:S05]  /*5c00*/  @!P0 BRA `(.L_x_1759) ;  /* 0x0000000000188947 */ /* 0x000fea0003800000 */
[----:B------:R-:W-:-:S13]  /*5c10*/  ISETP.NE.AND P0, PT, R0, 0xb, PT ;  /* 0x0000000b0000780c */ /* 0x000fda0003f05270 */
[----:B------:R-:W-:Y:S05]  /*5c20*/  @P0 BRA `(.L_x_1738) ;  /* 0x00000000003c0947 */ /* 0x000fea0003800000 */
[----:B-----5:R-:W-:-:S04]  /*5c30*/  FSETP.NEU.FTZ.AND P0, PT, R22, RZ, PT ;  /* 0x000000ff1600720b */ /* 0x020fc80003f1d000 */
[----:B------:R-:W-:-:S05]  /*5c40*/  SEL R3, RZ, 0x1, !P0 ;  /* 0x00000001ff037807 */ /* 0x000fca0004000000 */
[----:B------:R0:W-:Y:S01]  /*5c50*/  STG.E.U8 desc[UR36][R8.64], R3 ;  /* 0x0000000308007986 */ /* 0x0001e2000c101124 */
[----:B------:R-:W-:Y:S05]  /*5c60*/  BRA `(.L_x_1739) ;  /* 0x0000000400047947 */ /* 0x000fea0003800000 */
.L_x_1759:
[----:B-----5:R-:W-:Y:S01]  /*5c70*/  FMUL.FTZ R4, R22, 1 ;  /* 0x3f80000016047820 */ /* 0x020fe20000410000 */
[----:B------:R-:W-:-:S05]  /*5c80*/  CS2R R6, SRZ ;  /* 0x0000000000067805 */ /* 0x000fca000001ff00 */
[----:B------:R-:W0:Y:S02]  /*5c90*/  F2F.F64.F32 R4, R4 ;  /* 0x0000000400047310 */ /* 0x000e240000201800 */
[----:B0-----:R0:W-:Y:S01]  /*5ca0*/  STG.E.128 desc[UR36][R8.64], R4 ;  /* 0x0000000408007986 */ /* 0x0011e2000c101d24 */
[----:B------:R-:W-:Y:S05]  /*5cb0*/  BRA `(.L_x_1739) ;  /* 0x0000000000f07947 */ /* 0x000fea0003800000 */
.L_x_1758:
[----:B------:R-:W-:-:S13]  /*5cc0*/  ISETP.NE.AND P0, PT, R0, 0xf, PT ;  /* 0x0000000f0000780c */ /* 0x000fda0003f05270 */
[----:B------:R-:W-:Y:S05]  /*5cd0*/  @!P0 BRA `(.L_x_1760) ;  /* 0x0000000000e08947 */ /* 0x000fea0003800000 */
[----:B------:R-:W-:-:S13]  /*5ce0*/  ISETP.NE.AND P0, PT, R0, 0x17, PT ;  /* 0x000000170000780c */ /* 0x000fda0003f05270 */
[----:B------:R-:W-:Y:S05]  /*5cf0*/  @!P0 BRA `(.L_x_1761) ;  /* 0x00000000008c8947 */ /* 0x000fea0003800000 */
[----:B------:R-:W-:-:S13]  /*5d00*/  ISETP.NE.AND P0, PT, R0, 0x18, PT ;  /* 0x000000180000780c */ /* 0x000fda0003f05270 */
[----:B------:R-:W-:Y:S05]  /*5d10*/  @!P0 BRA `(.L_x_1762) ;  /* 0x0000000000448947 */ /* 0x000fea0003800000 */
.L_x_1738:
        /* <DEDUP_REMOVED lines=16> */
.L_x_1763:
[----:B------:R-:W-:Y:S05]  /*5e20*/  BRA `(.L_x_1739) ;  /* 0x0000000000947947 */ /* 0x000fea0003800000 */
.L_x_1762:
[----:B-----5:R-:W-:Y:S01]  /*5e30*/  LOP3.LUT R4, R22, 0x7fffffff, RZ, 0xc0, !PT ;  /* 0x7fffffff16047812 */ /* 0x020fe200078ec0ff */
        /* <DEDUP_REMOVED lines=11> */
.L_x_1765:
[----:B------:R-:W-:Y:S05]  /*5ef0*/  BSYNC.RECONVERGENT B0 ;  /* 0x0000000000007941 */ /* 0x000fea0003800200 */
.L_x_1764:
[----:B------:R-:W-:-:S05]  /*5f00*/  LOP3.LUT R3, R0, 0x80, R5, 0xf8, !PT ;  /* 0x0000008000037812 */ /* 0x000fca00078ef805 */
[----:B------:R0:W-:Y:S01]  /*5f10*/  STG.E.U8 desc[UR36][R8.64], R3 ;  /* 0x0000000308007986 */ /* 0x0001e2000c101124 */
[----:B------:R-:W-:Y:S05]  /*5f20*/  BRA `(.L_x_1739) ;  /* 0x0000000000547947 */ /* 0x000fea0003800000 */
.L_x_1761:
[----:B-----5:R-:W-:Y:S01]  /*5f30*/  LOP3.LUT R4, R22, 0x7fffffff, RZ, 0xc0, !PT ;  /* 0x7fffffff16047812 */ /* 0x020fe200078ec0ff */
        /* <DEDUP_REMOVED lines=10> */
.L_x_1767:
[----:B------:R-:W-:Y:S01]  /*5fe0*/  IMAD.MOV.U32 R0, RZ, RZ, 0x7f ;  /* 0x0000007fff007424 */ /* 0x000fe200078e00ff */
[----:B------:R-:W-:-:S04]  /*5ff0*/  ISETP.GT.U32.AND P0, PT, R4, 0x7f800000, PT ;  /* 0x7f8000000400780c */ /* 0x000fc80003f04070 */
[----:B------:R-:W-:-:S09]  /*6000*/  SEL R0, R0, 0x7c, P0 ;  /* 0x0000007c00007807 */ /* 0x000fd20000000000 */
.L_x_1768:
[----:B------:R-:W-:Y:S05]  /*6010*/  BSYNC.RECONVERGENT B0 ;  /* 0x0000000000007941 */ /* 0x000fea0003800200 */
.L_x_1766:
[----:B------:R-:W-:-:S04]  /*6020*/  SHF.R.U32.HI R3, RZ, 0x18, R22 ;  /* 0x00000018ff037819 */ /* 0x000fc80000011616 */
[----:B------:R-:W-:-:S05]  /*6030*/  LOP3.LUT R3, R0, 0x80, R3, 0xf8, !PT ;  /* 0x0000008000037812 */ /* 0x000fca00078ef803 */
[----:B------:R0:W-:Y:S01]  /*6040*/  STG.E.U8 desc[UR36][R8.64], R3 ;  /* 0x0000000308007986 */ /* 0x0001e2000c101124 */
[----:B------:R-:W-:Y:S05]  /*6050*/  BRA `(.L_x_1739) ;  /* 0x0000000000087947 */ /* 0x000fea0003800000 */
.L_x_1760:
[----:B-----5:R-:W-:-:S05]  /*6060*/  F2FP.BF16.F32.PACK_AB R22, RZ, R22 ;  /* 0x00000016ff16723e */ /* 0x020fca00000010ff */
[----:B------:R0:W-:Y:S02]  /*6070*/  STG.E.U16 desc[UR36][R8.64], R22 ;  /* 0x0000001608007986 */ /* 0x0001e4000c101524 */
.L_x_1739:
        /* <DEDUP_REMOVED lines=21> */
[----:B------:R-:W0:Y:S02]  /*61d0*/  F2I.FTZ.TRUNC.NTZ R3, R24 ;  /* 0x0000001800037305 */ /* 0x000e24000021f100 */
[----:B0-----:R0:W-:Y:S01]  /*61e0*/  STG.E.U8 desc[UR36][R8.64], R3 ;  /* 0x0000000308007986 */ /* 0x0011e2000c101124 */
[----:B------:R-:W-:Y:S05]  /*61f0*/  BRA `(.L_x_1774) ;  /* 0x0000000c00387947 */ /* 0x000fea0003800000 */
.L_x_1772:
[----:B------:R-:W0:Y:S02]  /*6200*/  F2I.S64.TRUNC R24, R24 ;  /* 0x0000001800187311 */ /* 0x000e24000020d900 */
[----:B0-----:R-:W-:-:S05]  /*6210*/  IMAD.MOV.U32 R3, RZ, RZ, R24 ;  /* 0x000000ffff037224 */ /* 0x001fca00078e0018 */
[----:B------:R0:W-:Y:S01]  /*6220*/  STG.E.U8 desc[UR36][R8.64], R3 ;  /* 0x0000000308007986 */ /* 0x0001e2000c101124 */
[----:B------:R-:W-:Y:S05]  /*6230*/  BRA `(.L_x_1774) ;  /* 0x0000000c00287947 */ /* 0x000fea0003800000 */
.L_x_1771:
[----:B------:R-:W-:-:S13]  /*6240*/  ISETP.NE.AND P0, PT, R0, 0x2, PT ;  /* 0x000000020000780c */ /* 0x000fda0003f05270 */
[----:B------:R-:W-:Y:S05]  /*6250*/  @!P0 BRA `(.L_x_1775) ;  /* 0x0000000000288947 */ /* 0x000fea0003800000 */
[----:B------:R-:W-:-:S13]  /*6260*/  ISETP.NE.AND P0, PT, R0, 0x3, PT ;  /* 0x000000030000780c */ /* 0x000fda0003f05270 */
[----:B------:R-:W-:Y:S05]  /*6270*/  @!P0 BRA `(.L_x_1776) ;  /* 0x0000000000148947 */ /* 0x000fea0003800000 */
[----:B------:R-:W-:-:S13]  /*6280*/  ISETP.NE.AND P0, PT, R0, 0x4, PT ;  /* 0x000000040000780c */ /* 0x000fda0003f05270 */
[----:B------:R-:W-:Y:S05]  /*6290*/  @P0 BRA `(.L_x_1773) ;  /* 0x0000000800380947 */ /* 0x000fea0003800000 */
[----:B------:R-:W0:Y:S02]  /*62a0*/  F2I.S64.TRUNC R24, R24 ;  /* 0x0000001800187311 */ /* 0x000e24000020d900 */
[----:B0-----:R0:W-:Y:S01]  /*62b0*/  STG.E.64 desc[UR36][R8.64], R24 ;  /* 0x0000001808007986 */ /* 0x0011e2000c101b24 */
[----:B------:R-:W-:Y:S05]  /*62c0*/  BRA `(.L_x_1774) ;  /* 0x0000000c00047947 */ /* 0x000fea0003800000 */
.L_x_1776:
[----:B------:R-:W0:Y:S02]  /*62d0*/  F2I.FTZ.TRUNC.NTZ R3, R24 ;  /* 0x0000001800037305 */ /* 0x000e24000021f100 */
[----:B0-----:R0:W-:Y:S01]  /*62e0*/  STG.E desc[UR36][R8.64], R3 ;  /* 0x0000000308007986 */ /* 0x0011e2000c101924 */
[----:B------:R-:W-:Y:S05]  /*62f0*/  BRA `(.L_x_1774) ;  /* 0x0000000800f87947 */ /* 0x000fea0003800000 */
.L_x_1775:
[----:B------:R-:W0:Y:S02]  /*6300*/  F2I.FTZ.TRUNC.NTZ R3, R24 ;  /* 0x0000001800037305 */ /* 0x000e24000021f100 */
[----:B0-----:R0:W-:Y:S01]  /*6310*/  STG.E.U16 desc[UR36][R8.64], R3 ;  /* 0x0000000308007986 */ /* 0x0011e2000c101524 */
[----:B------:R-:W-:Y:S05]  /*6320*/  BRA `(.L_x_1774) ;  /* 0x0000000800ec7947 */ /* 0x000fea0003800000 */
.L_x_1770:
[----:B------:R-:W-:-:S13]  /*6330*/  ISETP.GT.AND P0, PT, R0, 0x6, PT ;  /* 0x000000060000780c */ /* 0x000fda0003f04270 */
[----:B------:R-:W-:Y:S05]  /*6340*/  @P0 BRA `(.L_x_1777) ;  /* 0x0000000000240947 */ /* 0x000fea0003800000 */
[----:B------:R-:W-:-:S13]  /*6350*/  ISETP.NE.AND P0, PT, R0, 0x5, PT ;  /* 0x000000050000780c */ /* 0x000fda0003f05270 */
[----:B------:R-:W-:Y:S05]  /*6360*/  @!P0 BRA `(.L_x_1778) ;  /* 0x0000000000108947 */ /* 0x000fea0003800000 */
[----:B------:R-:W-:-:S13]  /*6370*/  ISETP.NE.AND P0, PT, R0, 0x6, PT ;  /* 0x000000060000780c */ /* 0x000fda0003f05270 */
[----:B------:R-:W-:Y:S05]  /*6380*/  @P0 BRA `(.L_x_1773) ;  /* 0x0000000400fc0947 */ /* 0x000fea0003800000 */
[----:B------:R0:W-:Y:S01]  /*6390*/  STG.E desc[UR36][R8.64], R24 ;  /* 0x0000001808007986 */ /* 0x0001e2000c101924 */
[----:B------:R-:W-:Y:S05]  /*63a0*/  BRA `(.L_x_1774) ;  /* 0x0000000800cc7947 */ /* 0x000fea0003800000 */
.L_x_1778:
[----:B------:R-:W-:-:S05]  /*63b0*/  F2FP.F16.F32.PACK_AB R24, RZ, R24 ;  /* 0x00000018ff18723e */ /* 0x000fca00000000ff */
[----:B------:R0:W-:Y:S01]  /*63c0*/  STG.E.U16 desc[UR36][R8.64], R24 ;  /* 0x0000001808007986 */ /* 0x0001e2000c101524 */
[----:B------:R-:W-:Y:S05]  /*63d0*/  BRA `(.L_x_1774) ;  /* 0x0000000800c07947 */ /* 0x000fea0003800000 */
.L_x_1777:
[----:B------:R-:W-:-:S13]  /*63e0*/  ISETP.NE.AND P0, PT, R0, 0x7, PT ;  /* 0x000000070000780c */ /* 0x000fda0003f05270 */
[----:B------:R-:W-:Y:S05]  /*63f0*/  @!P0 BRA `(.L_x_1779) ;  /* 0x00000000002c8947 */ /* 0x000fea0003800000 */
[----:B------:R-:W-:-:S13]  /*6400*/  ISETP.NE.AND P0, PT, R0, 0x8, PT ;  /* 0x000000080000780c */ /* 0x000fda0003f05270 */
[----:B------:R-:W-:Y:S05]  /*6410*/  @!P0 BRA `(.L_x_1780) ;  /* 0x0000000000148947 */ /* 0x000fea0003800000 */
[----:B------:R-:W-:-:S13]  /*6420*/  ISETP.NE.AND P0, PT, R0, 0x9, PT ;  /* 0x000000090000780c */ /* 0x000fda0003f05270 */
[----:B------:R-:W-:Y:S05]  /*6430*/  @P0 BRA `(.L_x_1773) ;  /* 0x0000000400d00947 */ /* 0x000fea0003800000 */
[----:B------:R-:W-:-:S05]  /*6440*/  IMAD.MOV.U32 R25, RZ, RZ, RZ ;  /* 0x000000ffff197224 */ /* 0x000fca00078e00ff */
[----:B------:R0:W-:Y:S01]  /*6450*/  STG.E.64 desc[UR36][R8.64], R24 ;  /* 0x0000001808007986 */ /* 0x0001e2000c101b24 */
[----:B------:R-:W-:Y:S05]  /*6460*/  BRA `(.L_x_1774) ;  /* 0x00000008009c7947 */ /* 0x000fea0003800000 */
.L_x_1780:
[----:B------:R-:W-:-:S04]  /*6470*/  F2FP.F16.F32.PACK_AB R3, RZ, R24 ;  /* 0x00000018ff03723e */ /* 0x000fc800000000ff */
[----:B------:R-:W-:-:S05]  /*6480*/  PRMT R3, R3, 0x5410, RZ ;  /* 0x0000541003037816 */ /* 0x000fca00000000ff */
[----:B------:R0:W-:Y:S01]  /*6490*/  STG.E desc[UR36][R8.64], R3 ;  /* 0x0000000308007986 */ /* 0x0001e2000c101924 */
[----:B------:R-:W-:Y:S05]  /*64a0*/  BRA `(.L_x_1774) ;  /* 0x00000008008c7947 */ /* 0x000fea0003800000 */
.L_x_1779:
[----:B------:R-:W-:-:S06]  /*64b0*/  FMUL.FTZ R4, R24, 1 ;  /* 0x3f80000018047820 */ /* 0x000fcc0000410000 */
[----:B------:R-:W0:Y:S02]  /*64c0*/  F2F.F64.F32 R4, R4 ;  /* 0x0000000400047310 */ /* 0x000e240000201800 */
[----:B0-----:R0:W-:Y:S01]  /*64d0*/  STG.E.64 desc[UR36][R8.64], R4 ;  /* 0x0000000408007986 */ /* 0x0011e2000c101b24 */
[----:B------:R-:W-:Y:S05]  /*64e0*/  BRA `(.L_x_1774) ;  /* 0x00000008007c7947 */ /* 0x000fea0003800000 */
.L_x_1769:
        /* <DEDUP_REMOVED lines=10> */
[----:B------:R-:W0:Y:S02]  /*6590*/  F2I.FTZ.U32.TRUNC.NTZ R3, R24 ;  /* 0x0000001800037305 */ /* 0x000e24000021f000 */
[----:B0-----:R0:W-:Y:S01]  /*65a0*/  STG.E.U16 desc[UR36][R8.64], R3 ;  /* 0x0000000308007986 */ /* 0x0011e2000c101524 */
[----:B------:R-:W-:Y:S05]  /*65b0*/  BRA `(.L_x_1774) ;  /* 0x0000000800487947 */ /* 0x000fea0003800000 */
.L_x_1784:
        /* <DEDUP_REMOVED lines=16> */
.L_x_1787:
[----:B------:R-:W-:-:S04]  /*66c0*/  SHF.R.U32.HI R24, RZ, 0x18, R24 ;  /* 0x00000018ff187819 */ /* 0x000fc80000011618 */
[----:B------:R-:W-:-:S04]  /*66d0*/  LOP3.LUT R3, R3, 0x80, R24, 0xf8, !PT ;  /* 0x0000008003037812 */ /* 0x000fc800078ef818 */
[----:B------:R-:W-:-:S07]  /*66e0*/  PRMT R4, R3, 0x7610, R4 ;  /* 0x0000761003047816 */ /* 0x000fce0000000004 */
.L_x_1786:
[----:B------:R-:W-:Y:S05]  /*66f0*/  BSYNC.RECONVERGENT B0 ;  /* 0x0000000000007941 */ /* 0x000fea0003800200 */
.L_x_1785:
[----:B------:R0:W-:Y:S01]  /*6700*/  STG.E.U8 desc[UR36][R8.64], R4 ;  /* 0x0000000408007986 */ /* 0x0001e2000c101124 */
[----:B------:R-:W-:Y:S05]  /*6710*/  BRA `(.L_x_1774) ;  /* 0x0000000400f07947 */ /* 0x000fea0003800000 */
.L_x_1783:
        /* <DEDUP_REMOVED lines=16> */
.L_x_1790:
[----:B------:R-:W-:-:S04]  /*6820*/  SHF.R.U32.HI R24, RZ, 0x18, R24 ;  /* 0x00000018ff187819 */ /* 0x000fc80000011618 */
[----:B------:R-:W-:-:S04]  /*6830*/  LOP3.LUT R3, R3, 0x80, R24, 0xf8, !PT ;  /* 0x0000008003037812 */ /* 0x000fc800078ef818 */
[----:B------:R-:W-:-:S07]  /*6840*/  PRMT R4, R3, 0x7610, R4 ;  /* 0x0000761003047816 */ /* 0x000fce0000000004 */
.L_x_1789:
[----:B------:R-:W-:Y:S05]  /*6850*/  BSYNC.RECONVERGENT B0 ;  /* 0x0000000000007941 */ /* 0x000fea0003800200 */
.L_x_1788:
[----:B------:R0:W-:Y:S01]  /*6860*/  STG.E.U8 desc[UR36][R8.64], R4 ;  /* 0x0000000408007986 */ /* 0x0001e2000c101124 */
[----:B------:R-:W-:Y:S05]  /*6870*/  BRA `(.L_x_1774) ;  /* 0x0000000400987947 */ /* 0x000fea0003800000 */
.L_x_1782:
[----:B------:R-:W-:-:S13]  /*6880*/  ISETP.NE.AND P0, PT, R0, 0x1c, PT ;  /* 0x0000001c0000780c */ /* 0x000fda0003f05270 */
[----:B------:R-:W-:Y:S05]  /*6890*/  @!P0 BRA `(.L_x_1791) ;  /* 0x0000000000588947 */ /* 0x000fea0003800000 */
[----:B------:R-:W-:-:S13]  /*68a0*/  ISETP.NE.AND P0, PT, R0, 0x1d, PT ;  /* 0x0000001d0000780c */ /* 0x000fda0003f05270 */
[----:B------:R-:W-:Y:S05]  /*68b0*/  @!P0 BRA `(.L_x_1792) ;  /* 0x0000000000448947 */ /* 0x000fea0003800000 */
[----:B------:R-:W-:-:S13]  /*68c0*/  ISETP.NE.AND P0, PT, R0, 0x2c, PT ;  /* 0x0000002c0000780c */ /* 0x000fda0003f05270 */
[----:B------:R-:W-:Y:S05]  /*68d0*/  @P0 BRA `(.L_x_1773) ;  /* 0x0000000000a80947 */ /* 0x000fea0003800000 */
        /* <DEDUP_REMOVED lines=15> */
.L_x_1792:
[----:B------:R-:W0:Y:S02]  /*69d0*/  F2I.U64.TRUNC R24, R24 ;  /* 0x0000001800187311 */ /* 0x000e24000020d800 */
[----:B0-----:R0:W-:Y:S01]  /*69e0*/  STG.E.64 desc[UR36][R8.64], R24 ;  /* 0x0000001808007986 */ /* 0x0011e2000c101b24 */
[----:B------:R-:W-:Y:S05]  /*69f0*/  BRA `(.L_x_1774) ;  /* 0x0000000400387947 */ /* 0x000fea0003800000 */
.L_x_1791:
[----:B------:R-:W0:Y:S02]  /*6a00*/  F2I.FTZ.U32.TRUNC.NTZ R3, R24 ;  /* 0x0000001800037305 */ /* 0x000e24000021f000 */
[----:B0-----:R0:W-:Y:S01]  /*6a10*/  STG.E desc[UR36][R8.64], R3 ;  /* 0x0000000308007986 */ /* 0x0011e2000c101924 */
[----:B------:R-:W-:Y:S05]  /*6a20*/  BRA `(.L_x_1774) ;  /* 0x00000004002c7947 */ /* 0x000fea0003800000 */
.L_x_1781:
[----:B------:R-:W-:-:S13]  /*6a30*/  ISETP.GT.AND P0, PT, R0, 0xe, PT ;  /* 0x0000000e0000780c */ /* 0x000fda0003f04270 */
[----:B------:R-:W-:Y:S05]  /*6a40*/  @P0 BRA `(.L_x_1793) ;  /* 0x0000000000340947 */ /* 0x000fea0003800000 */
[----:B------:R-:W-:-:S13]  /*6a50*/  ISETP.NE.AND P0, PT, R0, 0xa, PT ;  /* 0x0000000a0000780c */ /* 0x000fda0003f05270 */
[----:B------:R-:W-:Y:S05]  /*6a60*/  @!P0 BRA `(.L_x_1794) ;  /* 0x0000000000188947 */ /* 0x000fea0003800000 */
[----:B------:R-:W-:-:S13]  /*6a70*/  ISETP.NE.AND P0, PT, R0, 0xb, PT ;  /* 0x0000000b0000780c */ /* 0x000fda0003f05270 */
[----:B------:R-:W-:Y:S05]  /*6a80*/  @P0 BRA `(.L_x_1773) ;  /* 0x00000000003c0947 */ /* 0x000fea0003800000 */
[----:B------:R-:W-:-:S04]  /*6a90*/  FSETP.NEU.FTZ.AND P0, PT, R24, RZ, PT ;  /* 0x000000ff1800720b */ /* 0x000fc80003f1d000 */
[----:B------:R-:W-:-:S05]  /*6aa0*/  SEL R3, RZ, 0x1, !P0 ;  /* 0x00000001ff037807 */ /* 0x000fca0004000000 */
[----:B------:R4:W-:Y:S01]  /*6ab0*/  STG.E.U8 desc[UR36][R8.64], R3 ;  /* 0x0000000308007986 */ /* 0x0009e2000c101124 */
[----:B------:R-:W-:Y:S05]  /*6ac0*/  BRA `(.L_x_1774) ;  /* 0x0000000400047947 */ /* 0x000fea0003800000 */
.L_x_1794:
[----:B------:R-:W-:Y:S01]  /*6ad0*/  FMUL.FTZ R4, R24, 1 ;  /* 0x3f80000018047820 */ /* 0x000fe20000410000 */
[----:B------:R-:W-:-:S05]  /*6ae0*/  CS2R R6, SRZ ;  /* 0x0000000000067805 */ /* 0x000fca000001ff00 */
[----:B------:R-:W0:Y:S02]  /*6af0*/  F2F.F64.F32 R4, R4 ;  /* 0x0000000400047310 */ /* 0x000e240000201800 */
[----:B0-----:R3:W-:Y:S01]  /*6b00*/  STG.E.128 desc[UR36][R8.64], R4 ;  /* 0x0000000408007986 */ /* 0x0017e2000c101d24 */
[----:B------:R-:W-:Y:S05]  /*6b10*/  BRA `(.L_x_1774) ;  /* 0x0000000000f07947 */ /* 0x000fea0003800000 */
.L_x_1793:
[----:B------:R-:W-:-:S13]  /*6b20*/  ISETP.NE.AND P0, PT, R0, 0xf, PT ;  /* 0x0000000f0000780c */ /* 0x000fda0003f05270 */
[----:B------:R-:W-:Y:S05]  /*6b30*/  @!P0 BRA `(.L_x_1795) ;  /* 0x0000000000e08947 */ /* 0x000fea0003800000 */
[----:B------:R-:W-:-:S13]  /*6b40*/  ISETP.NE.AND P0, PT, R0, 0x17, PT ;  /* 0x000000170000780c */ /* 0x000fda0003f05270 */
[----:B------:R-:W-:Y:S05]  /*6b50*/  @!P0 BRA `(.L_x_1796) ;  /* 0x00000000008c8947 */ /* 0x000fea0003800000 */
[----:B------:R-:W-:-:S13]  /*6b60*/  ISETP.NE.AND P0, PT, R0, 0x18, PT ;  /* 0x000000180000780c */ /* 0x000fda0003f05270 */
[----:B------:R-:W-:Y:S05]  /*6b70*/  @!P0 BRA `(.L_x_1797) ;  /* 0x0000000000448947 */ /* 0x000fea0003800000 */
.L_x_1773:
        /* <DEDUP_REMOVED lines=16> */
.L_x_1798:
[----:B------:R-:W-:Y:S05]  /*6c80*/  BRA `(.L_x_1774) ;  /* 0x0000000000947947 */ /* 0x000fea0003800000 */
.L_x_1797:
        /* <DEDUP_REMOVED lines=12> */
.L_x_1800:
[----:B------:R-:W-:Y:S05]  /*6d50*/  BSYNC.RECONVERGENT B0 ;  /* 0x0000000000007941 */ /* 0x000fea0003800200 */
.L_x_1799:
[----:B------:R-:W-:-:S05]  /*6d60*/  LOP3.LUT R3, R0, 0x80, R5, 0xf8, !PT ;  /* 0x0000008000037812 */ /* 0x000fca00078ef805 */
[----:B------:R1:W-:Y:S01]  /*6d70*/  STG.E.U8 desc[UR36][R8.64], R3 ;  /* 0x0000000308007986 */ /* 0x0003e2000c101124 */
[----:B------:R-:W-:Y:S05]  /*6d80*/  BRA `(.L_x_1774) ;  /* 0x0000000000547947 */ /* 0x000fea0003800000 */
.L_x_1796:
        /* <DEDUP_REMOVED lines=11> */
.L_x_1802:
[----:B------:R-:W-:Y:S01]  /*6e40*/  IMAD.MOV.U32 R0, RZ, RZ, 0x7f ;  /* 0x0000007fff007424 */ /* 0x000fe200078e00ff */
[----:B------:R-:W-:-:S04]  /*6e50*/  ISETP.GT.U32.AND P0, PT, R4, 0x7f800000, PT ;  /* 0x7f8000000400780c */ /* 0x000fc80003f04070 */
[----:B------:R-:W-:-:S09]  /*6e60*/  SEL R0, R0, 0x7c, P0 ;  /* 0x0000007c00007807 */ /* 0x000fd20000000000 */
.L_x_1803:
[----:B------:R-:W-:Y:S05]  /*6e70*/  BSYNC.RECONVERGENT B0 ;  /* 0x0000000000007941 */ /* 0x000fea0003800200 */
.L_x_1801:
[----:B------:R-:W-:-:S04]  /*6e80*/  SHF.R.U32.HI R3, RZ, 0x18, R24 ;  /* 0x00000018ff037819 */ /* 0x000fc80000011618 */
[----:B------:R-:W-:-:S05]  /*6e90*/  LOP3.LUT R3, R0, 0x80, R3, 0xf8, !PT ;  /* 0x0000008000037812 */ /* 0x000fca00078ef803 */
[----:B------:R2:W-:Y:S01]  /*6ea0*/  STG.E.U8 desc[UR36][R8.64], R3 ;  /* 0x0000000308007986 */ /* 0x0005e2000c101124 */
[----:B------:R-:W-:Y:S05]  /*6eb0*/  BRA `(.L_x_1774) ;  /* 0x0000000000087947 */ /* 0x000fea0003800000 */
.L_x_1795:
[----:B------:R-:W-:-:S05]  /*6ec0*/  F2FP.BF16.F32.PACK_AB R24, RZ, R24 ;  /* 0x00000018ff18723e */ /* 0x000fca00000010ff */
[----:B------:R0:W-:Y:S02]  /*6ed0*/  STG.E.U16 desc[UR36][R8.64], R24 ;  /* 0x0000001808007986 */ /* 0x0001e4000c101524 */
.L_x_1774:
[----:B------:R-:W-:-:S07]  /*6ee0*/  VIADD R19, R19, 0x80 ;  /* 0x0000008013137836 */ /* 0x000fce0000000000 */
.L_x_1733:
[----:B------:R-:W-:Y:S05]  /*6ef0*/  BSYNC.RECONVERGENT B6 ;  /* 0x0000000000067941 */ /* 0x000fea0003800200 */
.L_x_1732:
[----:B------:R-:W-:-:S13]  /*6f00*/  ISETP.GE.AND P0, PT, R19, R17, PT ;  /* 0x000000111300720c */ /* 0x000fda0003f06270 */
[----:B------:R-:W-:Y:S05]  /*6f10*/  @P0 EXIT ;  /* 0x000000000000094d */ /* 0x000fea0003800000 */
[----:B0-23--:R-:W0:Y:S01]  /*6f20*/  LDC.64 R4, c[0x0][0x388] ;  /* 0x0000e200ff047b82 */ /* 0x00de220000000a00 */
[----:B------:R-:W4:Y:S01]  /*6f30*/  LDCU UR4, c[0x0][0x3a8] ;  /* 0x00007500ff0477ac */ /* 0x000f220008000800 */
[----:B-1----:R-:W-:Y:S01]  /*6f40*/  PRMT R0, R16, 0x9910, RZ ;  /* 0x0000991010007816 */ /* 0x002fe200000000ff */
[----:B------:R-:W-:-:S03]  /*6f50*/  IMAD R2, R2, 0x200, R19 ;  /* 0x0000020002027824 */ /* 0x000fc600078e0213 */
[----:B------:R-:W-:Y:S01]  /*6f60*/  ISETP.GT.AND P1, PT, R0, 0x9, PT ;  /* 0x000000090000780c */ /* 0x000fe20003f24270 */
[----:B----4-:R-:W-:-:S05]  /*6f70*/  IMAD R3, R2, UR4, RZ ;  /* 0x0000000402037c24 */ /* 0x010fca000f8e02ff */
        /* <DEDUP_REMOVED lines=12> */
[----:B0-----:R-:W-:Y:S01]  /*7040*/  STG.E.U8 desc[UR36][R2.64], R5 ;  /* 0x0000000502007986 */ /* 0x001fe2000c101124 */
[----:B------:R-:W-:Y:S05]  /*7050*/  EXIT ;  /* 0x000000000000794d */ /* 0x000fea0003800000 */
.L_x_1807:
[----:B-----5:R-:W0:Y:S02]  /*7060*/  F2I.S64.TRUNC R18, R18 ;  /* 0x0000001200127311 */ /* 0x020e24000020d900 */
[----:B0-----:R-:W-:-:S05]  /*7070*/  IMAD.MOV.U32 R5, RZ, RZ, R18 ;  /* 0x000000ffff057224 */ /* 0x001fca00078e0012 */
[----:B------:R-:W-:Y:S01]  /*7080*/  STG.E.U8 desc[UR36][R2.64], R5 ;  /* 0x0000000502007986 */ /* 0x000fe2000c101124 */
[----:B------:R-:W-:Y:S05]  /*7090*/  EXIT ;  /* 0x000000000000794d */ /* 0x000fea0003800000 */
.L_x_1806:
[----:B------:R-:W-:-:S13]  /*70a0*/  ISETP.NE.AND P0, PT, R0, 0x2, PT ;  /* 0x000000020000780c */ /* 0x000fda0003f05270 */
[----:B------:R-:W-:Y:S05]  /*70b0*/  @!P0 BRA `(.L_x_1809) ;  /* 0x0000000000288947 */ /* 0x000fea0003800000 */
[----:B------:R-:W-:-:S13]  /*70c0*/  ISETP.NE.AND P0, PT, R0, 0x3, PT ;  /* 0x000000030000780c */ /* 0x000fda0003f05270 */
[----:B------:R-:W-:Y:S05]  /*70d0*/  @!P0 BRA `(.L_x_1810) ;  /* 0x0000000000148947 */ /* 0x000fea0003800000 */
[----:B------:R-:W-:-:S13]  /*70e0*/  ISETP.NE.AND P0, PT, R0, 0x4, PT ;  /* 0x000000040000780c */ /* 0x000fda0003f05270 */
[----:B------:R-:W-:Y:S05]  /*70f0*/  @P0 BRA `(.L_x_1808) ;  /* 0x0000000800380947 */ /* 0x000fea0003800000 */
[----:B-----5:R-:W0:Y:S02]  /*7100*/  F2I.S64.TRUNC R18, R18 ;  /* 0x0000001200127311 */ /* 0x020e24000020d900 */
[----:B0-----:R-:W-:Y:S01]  /*7110*/  STG.E.64 desc[UR36][R2.64], R18 ;  /* 0x0000001202007986 */ /* 0x001fe2000c101b24 */
[----:B------:R-:W-:Y:S05]  /*7120*/  EXIT ;  /* 0x000000000000794d */ /* 0x000fea0003800000 */
.L_x_1810:
[----:B-----5:R-:W0:Y:S02]  /*7130*/  F2I.FTZ.TRUNC.NTZ R5, R18 ;  /* 0x0000001200057305 */ /* 0x020e24000021f100 */
[----:B0-----:R-:W-:Y:S01]  /*7140*/  STG.E desc[UR36][R2.64], R5 ;  /* 0x0000000502007986 */ /* 0x001fe2000c101924 */
[----:B------:R-:W-:Y:S05]  /*7150*/  EXIT ;  /* 0x000000000000794d */ /* 0x000fea0003800000 */
.L_x_1809:
[----:B-----5:R-:W0:Y:S02]  /*7160*/  F2I.FTZ.TRUNC.NTZ R5, R18 ;  /* 0x0000001200057305 */ /* 0x020e24000021f100 */
[----:B0-----:R-:W-:Y:S01]  /*7170*/  STG.E.U16 desc[UR36][R2.64], R5 ;  /* 0x0000000502007986 */ /* 0x001fe2000c101524 */
[----:B------:R-:W-:Y:S05]  /*7180*/  EXIT ;  /* 0x000000000000794d */ /* 0x000fea0003800000 */
.L_x_1805:
[----:B------:R-:W-:-:S13]  /*7190*/  ISETP.GT.AND P0, PT, R0, 0x6, PT ;  /* 0x000000060000780c */ /* 0x000fda0003f04270 */
[----:B------:R-:W-:Y:S05]  /*71a0*/  @P0 BRA `(.L_x_1811) ;  /* 0x0000000000240947 */ /* 0x000fea0003800000 */
[----:B------:R-:W-:-:S13]  /*71b0*/  ISETP.NE.AND P0, PT, R0, 0x5, PT ;  /* 0x000000050000780c */ /* 0x000fda0003f05270 */
[----:B------:R-:W-:Y:S05]  /*71c0*/  @!P0 BRA `(.L_x_1812) ;  /* 0x0000000000108947 */ /* 0x000fea0003800000 */
[----:B------:R-:W-:-:S13]  /*71d0*/  ISETP.NE.AND P0, PT, R0, 0x6, PT ;  /* 0x000000060000780c */ /* 0x000fda0003f05270 */
[----:B------:R-:W-:Y:S05]  /*71e0*/  @P0 BRA `(.L_x_1808) ;  /* 0x0000000400fc0947 */ /* 0x000fea0003800000 */
[----:B-----5:R-:W-:Y:S01]  /*71f0*/  STG.E desc[UR36][R2.64], R18 ;  /* 0x0000001202007986 */ /* 0x020fe2000c101924 */
[----:B------:R-:W-:Y:S05]  /*7200*/  EXIT ;  /* 0x000000000000794d */ /* 0x000fea0003800000 */
.L_x_1812:
[----:B-----5:R-:W-:-:S05]  /*7210*/  F2FP.F16.F32.PACK_AB R18, RZ, R18 ;  /* 0x00000012ff12723e */ /* 0x020fca00000000ff */
[----:B------:R-:W-:Y:S01]  /*7220*/  STG.E.U16 desc[UR36][R2.64], R18 ;  /* 0x0000001202007986 */ /* 0x000fe2000c101524 */
[----:B------:R-:W-:Y:S05]  /*7230*/  EXIT ;  /* 0x000000000000794d */ /* 0x000fea0003800000 */
.L_x_1811:
[----:B------:R-:W-:-:S13]  /*7240*/  ISETP.NE.AND P0, PT, R0, 0x7, PT ;  /* 0x000000070000780c */ /* 0x000fda0003f05270 */
[----:B------:R-:W-:Y:S05]  /*7250*/  @!P0 BRA `(.L_x_1813) ;  /* 0x00000000002c8947 */ /* 0x000fea0003800000 */
[----:B------:R-:W-:-:S13]  /*7260*/  ISETP.NE.AND P0, PT, R0, 0x8, PT ;  /* 0x000000080000780c */ /* 0x000fda0003f05270 */
[----:B------:R-:W-:Y:S05]  /*7270*/  @!P0 BRA `(.L_x_1814) ;  /* 0x0000000000148947 */ /* 0x000fea0003800000 */
[----:B------:R-:W-:-:S13]  /*7280*/  ISETP.NE.AND P0, PT, R0, 0x9, PT ;  /* 0x000000090000780c */ /* 0x000fda0003f05270 */
[----:B------:R-:W-:Y:S05]  /*7290*/  @P0 BRA `(.L_x_1808) ;  /* 0x0000000400d00947 */ /* 0x000fea0003800000 */
[----:B------:R-:W-:-:S05]  /*72a0*/  IMAD.MOV.U32 R19, RZ, RZ, RZ ;  /* 0x000000ffff137224 */ /* 0x000fca00078e00ff */
[----:B-----5:R-:W-:Y:S01]  /*72b0*/  STG.E.64 desc[UR36][R2.64], R18 ;  /* 0x0000001202007986 */ /* 0x020fe2000c101b24 */
[----:B------:R-:W-:Y:S05]  /*72c0*/  EXIT ;  /* 0x000000000000794d */ /* 0x000fea0003800000 */
.L_x_1814:
[----:B-----5:R-:W-:-:S04]  /*72d0*/  F2FP.F16.F32.PACK_AB R5, RZ, R18 ;  /* 0x00000012ff05723e */ /* 0x020fc800000000ff */
[----:B------:R-:W-:-:S05]  /*72e0*/  PRMT R5, R5, 0x5410, RZ ;  /* 0x0000541005057816 */ /* 0x000fca00000000ff */
[----:B------:R-:W-:Y:S01]  /*72f0*/  STG.E desc[UR36][R2.64], R5 ;  /* 0x0000000502007986 */ /* 0x000fe2000c101924 */
[----:B------:R-:W-:Y:S05]  /*7300*/  EXIT ;  /* 0x000000000000794d */ /* 0x000fea0003800000 */
.L_x_1813:
[----:B-----5:R-:W-:-:S06]  /*7310*/  FMUL.FTZ R4, R18, 1 ;  /* 0x3f80000012047820 */ /* 0x020fcc0000410000 */
[----:B------:R-:W0:Y:S02]  /*7320*/  F2F.F64.F32 R4, R4 ;  /* 0x0000000400047310 */ /* 0x000e240000201800 */
[----:B0-----:R-:W-:Y:S01]  /*7330*/  STG.E.64 desc[UR36][R2.64], R4 ;  /* 0x0000000402007986 */ /* 0x001fe2000c101b24 */
[----:B------:R-:W-:Y:S05]  /*7340*/  EXIT ;  /* 0x000000000000794d */ /* 0x000fea0003800000 */
.L_x_1804:
        /* <DEDUP_REMOVED lines=11> */
[----:B0-----:R-:W-:Y:S01]  /*7400*/  STG.E.U16 desc[UR36][R2.64], R5 ;  /* 0x0000000502007986 */ /* 0x001fe2000c101524 */
[----:B------:R-:W-:Y:S05]  /*7410*/  EXIT ;  /* 0x000000000000794d */ /* 0x000fea0003800000 */
.L_x_1818:
        /* <DEDUP_REMOVED lines=16> */
.L_x_1821:
[----:B------:R-:W-:-:S04]  /*7520*/  SHF.R.U32.HI R18, RZ, 0x18, R18 ;  /* 0x00000018ff127819 */ /* 0x000fc80000011612 */
[----:B------:R-:W-:-:S04]  /*7530*/  LOP3.LUT R5, R5, 0x80, R18, 0xf8, !PT ;  /* 0x0000008005057812 */ /* 0x000fc800078ef812 */
[----:B------:R-:W-:-:S07]  /*7540*/  PRMT R0, R5, 0x7610, R0 ;  /* 0x0000761005007816 */ /* 0x000fce0000000000 */
.L_x_1820:
[----:B------:R-:W-:Y:S05]  /*7550*/  BSYNC.RECONVERGENT B0 ;  /* 0x0000000000007941 */ /* 0x000fea0003800200 */
.L_x_1819:
[----:B------:R-:W-:Y:S01]  /*7560*/  STG.E.U8 desc[UR36][R2.64], R0 ;  /* 0x0000000002007986 */ /* 0x000fe2000c101124 */
[----:B------:R-:W-:Y:S05]  /*7570*/  EXIT ;  /* 0x000000000000794d */ /* 0x000fea0003800000 */
.L_x_1817:
        /* <DEDUP_REMOVED lines=16> */
.L_x_1824:
[----:B------:R-:W-:-:S04]  /*7680*/  SHF.R.U32.HI R18, RZ, 0x18, R18 ;  /* 0x00000018ff127819 */ /* 0x000fc80000011612 */
[----:B------:R-:W-:-:S04]  /*7690*/  LOP3.LUT R5, R5, 0x80, R18, 0xf8, !PT ;  /* 0x0000008005057812 */ /* 0x000fc800078ef812 */
[----:B------:R-:W-:-:S07]  /*76a0*/  PRMT R0, R5, 0x7610, R0 ;  /* 0x0000761005007816 */ /* 0x000fce0000000000 */
.L_x_1823:
[----:B------:R-:W-:Y:S05]  /*76b0*/  BSYNC.RECONVERGENT B0 ;  /* 0x0000000000007941 */ /* 0x000fea0003800200 */
.L_x_1822:
[----:B------:R-:W-:Y:S01]  /*76c0*/  STG.E.U8 desc[UR36][R2.64], R0 ;  /* 0x0000000002007986 */ /* 0x000fe2000c101124 */
[----:B------:R-:W-:Y:S05]  /*76d0*/  EXIT ;  /* 0x000000000000794d */ /* 0x000fea0003800000 */
.L_x_1816:
        /* <DEDUP_REMOVED lines=21> */
.L_x_1826:
[----:B-----5:R-:W0:Y:S02]  /*7830*/  F2I.U64.TRUNC R18, R18 ;  /* 0x0000001200127311 */ /* 0x020e24000020d800 */
[----:B0-----:R-:W-:Y:S01]  /*7840*/  STG.E.64 desc[UR36][R2.64], R18 ;  /* 0x0000001202007986 */ /* 0x001fe2000c101b24 */
[----:B------:R-:W-:Y:S05]  /*7850*/  EXIT ;  /* 0x000000000000794d */ /* 0x000fea0003800000 */
.L_x_1825:
[----:B-----5:R-:W0:Y:S02]  /*7860*/  F2I.FTZ.U32.TRUNC.NTZ R5, R18 ;  /* 0x0000001200057305 */ /* 0x020e24000021f000 */
[----:B0-----:R-:W-:Y:S01]  /*7870*/  STG.E desc[UR36][R2.64], R5 ;  /* 0x0000000502007986 */ /* 0x001fe2000c101924 */
[----:B------:R-:W-:Y:S05]  /*7880*/  EXIT ;  /* 0x000000000000794d */ /* 0x000fea0003800000 */
.L_x_1815:
        /* <DEDUP_REMOVED lines=8> */
[----:B------:R-:W-:Y:S01]  /*7910*/  STG.E.U8 desc[UR36][R2.64], R5 ;  /* 0x0000000502007986 */ /* 0x000fe2000c101124 */
[----:B------:R-:W-:Y:S05]  /*7920*/  EXIT ;  /* 0x000000000000794d */ /* 0x000fea0003800000 */
.L_x_1828:
[----:B-----5:R-:W-:Y:S01]  /*7930*/  FMUL.FTZ R4, R18, 1 ;  /* 0x3f80000012047820 */ /* 0x020fe20000410000 */
[----:B------:R-:W-:-:S05]  /*7940*/  CS2R R6, SRZ ;  /* 0x0000000000067805 */ /* 0x000fca000001ff00 */
[----:B------:R-:W0:Y:S02]  /*7950*/  F2F.F64.F32 R4, R4 ;  /* 0x0000000400047310 */ /* 0x000e240000201800 */
[----:B0-----:R-:W-:Y:S01]  /*7960*/  STG.E.128 desc[UR36][R2.64], R4 ;  /* 0x0000000402007986 */ /* 0x001fe2000c101d24 */
[----:B------:R-:W-:Y:S05]  /*7970*/  EXIT ;  /* 0x000000000000794d */ /* 0x000fea0003800000 */
.L_x_1827:
[----:B------:R-:W-:-:S13]  /*7980*/  ISETP.NE.AND P0, PT, R0, 0xf, PT ;  /* 0x0000000f0000780c */ /* 0x000fda0003f05270 */
[----:B------:R-:W-:Y:S05]  /*7990*/  @!P0 BRA `(.L_x_1829) ;  /* 0x0000000000e08947 */ /* 0x000fea0003800000 */
[----:B------:R-:W-:-:S13]  /*79a0*/  ISETP.NE.AND P0, PT, R0, 0x17, PT ;  /* 0x000000170000780c */ /* 0x000fda0003f05270 */
[----:B------:R-:W-:Y:S05]  /*79b0*/  @!P0 BRA `(.L_x_1830) ;  /* 0x00000000008c8947 */ /* 0x000fea0003800000 */
[----:B------:R-:W-:-:S13]  /*79c0*/  ISETP.NE.AND P0, PT, R0, 0x18, PT ;  /* 0x000000180000780c */ /* 0x000fda0003f05270 */
[----:B------:R-:W-:Y:S05]  /*79d0*/  @!P0 BRA `(.L_x_1831) ;  /* 0x0000000000448947 */ /* 0x000fea0003800000 */
.L_x_1808:
        /* <DEDUP_REMOVED lines=15> */
[----:B--2--5:R-:W-:Y:S05]  /*7ad0*/  CALL.ABS.NOINC R2 ;  /* 0x0000000002007343 */ /* 0x024fea0003c00000 */
.L_x_1832:
[----:B------:R-:W-:Y:S05]  /*7ae0*/  EXIT ;  /* 0x000000000000794d */ /* 0x000fea0003800000 */
.L_x_1831:
        /* <DEDUP_REMOVED lines=12> */
.L_x_1834:
[----:B------:R-:W-:Y:S05]  /*7bb0*/  BSYNC.RECONVERGENT B0 ;  /* 0x0000000000007941 */ /* 0x000fea0003800200 */
.L_x_1833:
[----:B------:R-:W-:-:S05]  /*7bc0*/  LOP3.LUT R5, R0, 0x80, R7, 0xf8, !PT ;  /* 0x0000008000057812 */ /* 0x000fca00078ef807 */
[----:B------:R-:W-:Y:S01]  /*7bd0*/  STG.E.U8 desc[UR36][R2.64], R5 ;  /* 0x0000000502007986 */ /* 0x000fe2000c101124 */
[----:B------:R-:W-:Y:S05]  /*7be0*/  EXIT ;  /* 0x000000000000794d */ /* 0x000fea0003800000 */
.L_x_1830:
        /* <DEDUP_REMOVED lines=11> */
.L_x_1836:
[----:B------:R-:W-:Y:S01]  /*7ca0*/  IMAD.MOV.U32 R0, RZ, RZ, 0x7f ;  /* 0x0000007fff007424 */ /* 0x000fe200078e00ff */
[----:B------:R-:W-:-:S04]  /*7cb0*/  ISETP.GT.U32.AND P0, PT, R4, 0x7f800000, PT ;  /* 0x7f8000000400780c */ /* 0x000fc80003f04070 */
[----:B------:R-:W-:-:S09]  /*7cc0*/  SEL R0, R0, 0x7c, P0 ;  /* 0x0000007c00007807 */ /* 0x000fd20000000000 */
.L_x_1837:
[----:B------:R-:W-:Y:S05]  /*7cd0*/  BSYNC.RECONVERGENT B0 ;  /* 0x0000000000007941 */ /* 0x000fea0003800200 */
.L_x_1835:
[----:B------:R-:W-:-:S04]  /*7ce0*/  SHF.R.U32.HI R5, RZ, 0x18, R18 ;  /* 0x00000018ff057819 */ /* 0x000fc80000011612 */
[----:B------:R-:W-:-:S05]  /*7cf0*/  LOP3.LUT R5, R0, 0x80, R5, 0xf8, !PT ;  /* 0x0000008000057812 */ /* 0x000fca00078ef805 */
[----:B------:R-:W-:Y:S01]  /*7d00*/  STG.E.U8 desc[UR36][R2.64], R5 ;  /* 0x0000000502007986 */ /* 0x000fe2000c101124 */
[----:B------:R-:W-:Y:S05]  /*7d10*/  EXIT ;  /* 0x000000000000794d */ /* 0x000fea0003800000 */
.L_x_1829:
[----:B-----5:R-:W-:-:S05]  /*7d20*/  F2FP.BF16.F32.PACK_AB R18, RZ, R18 ;  /* 0x00000012ff12723e */ /* 0x020fca00000010ff */
[----:B------:R-:W-:Y:S01]  /*7d30*/  STG.E.U16 desc[UR36][R2.64], R18 ;  /* 0x0000001202007986 */ /* 0x000fe2000c101524 */
[----:B------:R-:W-:Y:S05]  /*7d40*/  EXIT ;  /* 0x000000000000794d */ /* 0x000fea0003800000 */
.L_x_1838:
        /* <DEDUP_REMOVED lines=11> */
.L_x_2619:


//--------------------- .text._ZN2at6native18elementwise_kernelILi128ELi2EZNS0_22gpu_kernel_impl_nocastIZZZNS0_16atan_kernel_cudaERNS_18TensorIteratorBaseEENKUlvE0_clEvENKUlvE0_clEvEUlfE_EEvS4_RKT_EUliE_EEviT1_ --------------------------
	.section	.text._ZN2at6native18elementwise_kernelILi128ELi2EZNS0_22gpu_kernel_impl_nocastIZZZNS0_16atan_kernel_cudaERNS_18TensorIteratorBaseEENKUlvE0_clEvENKUlvE0_clEvEUlfE_EEvS4_RKT_EUliE_EEviT1_,"ax",@progbits
	.align	128
        .global         _ZN2at6native18elementwise_kernelILi128ELi2EZNS0_22gpu_kernel_impl_nocastIZZZNS0_16atan_kernel_cudaERNS_18TensorIteratorBaseEENKUlvE0_clEvENKUlvE0_clEvEUlfE_EEvS4_RKT_EUliE_EEviT1_
        .type           _ZN2at6native18elementwise_kernelILi128ELi2EZNS0_22gpu_kernel_impl_nocastIZZZNS0_16atan_kernel_cudaERNS_18TensorIteratorBaseEENKUlvE0_clEvENKUlvE0_clEvEUlfE_EEvS4_RKT_EUliE_EEviT1_,@function
        .size           _ZN2at6native18elementwise_kernelILi128ELi2EZNS0_22gpu_kernel_impl_nocastIZZZNS0_16atan_kernel_cudaERNS_18TensorIteratorBaseEENKUlvE0_clEvENKUlvE0_clEvEUlfE_EEvS4_RKT_EUliE_EEviT1_,(.L_x_2620 - _ZN2at6native18elementwise_kernelILi128ELi2EZNS0_22gpu_kernel_impl_nocastIZZZNS0_16atan_kernel_cudaERNS_18TensorIteratorBaseEENKUlvE0_clEvENKUlvE0_clEvEUlfE_EEvS4_RKT_EUliE_EEviT1_)
        .other          _ZN2at6native18elementwise_kernelILi128ELi2EZNS0_22gpu_kernel_impl_nocastIZZZNS0_16atan_kernel_cudaERNS_18TensorIteratorBaseEENKUlvE0_clEvENKUlvE0_clEvEUlfE_EEvS4_RKT_EUliE_EEviT1_,@"STO_CUDA_ENTRY STV_DEFAULT"
_ZN2at6native18elementwise_kernelILi128ELi2EZNS0_22gpu_kernel_impl_nocastIZZZNS0_16atan_kernel_cudaERNS_18TensorIteratorBaseEENKUlvE0_clEvENKUlvE0_clEvEUlfE_EEvS4_RKT_EUliE_EEviT1_:
.text._ZN2at6native18elementwise_kernelILi128ELi2EZNS0_22gpu_kernel_impl_nocastIZZZNS0_16atan_kernel_cudaERNS_18TensorIteratorBaseEENKUlvE0_clEvENKUlvE0_clEvEUlfE_EEvS4_RKT_EUliE_EEviT1_:
        /* <DEDUP_REMOVED lines=10> */
[----:B------:R-:W-:Y:S01]  /*00a0*/  BSSY.RECONVERGENT B0, `(.L_x_1840) ;  /* 0x000001b000007945 */ /* 0x000fe20003800200 */
[----:B0-----:R-:W-:-:S13]  /*00b0*/  ISETP.GE.AND P0, PT, R3, UR4, PT ;  /* 0x0000000403007c0c */ /* 0x001fda000bf06270 */
[----:B------:R-:W-:Y:S05]  /*00c0*/  @P0 BRA `(.L_x_1841) ;  /* 0x0000000000600947 */ /* 0x000fea0003800000 */
[----:B------:R-:W0:Y:S02]  /*00d0*/  LDC.64 R4, c[0x0][0x588] ;  /* 0x00016200ff047b82 */ /* 0x000e240000000a00 */
[----:B0-----:R0:W2:Y:S01]  /*00e0*/  LDG.E R0, desc[UR6][R4.64] ;  /* 0x0000000604007981 */ /* 0x0010a2000c1e1900 */
[----:B------:R-:W-:Y:S01]  /*00f0*/  HFMA2 R7, -RZ, RZ, 0.890625, -0.00056934356689453125 ;  /* 0x3b2090aaff077431 */ /* 0x000fe200000001ff */
[----:B------:R-:W-:-:S04]  /*0100*/  IADD3 R3, PT, PT, R3, 0x80, RZ ;  /* 0x0000008003037810 */ /* 0x000fc80007ffe0ff */
[----:B0-----:R-:W0:Y:S01]  /*0110*/  LDC.64 R4, c[0x0][0x580] ;  /* 0x00016000ff047b82 */ /* 0x001e220000000a00 */
[C---:B--2---:R-:W-:Y:S01]  /*0120*/  FSETP.GT.FTZ.AND P0, PT, |R0|.reuse, 1, PT ;  /* 0x3f8000000000780b */ /* 0x044fe20003f14200 */
        /* <DEDUP_REMOVED lines=16> */
[----:B------:R-:W-:-:S05]  /*0230*/  FSEL R7, R0, R7, !P0 ;  /* 0x0000000700077208 */ /* 0x000fca0004000000 */
[----:B0-----:R0:W-:Y:S02]  /*0240*/  STG.E desc[UR6][R4.64], R7 ;  /* 0x0000000704007986 */ /* 0x0011e4000c101906 */
.L_x_1841:
[----:B------:R-:W-:Y:S05]  /*0250*/  BSYNC.RECONVERGENT B0 ;  /* 0x0000000000007941 */ /* 0x000fea0003800200 */
.L_x_1840:
[----:B------:R-:W-:-:S13]  /*0260*/  ISETP.GE.AND P0, PT, R3, UR4, PT ;  /* 0x0000000403007c0c */ /* 0x000fda000bf06270 */
[----:B------:R-:W-:Y:S05]  /*0270*/  @P0 EXIT ;  /* 0x000000000000094d */ /* 0x000fea0003800000 */
[----:B------:R-:W1:Y:S02]  /*0280*/  LDC.64 R2, c[0x0][0x588] ;  /* 0x00016200ff027b82 */ /* 0x000e640000000a00 */
[----:B-1----:R1:W2:Y:S01]  /*0290*/  LDG.E R0, desc[UR6][R2.64] ;  /* 0x0000000602007981 */ /* 0x0022a2000c1e1900 */
[----:B------:R-:W-:-:S05]  /*02a0*/  HFMA2 R6, -RZ, RZ, 0.890625, -0.00056934356689453125 ;  /* 0x3b2090aaff067431 */ /* 0x000fca00000001ff */
[----:B-1----:R-:W1:Y:S01]  /*02b0*/  LDC.64 R2, c[0x0][0x580] ;  /* 0x00016000ff027b82 */ /* 0x002e620000000a00 */
[C---:B--2---:R-:W-:Y:S01]  /*02c0*/  FSETP.GT.FTZ.AND P0, PT, |R0|.reuse, 1, PT ;  /* 0x3f8000000000780b */ /* 0x044fe20003f14200 */
[----:B0-----:R-:W-:-:S12]  /*02d0*/  FADD.FTZ R4, |R0|, -RZ ;  /* 0x800000ff00047221 */ /* 0x001fd80000010200 */
        /* <DEDUP_REMOVED lines=16> */
[----:B-1----:R-:W-:Y:S01]  /*03e0*/  STG.E desc[UR6][R2.64], R5 ;  /* 0x0000000502007986 */ /* 0x002fe2000c101906 */
[----:B------:R-:W-:Y:S05]  /*03f0*/  EXIT ;  /* 0x000000000000794d */ /* 0x000fea0003800000 */
.L_x_1839:
[----:B------:R-:W0:Y:S01]  /*0400*/  LDCU UR4, c[0x0][0x380] ;  /* 0x00007000ff0477ac */ /* 0x000e220008000800 */
[----:B------:R-:W-:Y:S01]  /*0410*/  IADD3 R2, PT, PT, R2, -0x1, RZ ;  /* 0xffffffff02027810 */ /* 0x000fe20007ffe0ff */
[----:B------:R-:W-:Y:S03]  /*0420*/  BSSY.RECONVERGENT B0, `(.L_x_1842) ;  /* 0x000014a000007945 */ /* 0x000fe60003800200 */
[----:B------:R-:W-:-:S04]  /*0430*/  VIMNMX.U32 R0, PT, PT, R2, 0x18, PT ;  /* 0x0000001802007848 */ /* 0x000fc80003fe0000 */
[----:B------:R-:W-:Y:S02]  /*0440*/  IADD3 R0, PT, PT, R0, 0x1, RZ ;  /* 0x0000000100007810 */ /* 0x000fe40007ffe0ff */
[----:B0-----:R-:W-:-:S13]  /*0450*/  ISETP.GE.AND P0, PT, R3, UR4, PT ;  /* 0x0000000403007c0c */ /* 0x001fda000bf06270 */
[----:B------:R-:W-:Y:S05]  /*0460*/  @P0 BRA `(.L_x_1843) ;  /* 0x0000001400140947 */ /* 0x000fea0003800000 */
[----:B------:R-:W0:Y:S01]  /*0470*/  LDCU.64 UR8, c[0x0][0x390] ;  /* 0x00007200ff0877ac */ /* 0x000e220008000a00 */
[----:B------:R-:W-:Y:S02]  /*0480*/  MOV R4, RZ ;  /* 0x000000ff00047202 */ /* 0x000fe40000000f00 */
        /* <DEDUP_REMOVED lines=277> */
[----:B------:R-:W-:Y:S01]  /*15e0*/  MOV R6, RZ ;  /* 0x000000ff00067202 */ /* 0x000fe20000000f00 */
        /* <DEDUP_REMOVED lines=18> */
.L_x_1844:
[----:B------:R-:W0:Y:S02]  /*1710*/  LDCU.128 UR8, c[0x0][0x580] ;  /* 0x0000b000ff0877ac */ /* 0x000e240008000c00 */
[----:B0-----:R-:W-:-:S04]  /*1720*/  IADD3 R6, P0, PT, R4, UR10, RZ ;  /* 0x0000000a04067c10 */ /* 0x001fc8000ff1e0ff */
[----:B------:R-:W-:-:S05]  /*1730*/  IADD3.X R7, PT, PT, RZ, UR11, RZ, P0, !PT ;  /* 0x0000000bff077c10 */ /* 0x000fca00087fe4ff */
[----:B------:R-:W2:Y:S01]  /*1740*/  LDG.E R6, desc[UR6][R6.64] ;  /* 0x0000000606067981 */ /* 0x000ea2000c1e1900 */
[----:B------:R-:W-:Y:S02]  /*1750*/  MOV R9, 0x3b2090aa ;  /* 0x3b2090aa00097802 */ /* 0x000fe40000000f00 */
[----:B------:R-:W-:Y:S02]  /*1760*/  IADD3 R3, PT, PT, R3, 0x80, RZ ;  /* 0x0000008003037810 */ /* 0x000fe40007ffe0ff */
[C---:B--2---:R-:W-:Y:S01]  /*1770*/  FSETP.GT.FTZ.AND P0, PT, |R6|.reuse, 1, PT ;  /* 0x3f8000000600780b */ /* 0x044fe20003f14200 */
        /* <DEDUP_REMOVED lines=13> */
[----:B------:R-:W-:-:S03]  /*1850*/  IADD3 R4, P1, PT, R5, UR8, RZ ;  /* 0x0000000805047c10 */ /* 0x000fc6000ff3e0ff */
[----:B------:R-:W-:Y:S01]  /*1860*/  @P0 FFMA.FTZ R9, R8, 0.93318945169448852539, -R9 ;  /* 0x3f6ee58108090823 */ /* 0x000fe20000010809 */
[----:B------:R-:W-:Y:S02]  /*1870*/  FSETP.NAN.FTZ.AND P0, PT, |R6|, |R6|, PT ;  /* 0x400000060600720b */ /* 0x000fe40003f18200 */
[----:B------:R-:W-:Y:S02]  /*1880*/  IADD3.X R5, PT, PT, RZ, UR9, RZ, P1, !PT ;  /* 0x00000009ff057c10 */ /* 0x000fe40008ffe4ff */
[----:B------:R-:W-:-:S04]  /*1890*/  LOP3.LUT R6, R9, 0x80000000, R6, 0xb8, !PT ;  /* 0x8000000009067812 */ /* 0x000fc800078eb806 */
[----:B------:R-:W-:-:S05]  /*18a0*/  FSEL R9, R6, R9, !P0 ;  /* 0x0000000906097208 */ /* 0x000fca0004000000 */
[----:B------:R0:W-:Y:S02]  /*18b0*/  STG.E desc[UR6][R4.64], R9 ;  /* 0x0000000904007986 */ /* 0x0001e4000c101906 */
.L_x_1843:
[----:B------:R-:W-:Y:S05]  /*18c0*/  BSYNC.RECONVERGENT B0 ;  /* 0x0000000000007941 */ /* 0x000fea0003800200 */
.L_x_1842:
[----:B------:R-:W-:-:S13]  /*18d0*/  ISETP.GE.AND P0, PT, R3, UR4, PT ;  /* 0x0000000403007c0c */ /* 0x000fda000bf06270 */
[----:B------:R-:W-:Y:S05]  /*18e0*/  @P0 EXIT ;  /* 0x000000000000094d */ /* 0x000fea0003800000 */
[----:B------:R-:W1:Y:S01]  /*18f0*/  LDCU.64 UR4, c[0x0][0x390] ;  /* 0x00007200ff0477ac */ /* 0x000e620008000a00 */
[----:B0-----:R-:W-:Y:S02]  /*1900*/  MOV R4, RZ ;  /* 0x000000ff00047202 */ /* 0x001fe40000000f00 */
        /* <DEDUP_REMOVED lines=296> */
.L_x_1845:
[----:B------:R-:W0:Y:S02]  /*2b90*/  LDCU.128 UR8, c[0x0][0x580] ;  /* 0x0000b000ff0877ac */ /* 0x000e240008000c00 */
[----:B0-----:R-:W-:-:S04]  /*2ba0*/  IADD3 R4, P0, PT, R2, UR10, RZ ;  /* 0x0000000a02047c10 */ /* 0x001fc8000ff1e0ff */
[----:B------:R-:W-:-:S05]  /*2bb0*/  IADD3.X R5, PT, PT, RZ, UR11, RZ, P0, !PT ;  /* 0x0000000bff057c10 */ /* 0x000fca00087fe4ff */
[----:B------:R-:W2:Y:S01]  /*2bc0*/  LDG.E R4, desc[UR6][R4.64] ;  /* 0x0000000604047981 */ /* 0x000ea2000c1e1900 */
[----:B------:R-:W-:Y:S02]  /*2bd0*/  MOV R7, 0x3b2090aa ;  /* 0x3b2090aa00077802 */ /* 0x000fe40000000f00 */
        /* <DEDUP_REMOVED lines=15> */
[----:B------:R-:W-:Y:S02]  /*2cd0*/  FSETP.NAN.FTZ.AND P0, PT, |R4|, |R4|, PT ;  /* 0x400000040400720b */ /* 0x000fe40003f18200 */
[----:B------:R-:W-:Y:S02]  /*2ce0*/  IADD3 R2, P1, PT, R3, UR8, RZ ;  /* 0x0000000803027c10 */ /* 0x000fe4000ff3e0ff */
[----:B------:R-:W-:Y:S02]  /*2cf0*/  LOP3.LUT R4, R7, 0x80000000, R4, 0xb8, !PT ;  /* 0x8000000007047812 */ /* 0x000fe400078eb804 */
[----:B------:R-:W-:Y:S02]  /*2d00*/  IADD3.X R3, PT, PT, RZ, UR9, RZ, P1, !PT ;  /* 0x00000009ff037c10 */ /* 0x000fe40008ffe4ff */
[----:B------:R-:W-:-:S05]  /*2d10*/  FSEL R7, R4, R7, !P0 ;  /* 0x0000000704077208 */ /* 0x000fca0004000000 */
[----:B------:R-:W-:Y:S01]  /*2d20*/  STG.E desc[UR6][R2.64], R7 ;  /* 0x0000000702007986 */ /* 0x000fe2000c101906 */
[----:B------:R-:W-:Y:S05]  /*2d30*/  EXIT ;  /* 0x000000000000794d */ /* 0x000fea0003800000 */
.L_x_1846:
        /* <DEDUP_REMOVED lines=12> */
.L_x_2620:


//--------------------- .text._ZN2at6native27unrolled_elementwise_kernelIZZZNS0_16atan_kernel_cudaERNS_18TensorIteratorBaseEENKUlvE0_clEvENKUlvE0_clEvEUlfE_St5arrayIPcLm2EELi4E23TrivialOffsetCalculatorILi1EjESB_NS0_6memory15LoadWithoutCastENSC_16StoreWithoutCastEEEviT_T0_T2_T3_T4_T5_ --------------------------
	.section	.text._ZN2at6native27unrolled_elementwise_kernelIZZZNS0_16atan_kernel_cudaERNS_18TensorIteratorBaseEENKUlvE0_clEvENKUlvE0_clEvEUlfE_St5arrayIPcLm2EELi4E23TrivialOffsetCalculatorILi1EjESB_NS0_6memory15LoadWithoutCastENSC_16StoreWithoutCastEEEviT_T0_T2_T3_T4_T5_,"ax",@progbits
	.align	128
        .global         _ZN2at6native27unrolled_elementwise_kernelIZZZNS0_16atan_kernel_cudaERNS_18TensorIteratorBaseEENKUlvE0_clEvENKUlvE0_clEvEUlfE_St5arrayIPcLm2EELi4E23TrivialOffsetCalculatorILi1EjESB_NS0_6memory15LoadWithoutCastENSC_16StoreWithoutCastEEEviT_T0_T2_T3_T4_T5_
        .type           _ZN2at6native27unrolled_elementwise_kernelIZZZNS0_16atan_kernel_cudaERNS_18TensorIteratorBaseEENKUlvE0_clEvENKUlvE0_clEvEUlfE_St5arrayIPcLm2EELi4E23TrivialOffsetCalculatorILi1EjESB_NS0_6memory15LoadWithoutCastENSC_16StoreWithoutCastEEEviT_T0_T2_T3_T4_T5_,@function
        .size           _ZN2at6native27unrolled_elementwise_kernelIZZZNS0_16atan_kernel_cudaERNS_18TensorIteratorBaseEENKUlvE0_clEvENKUlvE0_clEvEUlfE_St5arrayIPcLm2EELi4E23TrivialOffsetCalculatorILi1EjESB_NS0_6memory15LoadWithoutCastENSC_16StoreWithoutCastEEEviT_T0_T2_T3_T4_T5_,(.L_x_2621 - _ZN2at6native27unrolled_elementwise_kernelIZZZNS0_16atan_kernel_cudaERNS_18TensorIteratorBaseEENKUlvE0_clEvENKUlvE0_clEvEUlfE_St5arrayIPcLm2EELi4E23TrivialOffsetCalculatorILi1EjESB_NS0_6memory15LoadWithoutCastENSC_16StoreWithoutCastEEEviT_T0_T2_T3_T4_T5_)
        .other          _ZN2at6native27unrolled_elementwise_kernelIZZZNS0_16atan_kernel_cudaERNS_18TensorIteratorBaseEENKUlvE0_clEvENKUlvE0_clEvEUlfE_St5arrayIPcLm2EELi4E23TrivialOffsetCalculatorILi1EjESB_NS0_6memory15LoadWithoutCastENSC_16StoreWithoutCastEEEviT_T0_T2_T3_T4_T5_,@"STO_CUDA_ENTRY STV_DEFAULT"
_ZN2at6native27unrolled_elementwise_kernelIZZZNS0_16atan_kernel_cudaERNS_18TensorIteratorBaseEENKUlvE0_clEvENKUlvE0_clEvEUlfE_St5arrayIPcLm2EELi4E23TrivialOffsetCalculatorILi1EjESB_NS0_6memory15LoadWithoutCastENSC_16StoreWithoutCastEEEviT_T0_T2_T3_T4_T5_:
.text._ZN2at6native27unrolled_elementwise_kernelIZZZNS0_16atan_kernel_cudaERNS_18TensorIteratorBaseEENKUlvE0_clEvENKUlvE0_clEvEUlfE_St5arrayIPcLm2EELi4E23TrivialOffsetCalculatorILi1EjESB_NS0_6memory15LoadWithoutCastENSC_16StoreWithoutCastEEEviT_T0_T2_T3_T4_T5_:
[----:B------:R-:W-:Y:S01]  /*0000*/  LDC R1, c[0x0][0x37c] ;  /* 0x0000df00ff017b82 */ /* 0x000fe20000000800 */
[----:B------:R-:W0:Y:S07]  /*0010*/  S2R R0, SR_CTAID.X ;  /* 0x0000000000007919 */ /* 0x000e2e0000002500 */
[----:B------:R-:W0:Y:S01]  /*0020*/  LDC R3, c[0x0][0x380] ;  /* 0x0000e000ff037b82 */ /* 0x000e220000000800 */
[----:B------:R-:W1:Y:S01]  /*0030*/  LDCU.64 UR4, c[0x0][0x358] ;  /* 0x00006b00ff0477ac */ /* 0x000e620008000a00 */
[----:B------:R-:W-:Y:S01]  /*0040*/  HFMA2 R8, -RZ, RZ, 0, 0 ;  /* 0x00000000ff087431 */ /* 0x000fe200000001ff */
[----:B------:R-:W2:Y:S01]  /*0050*/  S2R R7, SR_TID.X ;  /* 0x0000000000077919 */ /* 0x000ea20000002100 */
        /* <DEDUP_REMOVED lines=18> */
[----:B-1----:R1:W5:Y:S01]  /*0180*/  @!P1 LDG.E R8, desc[UR4][R10.64] ;  /* 0x000000040a089981 */ /* 0x002362000c1e1900 */
[----:B------:R-:W2:Y:S01]  /*0190*/  @!P2 LDC.64 R12, c[0x0][0x390] ;  /* 0x0000e400ff0cab82 */ /* 0x000ea20000000a00 */
[----:B0-----:R-:W-:Y:S01]  /*01a0*/  @!P0 IMAD.WIDE.U32 R4, R9, 0x4, R4 ;  /* 0x0000000409048825 */ /* 0x001fe200078e0004 */
[----:B------:R-:W-:-:S06]  /*01b0*/  MOV R9, RZ ;  /* 0x000000ff00097202 */ /* 0x000fcc0000000f00 */
[----:B------:R-:W5:Y:S01]  /*01c0*/  @!P0 LDG.E R9, desc[UR4][R4.64] ;  /* 0x0000000404098981 */ /* 0x000f62000c1e1900 */
[----:B------:R-:W-:Y:S01]  /*01d0*/  ISETP.GE.AND P0, PT, R3, R2, PT ;  /* 0x000000020300720c */ /* 0x000fe20003f06270 */
[----:B--2---:R-:W-:Y:S01]  /*01e0*/  @!P2 IMAD.WIDE.U32 R12, R7, 0x4, R12 ;  /* 0x00000004070ca825 */ /* 0x004fe200078e000c */
[----:B------:R-:W-:Y:S02]  /*01f0*/  CS2R R6, SRZ ;  /* 0x0000000000067805 */ /* 0x000fe4000001ff00 */
[C---:B------:R-:W-:Y:S02]  /*0200*/  IADD3 R19, PT, PT, R3.reuse, 0x80, RZ ;  /* 0x0000008003137810 */ /* 0x040fe40007ffe0ff */
[C---:B-1----:R-:W-:Y:S02]  /*0210*/  IADD3 R11, PT, PT, R3.reuse, 0x100, RZ ;  /* 0x00000100030b7810 */ /* 0x042fe40007ffe0ff */
[----:B------:R0:W5:Y:S01]  /*0220*/  @!P3 LDG.E R7, desc[UR4][R16.64] ;  /* 0x000000041007b981 */ /* 0x000162000c1e1900 */
[----:B------:R-:W-:Y:S03]  /*0230*/  BSSY.RECONVERGENT B0, `(.L_x_1847) ;  /* 0x000001f000007945 */ /* 0x000fe60003800200 */
[----:B------:R1:W5:Y:S01]  /*0240*/  @!P2 LDG.E R6, desc[UR4][R12.64] ;  /* 0x000000040c06a981 */ /* 0x000362000c1e1900 */
[----:B------:R-:W2:Y:S01]  /*0250*/  @!P0 LDC.64 R14, c[0x0][0x388] ;  /* 0x0000e200ff0e8b82 */ /* 0x000ea20000000a00 */
[----:B0-----:R-:W-:-:S02]  /*0260*/  IADD3 R17, PT, PT, R3, 0x180, RZ ;  /* 0x0000018003117810 */ /* 0x001fc40007ffe0ff */
[----:B-1----:R-:W-:Y:S02]  /*0270*/  @!P0 LEA R13, R0, R3, 0x9 ;  /* 0x00000003000d8211 */ /* 0x002fe400078e48ff */
[----:B------:R-:W-:Y:S02]  /*0280*/  @!P0 MOV R3, R19 ;  /* 0x0000001300038202 */ /* 0x000fe40000000f00 */
[-C--:B------:R-:W-:Y:S02]  /*0290*/  ISETP.GE.AND P4, PT, R19, R2.reuse, PT ;  /* 0x000000021300720c */ /* 0x080fe40003f86270 */
[-C--:B------:R-:W-:Y:S02]  /*02a0*/  ISETP.GE.AND P1, PT, R11, R2.reuse, PT ;  /* 0x000000020b00720c */ /* 0x080fe40003f26270 */
[-C--:B------:R-:W-:Y:S02]  /*02b0*/  ISETP.GE.AND P2, PT, R17, R2.reuse, PT ;  /* 0x000000021100720c */ /* 0x080fe40003f46270 */
[----:B------:R-:W-:Y:S01]  /*02c0*/  ISETP.GE.AND P3, PT, R3, R2, PT ;  /* 0x000000020300720c */ /* 0x000fe20003f66270 */
[----:B--2---:R-:W-:Y:S01]  /*02d0*/  @!P0 IMAD.WIDE.U32 R4, R13, 0x4, R14 ;  /* 0x000000040d048825 */ /* 0x004fe200078e000e */
[----:B------:R-:W-:Y:S11]  /*02e0*/  @P0 BRA `(.L_x_1848) ;  /* 0x00000000004c0947 */ /* 0x000ff60003800000 */
[C---:B-----5:R-:W-:Y:S01]  /*02f0*/  FSETP.GT.FTZ.AND P5, PT, |R9|.reuse, 1, PT ;  /* 0x3f8000000900780b */ /* 0x060fe20003fb4200 */
[----:B------:R-:W-:Y:S01]  /*0300*/  FADD.FTZ R10, |R9|, -RZ ;  /* 0x800000ff090a7221 */ /* 0x000fe20000010200 */
[----:B------:R-:W-:Y:S02]  /*0310*/  MOV R12, 0x3b2090aa ;  /* 0x3b2090aa000c7802 */ /* 0x000fe40000000f00 */
[----:B------:R-:W-:-:S09]  /*0320*/  MOV R13, 0x3fd774eb ;  /* 0x3fd774eb000d7802 */ /* 0x000fd20000000f00 */
        /* <DEDUP_REMOVED lines=15> */
.L_x_1848:
[----:B------:R-:W-:Y:S05]  /*0420*/  BSYNC.RECONVERGENT B0 ;  /* 0x0000000000007941 */ /* 0x000fea0003800200 */
.L_x_1847:
[----:B------:R-:W-:Y:S04]  /*0430*/  BSSY.RECONVERGENT B0, `(.L_x_1849) ;  /* 0x0000015000007945 */ /* 0x000fe80003800200 */
[----:B------:R-:W-:Y:S05]  /*0440*/  @P4 BRA `(.L_x_1850) ;  /* 0x00000000004c4947 */ /* 0x000fea0003800000 */
[C---:B-----5:R-:W-:Y:S01]  /*0450*/  FSETP.GT.FTZ.AND P4, PT, |R8|.reuse, 1, PT ;  /* 0x3f8000000800780b */ /* 0x060fe20003f94200 */
[----:B------:R-:W-:Y:S01]  /*0460*/  FADD.FTZ R10, |R8|, -RZ ;  /* 0x800000ff080a7221 */ /* 0x000fe20000010200 */
[----:B------:R-:W-:-:S11]  /*0470*/  HFMA2 R12, -RZ, RZ, 0.890625, -0.00056934356689453125 ;  /* 0x3b2090aaff0c7431 */ /* 0x000fd600000001ff */
        /* <DEDUP_REMOVED lines=15> */
[----:B------:R-:W-:-:S07]  /*0570*/  FSEL R8, R8, R11, !P4 ;  /* 0x0000000b08087208 */ /* 0x000fce0006000000 */
.L_x_1850:
[----:B------:R-:W-:Y:S05]  /*0580*/  BSYNC.RECONVERGENT B0 ;  /* 0x0000000000007941 */ /* 0x000fea0003800200 */
.L_x_1849:
[----:B------:R-:W-:Y:S04]  /*0590*/  BSSY.RECONVERGENT B0, `(.L_x_1851) ;  /* 0x0000015000007945 */ /* 0x000fe80003800200 */
[----:B------:R-:W-:Y:S05]  /*05a0*/  @P1 BRA `(.L_x_1852) ;  /* 0x00000000004c1947 */ /* 0x000fea0003800000 */
[C---:B-----5:R-:W-:Y:S01]  /*05b0*/  FSETP.GT.FTZ.AND P1, PT, |R7|.reuse, 1, PT ;  /* 0x3f8000000700780b */ /* 0x060fe20003f34200 */
[----:B------:R-:W-:Y:S01]  /*05c0*/  FADD.FTZ R10, |R7|, -RZ ;  /* 0x800000ff070a7221 */ /* 0x000fe20000010200 */
[----:B------:R-:W-:Y:S01]  /*05d0*/  HFMA2 R12, -RZ, RZ, 0.890625, -0.00056934356689453125 ;  /* 0x3b2090aaff0c7431 */ /* 0x000fe200000001ff */
[----:B------:R-:W-:-:S10]  /*05e0*/  MOV R13, 0x3fd774eb ;  /* 0x3fd774eb000d7802 */ /* 0x000fd40000000f00 */
        /* <DEDUP_REMOVED lines=15> */
.L_x_1852:
[----:B------:R-:W-:Y:S05]  /*06e0*/  BSYNC.RECONVERGENT B0 ;  /* 0x0000000000007941 */ /* 0x000fea0003800200 */
.L_x_1851:
        /* <DEDUP_REMOVED lines=21> */
.L_x_1854:
[----:B------:R-:W-:Y:S05]  /*0840*/  BSYNC.RECONVERGENT B0 ;  /* 0x0000000000007941 */ /* 0x000fea0003800200 */
.L_x_1853:
[----:B-----5:R0:W-:Y:S01]  /*0850*/  @!P0 STG.E desc[UR4][R4.64], R9 ;  /* 0x0000000904008986 */ /* 0x0201e2000c101904 */
[----:B------:R-:W-:Y:S04]  /*0860*/  BSSY.RECONVERGENT B0, `(.L_x_1855) ;  /* 0x000000c000007945 */ /* 0x000fe80003800200 */
[----:B------:R-:W-:Y:S05]  /*0870*/  @P3 BRA `(.L_x_1856) ;  /* 0x0000000000283947 */ /* 0x000fea0003800000 */
[----:B0-----:R-:W0:Y:S01]  /*0880*/  LDC.64 R4, c[0x0][0x388] ;  /* 0x0000e200ff047b82 */ /* 0x001e220000000a00 */
[----:B------:R-:W-:Y:S02]  /*0890*/  LEA R11, R0, R3, 0x9 ;  /* 0x00000003000b7211 */ /* 0x000fe400078e48ff */
[----:B------:R-:W-:-:S04]  /*08a0*/  IADD3 R3, PT, PT, R3, 0x80, RZ ;  /* 0x0000008003037810 */ /* 0x000fc80007ffe0ff */
[----:B------:R-:W-:-:S13]  /*08b0*/  ISETP.GE.AND P0, PT, R3, R2, PT ;  /* 0x000000020300720c */ /* 0x000fda0003f06270 */
[----:B------:R-:W-:Y:S02]  /*08c0*/  @!P0 LEA R9, R0, R3, 0x9 ;  /* 0x0000000300098211 */ /* 0x000fe400078e48ff */
[----:B------:R-:W-:Y:S01]  /*08d0*/  @!P0 IADD3 R3, PT, PT, R3, 0x80, RZ ;  /* 0x0000008003038810 */ /* 0x000fe20007ffe0ff */
[----:B0-----:R-:W-:-:S04]  /*08e0*/  IMAD.WIDE.U32 R10, R11, 0x4, R4 ;  /* 0x000000040b0a7825 */ /* 0x001fc800078e0004 */
[----:B------:R-:W-:Y:S01]  /*08f0*/  @!P0 IMAD.WIDE.U32 R4, R9, 0x4, R4 ;  /* 0x0000000409048825 */ /* 0x000fe200078e0004 */
[----:B------:R1:W-:Y:S04]  /*0900*/  STG.E desc[UR4][R10.64], R8 ;  /* 0x000000080a007986 */ /* 0x0003e8000c101904 */
[----:B------:R1:W-:Y:S02]  /*0910*/  @!P0 STG.E desc[UR4][R4.64], R7 ;  /* 0x0000000704008986 */ /* 0x0003e4000c101904 */
.L_x_1856:
[----:B------:R-:W-:Y:S05]  /*0920*/  BSYNC.RECONVERGENT B0 ;  /* 0x0000000000007941 */ /* 0x000fea0003800200 */
.L_x_1855:
[----:B------:R-:W-:-:S13]  /*0930*/  ISETP.GE.AND P0, PT, R3, R2, PT ;  /* 0x000000020300720c */ /* 0x000fda0003f06270 */
[----:B------:R-:W-:Y:S05]  /*0940*/  @P0 EXIT ;  /* 0x000000000000094d */ /* 0x000fea0003800000 */
[----:B01----:R-:W0:Y:S01]  /*0950*/  LDC.64 R4, c[0x0][0x388] ;  /* 0x0000e200ff047b82 */ /* 0x003e220000000a00 */
[----:B------:R-:W-:-:S05]  /*0960*/  LEA R3, R0, R3, 0x9 ;  /* 0x0000000300037211 */ /* 0x000fca00078e48ff */
[----:B0-----:R-:W-:-:S05]  /*0970*/  IMAD.WIDE.U32 R2, R3, 0x4, R4 ;  /* 0x0000000403027825 */ /* 0x001fca00078e0004 */
[----:B------:R-:W-:Y:S01]  /*0980*/  STG.E desc[UR4][R2.64], R13 ;  /* 0x0000000d02007986 */ /* 0x000fe2000c101904 */
[----:B------:R-:W-:Y:S05]  /*0990*/  EXIT ;  /* 0x000000000000794d */ /* 0x000fea0003800000 */
.L_x_1857:
        /* <DEDUP_REMOVED lines=14> */
.L_x_2621:


//--------------------- .text._ZN2at6native29vectorized_elementwise_kernelILi2EZZZNS0_16atan_kernel_cudaERNS_18TensorIteratorBaseEENKUlvE0_clEvENKUlvE0_clEvEUlfE_St5arrayIPcLm2EEEEviT0_T1_ --------------------------
	.section	.text._ZN2at6native29vectorized_elementwise_kernelILi2EZZZNS0_16atan_kernel_cudaERNS_18TensorIteratorBaseEENKUlvE0_clEvENKUlvE0_clEvEUlfE_St5arrayIPcLm2EEEEviT0_T1_,"ax",@progbits
	.align	128
        .global         _ZN2at6native29vectorized_elementwise_kernelILi2EZZZNS0_16atan_kernel_cudaERNS_18TensorIteratorBaseEENKUlvE0_clEvENKUlvE0_clEvEUlfE_St5arrayIPcLm2EEEEviT0_T1_
        .type           _ZN2at6native29vectorized_elementwise_kernelILi2EZZZNS0_16atan_kernel_cudaERNS_18TensorIteratorBaseEENKUlvE0_clEvENKUlvE0_clEvEUlfE_St5arrayIPcLm2EEEEviT0_T1_,@function
        .size           _ZN2at6native29vectorized_elementwise_kernelILi2EZZZNS0_16atan_kernel_cudaERNS_18TensorIteratorBaseEENKUlvE0_clEvENKUlvE0_clEvEUlfE_St5arrayIPcLm2EEEEviT0_T1_,(.L_x_2622 - _ZN2at6native29vectorized_elementwise_kernelILi2EZZZNS0_16atan_kernel_cudaERNS_18TensorIteratorBaseEENKUlvE0_clEvENKUlvE0_clEvEUlfE_St5arrayIPcLm2EEEEviT0_T1_)
        .other          _ZN2at6native29vectorized_elementwise_kernelILi2EZZZNS0_16atan_kernel_cudaERNS_18TensorIteratorBaseEENKUlvE0_clEvENKUlvE0_clEvEUlfE_St5arrayIPcLm2EEEEviT0_T1_,@"STO_CUDA_ENTRY STV_DEFAULT"
_ZN2at6native29vectorized_elementwise_kernelILi2EZZZNS0_16atan_kernel_cudaERNS_18TensorIteratorBaseEENKUlvE0_clEvENKUlvE0_clEvEUlfE_St5arrayIPcLm2EEEEviT0_T1_:
.text._ZN2at6native29vectorized_elementwise_kernelILi2EZZZNS0_16atan_kernel_cudaERNS_18TensorIteratorBaseEENKUlvE0_clEvENKUlvE0_clEvEUlfE_St5arrayIPcLm2EEEEviT0_T1_:
        /* <DEDUP_REMOVED lines=9> */
[----:B------:R-:W-:Y:S02]  /*0090*/  CS2R R12, SRZ ;  /* 0x00000000000c7805 */ /* 0x000fe4000001ff00 */
        /* <DEDUP_REMOVED lines=13> */
[----:B------:R0:W5:Y:S07]  /*0170*/  @!P6 LDG.E R12, desc[UR4][R24.64] ;  /* 0x00000004180ce981 */ /* 0x00016e000c1e1900 */
[----:B------:R-:W-:Y:S01]  /*0180*/  @!P4 IADD3 R27, PT, PT, R0, R15, RZ ;  /* 0x0000000f001bc210 */ /* 0x000fe20007ffe0ff */
[----:B------:R-:W2:Y:S01]  /*0190*/  @!P4 LDC.64 R2, c[0x0][0x390] ;  /* 0x0000e400ff02cb82 */ /* 0x000ea20000000a00 */
[----:B------:R-:W-:-:S04]  /*01a0*/  @!P4 IADD3 R15, PT, PT, R15, 0x80, RZ ;  /* 0x000000800f0fc810 */ /* 0x000fc80007ffe0ff */
[----:B------:R-:W-:-:S13]  /*01b0*/  ISETP.GE.U32.AND P3, PT, R15, R8, PT ;  /* 0x000000080f00720c */ /* 0x000fda0003f66070 */
[----:B------:R-:W-:Y:S01]  /*01c0*/  @!P3 IADD3 R17, PT, PT, R0, R15, RZ ;  /* 0x0000000f0011b210 */ /* 0x000fe20007ffe0ff */
[----:B------:R-:W0:Y:S01]  /*01d0*/  @!P3 LDC.64 R10, c[0x0][0x390] ;  /* 0x0000e400ff0abb82 */ /* 0x000e220000000a00 */
[----:B------:R-:W-:-:S04]  /*01e0*/  @!P3 IADD3 R15, PT, PT, R15, 0x80, RZ ;  /* 0x000000800f0fb810 */ /* 0x000fc80007ffe0ff */
[----:B------:R-:W-:-:S13]  /*01f0*/  ISETP.GE.U32.AND P2, PT, R15, R8, PT ;  /* 0x000000080f00720c */ /* 0x000fda0003f46070 */
[----:B------:R-:W-:Y:S01]  /*0200*/  @!P2 IADD3 R19, PT, PT, R0, R15, RZ ;  /* 0x0000000f0013a210 */ /* 0x000fe20007ffe0ff */
[----:B-1----:R-:W-:Y:S01]  /*0210*/  @!P5 IMAD.WIDE.U32 R22, R23, 0x4, R4 ;  /* 0x000000041716d825 */ /* 0x002fe200078e0004 */
[----:B------:R-:W-:-:S03]  /*0220*/  @!P2 IADD3 R15, PT, PT, R15, 0x80, RZ ;  /* 0x000000800f0fa810 */ /* 0x000fc60007ffe0ff */
[----:B------:R-:W-:Y:S01]  /*0230*/  HFMA2 R14, -RZ, RZ, 0, 0 ;  /* 0x00000000ff0e7431 */ /* 0x000fe200000001ff */
[----:B------:R-:W-:Y:S01]  /*0240*/  MOV R18, RZ ;  /* 0x000000ff00127202 */ /* 0x000fe20000000f00 */
[----:B--2---:R-:W-:Y:S01]  /*0250*/  @!P4 IMAD.WIDE.U32 R26, R27, 0x4, R2 ;  /* 0x000000041b1ac825 */ /* 0x004fe200078e0002 */
[----:B------:R-:W-:Y:S01]  /*0260*/  ISETP.GE.U32.AND P1, PT, R15, R8, PT ;  /* 0x000000080f00720c */ /* 0x000fe20003f26070 */
[----:B------:R-:W1:Y:S02]  /*0270*/  @!P2 LDC.64 R6, c[0x0][0x390] ;  /* 0x0000e400ff06ab82 */ /* 0x000e640000000a00 */
[----:B0-----:R-:W-:Y:S01]  /*0280*/  @!P3 IMAD.WIDE.U32 R24, R17, 0x4, R10 ;  /* 0x000000041118b825 */ /* 0x001fe200078e000a */
[----:B------:R0:W5:Y:S04]  /*0290*/  @!P5 LDG.E R14, desc[UR4][R22.64] ;  /* 0x00000004160ed981 */ /* 0x000168000c1e1900 */
[----:B------:R-:W5:Y:S05]  /*02a0*/  @!P4 LDG.E R13, desc[UR4][R26.64] ;  /* 0x000000041a0dc981 */ /* 0x000f6a000c1e1900 */
[----:B------:R-:W-:Y:S01]  /*02b0*/  @!P1 IADD3 R21, PT, PT, R0, R15, RZ ;  /* 0x0000000f00159210 */ /* 0x000fe20007ffe0ff */
[----:B------:R-:W2:Y:S01]  /*02c0*/  @!P1 LDC.64 R2, c[0x0][0x390] ;  /* 0x0000e400ff029b82 */ /* 0x000ea20000000a00 */
[----:B------:R-:W-:-:S04]  /*02d0*/  @!P1 IADD3 R15, PT, PT, R15, 0x80, RZ ;  /* 0x000000800f0f9810 */ /* 0x000fc80007ffe0ff */
[----:B------:R-:W-:-:S13]  /*02e0*/  ISETP.GE.U32.AND P6, PT, R15, R8, PT ;  /* 0x000000080f00720c */ /* 0x000fda0003fc6070 */
[----:B------:R-:W0:Y:S01]  /*02f0*/  @!P6 LDC.64 R4, c[0x0][0x390] ;  /* 0x0000e400ff04eb82 */ /* 0x000e220000000a00 */
[----:B------:R-:W-:-:S05]  /*0300*/  @!P6 IADD3 R11, PT, PT, R0, R15, RZ ;  /* 0x0000000f000be210 */ /* 0x000fca0007ffe0ff */
[----:B0-----:R-:W-:Y:S01]  /*0310*/  @!P6 IMAD.WIDE.U32 R22, R11, 0x4, R4 ;  /* 0x000000040b16e825 */ /* 0x001fe200078e0004 */
[----:B------:R-:W-:-:S06]  /*0320*/  CS2R R4, SRZ ;  /* 0x0000000000047805 */ /* 0x000fcc000001ff00 */
[----:B------:R-:W5:Y:S01]  /*0330*/  @!P6 LDG.E R4, desc[UR4][R22.64] ;  /* 0x000000041604e981 */ /* 0x000f62000c1e1900 */
[----:B--2---:R-:W-:Y:S02]  /*0340*/  @!P1 IMAD.WIDE.U32 R16, R21, 0x4, R2 ;  /* 0x0000000415109825 */ /* 0x004fe400078e0002 */
[----:B------:R-:W0:Y:S01]  /*0350*/  @!P0 LDC.64 R20, c[0x0][0x390] ;  /* 0x0000e400ff148b82 */ /* 0x000e220000000a00 */
[----:B------:R-:W-:-:S05]  /*0360*/  @!P0 IADD3 R3, PT, PT, R0, R9, RZ ;  /* 0x0000000900038210 */ /* 0x000fca0007ffe0ff */
[----:B0-----:R-:W-:-:S05]  /*0370*/  @!P0 IMAD.WIDE.U32 R20, R3, 0x4, R20 ;  /* 0x0000000403148825 */ /* 0x001fca00078e0014 */
[----:B------:R-:W5:Y:S01]  /*0380*/  @!P0 LDG.E R18, desc[UR4][R20.64] ;  /* 0x0000000414128981 */ /* 0x000f62000c1e1900 */
[----:B------:R-:W-:Y:S01]  /*0390*/  ISETP.GE.U32.AND P0, PT, R9, R8, PT ;  /* 0x000000080900720c */ /* 0x000fe20003f06070 */
[----:B-1----:R-:W-:-:S04]  /*03a0*/  @!P2 IMAD.WIDE.U32 R6, R19, 0x4, R6 ;  /* 0x000000041306a825 */ /* 0x002fc800078e0006 */
[----:B------:R-:W-:Y:S01]  /*03b0*/  HFMA2 R11, -RZ, RZ, 0, 0 ;  /* 0x00000000ff0b7431 */ /* 0x000fe200000001ff */
[----:B------:R-:W-:Y:S02]  /*03c0*/  MOV R10, RZ ;  /* 0x000000ff000a7202 */ /* 0x000fe40000000f00 */
[C---:B------:R-:W-:Y:S01]  /*03d0*/  IADD3 R15, PT, PT, R9.reuse, 0x100, RZ ;  /* 0x00000100090f7810 */ /* 0x040fe20007ffe0ff */
[----:B------:R0:W5:Y:S01]  /*03e0*/  @!P2 LDG.E R5, desc[UR4][R6.64] ;  /* 0x000000040605a981 */ /* 0x000162000c1e1900 */
[----:B------:R-:W-:Y:S03]  /*03f0*/  BSSY.RECONVERGENT B0, `(.L_x_1859) ;  /* 0x000001f000007945 */ /* 0x000fe60003800200 */
[----:B------:R1:W5:Y:S01]  /*0400*/  @!P1 LDG.E R11, desc[UR4][R16.64] ;  /* 0x00000004100b9981 */ /* 0x000362000c1e1900 */
[----:B------:R-:W2:Y:S03]  /*0410*/  @!P0 LDC.64 R2, c[0x0][0x388] ;  /* 0x0000e200ff028b82 */ /* 0x000ea60000000a00 */
[----:B------:R3:W5:Y:S01]  /*0420*/  @!P3 LDG.E R10, desc[UR4][R24.64] ;  /* 0x00000004180ab981 */ /* 0x000762000c1e1900 */
[----:B0-----:R-:W-:-:S02]  /*0430*/  IADD3 R7, PT, PT, R9, 0x180, RZ ;  /* 0x0000018009077810 */ /* 0x001fc40007ffe0ff */
[----:B-1----:R-:W-:Y:S02]  /*0440*/  IADD3 R17, PT, PT, R9, 0x200, RZ ;  /* 0x0000020009117810 */ /* 0x002fe40007ffe0ff */
[-C--:B------:R-:W-:Y:S02]  /*0450*/  ISETP.GE.U32.AND P3, PT, R15, R8.reuse, PT ;  /* 0x000000080f00720c */ /* 0x080fe40003f66070 */
[-C--:B------:R-:W-:Y:S02]  /*0460*/  ISETP.GE.U32.AND P1, PT, R7, R8.reuse, PT ;  /* 0x000000080700720c */ /* 0x080fe40003f26070 */
[----:B------:R-:W-:Y:S02]  /*0470*/  ISETP.GE.U32.AND P2, PT, R17, R8, PT ;  /* 0x000000081100720c */ /* 0x000fe40003f46070 */
[C---:B------:R-:W-:Y:S02]  /*0480*/  IADD3 R15, PT, PT, R9.reuse, 0x80, RZ ;  /* 0x00000080090f7810 */ /* 0x040fe40007ffe0ff */
[----:B------:R-:W-:Y:S01]  /*0490*/  IADD3 R7, PT, PT, R9, 0x280, RZ ;  /* 0x0000028009077810 */ /* 0x000fe20007ffe0ff */
[----:B---3--:R-:W-:Y:S08]  /*04a0*/  @P0 BRA `(.L_x_1860) ;  /* 0x00000000004c0947 */ /* 0x008ff00003800000 */
[C---:B-----5:R-:W-:Y:S01]  /*04b0*/  FSETP.GT.FTZ.AND P4, PT, |R18|.reuse, 1, PT ;  /* 0x3f8000001200780b */ /* 0x060fe20003f94200 */
[----:B------:R-:W-:Y:S01]  /*04c0*/  FADD.FTZ R6, |R18|, -RZ ;  /* 0x800000ff12067221 */ /* 0x000fe20000010200 */
[----:B------:R-:W-:-:S11]  /*04d0*/  MOV R17, 0x3b2090aa ;  /* 0x3b2090aa00117802 */ /* 0x000fd60000000f00 */
        /* <DEDUP_REMOVED lines=10> */
[----:B------:R-:W-:Y:S01]  /*0580*/  FFMA.FTZ R17, R6, R17, R6 ;  /* 0x0000001106117223 */ /* 0x000fe20000010006 */
[----:B------:R-:W-:-:S05]  /*0590*/  MOV R6, 0x3fd774eb ;  /* 0x3fd774eb00067802 */ /* 0x000fca0000000f00 */
[----:B------:R-:W-:Y:S01]  /*05a0*/  @P4 FFMA.FTZ R17, R6, 0.93318945169448852539, -R17 ;  /* 0x3f6ee58106114823 */ /* 0x000fe20000010811 */
[----:B------:R-:W-:-:S04]  /*05b0*/  FSETP.NAN.FTZ.AND P4, PT, |R18|, |R18|, PT ;  /* 0x400000121200720b */ /* 0x000fc80003f98200 */
[----:B------:R-:W-:-:S04]  /*05c0*/  LOP3.LUT R18, R17, 0x80000000, R18, 0xb8, !PT ;  /* 0x8000000011127812 */ /* 0x000fc800078eb812 */
[----:B------:R-:W-:-:S07]  /*05d0*/  FSEL R17, R18, R17, !P4 ;  /* 0x0000001112117208 */ /* 0x000fce0006000000 */
.L_x_1860:
[----:B------:R-:W-:Y:S05]  /*05e0*/  BSYNC.RECONVERGENT B0 ;  /* 0x0000000000007941 */ /* 0x000fea0003800200 */
.L_x_1859:
[-C--:B------:R-:W-:Y:S01]  /*05f0*/  ISETP.GE.U32.AND P5, PT, R15, R8.reuse, PT ;  /* 0x000000080f00720c */ /* 0x080fe20003fa6070 */
[----:B------:R-:W-:Y:S01]  /*0600*/  BSSY.RECONVERGENT B0, `(.L_x_1861) ;  /* 0x0000017000007945 */ /* 0x000fe20003800200 */
[----:B------:R-:W-:Y:S02]  /*0610*/  ISETP.GE.U32.AND P4, PT, R7, R8, PT ;  /* 0x000000080700720c */ /* 0x000fe40003f86070 */
[----:B------:R-:W-:-:S09]  /*0620*/  IADD3 R7, PT, PT, R9, 0x300, RZ ;  /* 0x0000030009077810 */ /* 0x000fd20007ffe0ff */
        /* <DEDUP_REMOVED lines=20> */
.L_x_1862:
[----:B------:R-:W-:Y:S05]  /*0770*/  BSYNC.RECONVERGENT B0 ;  /* 0x0000000000007941 */ /* 0x000fea0003800200 */
.L_x_1861:
[----:B------:R-:W-:Y:S01]  /*0780*/  BSSY.RECONVERGENT B0, `(.L_x_1863) ;  /* 0x0000017000007945 */ /* 0x000fe20003800200 */
[----:B------:R-:W-:Y:S02]  /*0790*/  ISETP.GE.U32.AND P5, PT, R7, R8, PT ;  /* 0x000000080700720c */ /* 0x000fe40003fa6070 */
[----:B------:R-:W-:Y:S01]  /*07a0*/  IADD3 R7, PT, PT, R9, 0x380, RZ ;  /* 0x0000038009077810 */ /* 0x000fe20007ffe0ff */
[----:B------:R-:W-:Y:S10]  /*07b0*/  @P3 BRA `(.L_x_1864) ;  /* 0x00000000004c3947 */ /* 0x000ff40003800000 */
        /* <DEDUP_REMOVED lines=19> */
.L_x_1864:
[----:B------:R-:W-:Y:S05]  /*08f0*/  BSYNC.RECONVERGENT B0 ;  /* 0x0000000000007941 */ /* 0x000fea0003800200 */
.L_x_1863:
[----:B------:R-:W-:Y:S01]  /*0900*/  ISETP.GE.U32.AND P3, PT, R7, R8, PT ;  /* 0x000000080700720c */ /* 0x000fe20003f66070 */
[----:B------:R-:W-:Y:S01]  /*0910*/  BSSY.RECONVERGENT B0, `(.L_x_1865) ;  /* 0x0000017000007945 */ /* 0x000fe20003800200 */
[----:B------:R-:W-:-:S05]  /*0920*/  @!P0 IADD3 R7, PT, PT, R0, R9, RZ ;  /* 0x0000000900078210 */ /* 0x000fca0007ffe0ff */
[----:B--2---:R-:W-:Y:S01]  /*0930*/  @!P0 IMAD.WIDE.U32 R2, R7, 0x4, R2 ;  /* 0x0000000407028825 */ /* 0x004fe200078e0002 */
[----:B------:R-:W-:Y:S06]  /*0940*/  @P1 BRA `(.L_x_1866) ;  /* 0x00000000004c1947 */ /* 0x000fec0003800000 */
        /* <DEDUP_REMOVED lines=19> */
.L_x_1866:
[----:B------:R-:W-:Y:S05]  /*0a80*/  BSYNC.RECONVERGENT B0 ;  /* 0x0000000000007941 */ /* 0x000fea0003800200 */
.L_x_1865:
        /* <DEDUP_REMOVED lines=21> */
.L_x_1868:
[----:B------:R-:W-:Y:S05]  /*0be0*/  BSYNC.RECONVERGENT B0 ;  /* 0x0000000000007941 */ /* 0x000fea0003800200 */
.L_x_1867:
        /* <DEDUP_REMOVED lines=21> */
.L_x_1870:
[----:B------:R-:W-:Y:S05]  /*0d40*/  BSYNC.RECONVERGENT B0 ;  /* 0x0000000000007941 */ /* 0x000fea0003800200 */
.L_x_1869:
        /* <DEDUP_REMOVED lines=21> */
.L_x_1872:
[----:B------:R-:W-:Y:S05]  /*0ea0*/  BSYNC.RECONVERGENT B0 ;  /* 0x0000000000007941 */ /* 0x000fea0003800200 */
.L_x_1871:
        /* <DEDUP_REMOVED lines=21> */
.L_x_1874:
[----:B------:R-:W-:Y:S05]  /*1000*/  BSYNC.RECONVERGENT B0 ;  /* 0x0000000000007941 */ /* 0x000fea0003800200 */
.L_x_1873:
[----:B------:R-:W-:Y:S01]  /*1010*/  @!P0 MOV R9, R15 ;  /* 0x0000000f00098202 */ /* 0x000fe20000000f00 */
[----:B------:R0:W-:Y:S01]  /*1020*/  @!P0 STG.E desc[UR4][R2.64], R17 ;  /* 0x0000001102008986 */ /* 0x0001e2000c101904 */
[----:B------:R-:W-:Y:S04]  /*1030*/  BSSY.RECONVERGENT B0, `(.L_x_1875) ;  /* 0x000002d000007945 */ /* 0x000fe80003800200 */
[----:B------:R-:W-:Y:S01]  /*1040*/  BSSY.RELIABLE B1, `(.L_x_1876) ;  /* 0x0000025000017945 */ /* 0x000fe20003800100 */
[----:B------:R-:W-:-:S13]  /*1050*/  ISETP.GE.U32.AND P0, PT, R9, R8, PT ;  /* 0x000000080900720c */ /* 0x000fda0003f06070 */
[----:B0-----:R-:W-:Y:S05]  /*1060*/  @P0 BRA `(.L_x_1877) ;  /* 0x0000000000300947 */ /* 0x001fea0003800000 */
[----:B------:R-:W0:Y:S01]  /*1070*/  LDC.64 R2, c[0x0][0x388] ;  /* 0x0000e200ff027b82 */ /* 0x000e220000000a00 */
[----:B-----5:R-:W-:Y:S02]  /*1080*/  IADD3 R13, PT, PT, R0, R9, RZ ;  /* 0x00000009000d7210 */ /* 0x020fe40007ffe0ff */
[----:B------:R-:W-:-:S04]  /*1090*/  IADD3 R9, PT, PT, R9, 0x80, RZ ;  /* 0x0000008009097810 */ /* 0x000fc80007ffe0ff */
[----:B------:R-:W-:Y:S01]  /*10a0*/  ISETP.GE.U32.AND P0, PT, R9, R8, PT ;  /* 0x000000080900720c */ /* 0x000fe20003f06070 */
[----:B0-----:R-:W-:-:S05]  /*10b0*/  IMAD.WIDE.U32 R2, R13, 0x4, R2 ;  /* 0x000000040d027825 */ /* 0x001fca00078e0002 */
[----:B------:R0:W-:Y:S07]  /*10c0*/  STG.E desc[UR4][R2.64], R12 ;  /* 0x0000000c02007986 */ /* 0x0001ee000c101904 */
[----:B------:R-:W-:Y:S05]  /*10d0*/  @P0 BRA `(.L_x_1878) ;  /* 0x0000000000300947 */ /* 0x000fea0003800000 */
[----:B0-----:R-:W0:Y:S01]  /*10e0*/  LDC.64 R2, c[0x0][0x388] ;  /* 0x0000e200ff027b82 */ /* 0x001e220000000a00 */
[----:B------:R-:W-:Y:S02]  /*10f0*/  IADD3 R13, PT, PT, R0, R9, RZ ;  /* 0x00000009000d7210 */ /* 0x000fe40007ffe0ff */
[----:B------:R-:W-:-:S03]  /*1100*/  IADD3 R9, PT, PT, R9, 0x80, RZ ;  /* 0x0000008009097810 */ /* 0x000fc60007ffe0ff */
[----:B0-----:R-:W-:-:S05]  /*1110*/  IMAD.WIDE.U32 R2, R13, 0x4, R2 ;  /* 0x000000040d027825 */ /* 0x001fca00078e0002 */
[----:B------:R0:W-:Y:S02]  /*1120*/  STG.E desc[UR4][R2.64], R6 ;  /* 0x0000000602007986 */ /* 0x0001e4000c101904 */
.L_x_1877:
[----:B------:R-:W-:-:S13]  /*1130*/  ISETP.GE.U32.AND P0, PT, R9, R8, PT ;  /* 0x000000080900720c */ /* 0x000fda0003f06070 */
[----:B------:R-:W-:Y:S05]  /*1140*/  @P0 BRA `(.L_x_1879) ;  /* 0x0000000000300947 */ /* 0x000fea0003800000 */
[----:B0-----:R-:W0:Y:S01]  /*1150*/  LDC.64 R2, c[0x0][0x388] ;  /* 0x0000e200ff027b82 */ /* 0x001e220000000a00 */
[----:B-----5:R-:W-:Y:S02]  /*1160*/  IADD3 R13, PT, PT, R0, R9, RZ ;  /* 0x00000009000d7210 */ /* 0x020fe40007ffe0ff */
[----:B------:R-:W-:-:S03]  /*1170*/  IADD3 R9, PT, PT, R9, 0x80, RZ ;  /* 0x0000008009097810 */ /* 0x000fc60007ffe0ff */
[----:B0-----:R-:W-:-:S05]  /*1180*/  IMAD.WIDE.U32 R2, R13, 0x4, R2 ;  /* 0x000000040d027825 */ /* 0x001fca00078e0002 */
[----:B------:R1:W-:Y:S02]  /*1190*/  STG.E desc[UR4][R2.64], R7 ;  /* 0x0000000702007986 */ /* 0x0003e4000c101904 */
.L_x_1878:
[----:B------:R-:W-:-:S13]  /*11a0*/  ISETP.GE.U32.AND P0, PT, R9, R8, PT ;  /* 0x000000080900720c */ /* 0x000fda0003f06070 */
[----:B------:R-:W-:Y:S05]  /*11b0*/  @P0 BRA `(.L_x_1880) ;  /* 0x0000000000340947 */ /* 0x000fea0003800000 */
[----:B01----:R-:W0:Y:S01]  /*11c0*/  LDC.64 R2, c[0x0][0x388] ;  /* 0x0000e200ff027b82 */ /* 0x003e220000000a00 */
[----:B------:R-:W-:Y:S02]  /*11d0*/  IADD3 R7, PT, PT, R0, R9, RZ ;  /* 0x0000000900077210 */ /* 0x000fe40007ffe0ff */
[----:B------:R-:W-:-:S03]  /*11e0*/  IADD3 R9, PT, PT, R9, 0x80, RZ ;  /* 0x0000008009097810 */ /* 0x000fc60007ffe0ff */
[----:B0-----:R-:W-:-:S05]  /*11f0*/  IMAD.WIDE.U32 R2, R7, 0x4, R2 ;  /* 0x0000000407027825 */ /* 0x001fca00078e0002 */
[----:B------:R1:W-:Y:S02]  /*1200*/  STG.E desc[UR4][R2.64], R10 ;  /* 0x0000000a02007986 */ /* 0x0003e4000c101904 */
.L_x_1879:
[----:B------:R-:W-:-:S13]  /*1210*/  ISETP.GE.U32.AND P0, PT, R9, R8, PT ;  /* 0x000000080900720c */ /* 0x000fda0003f06070 */
[----:B------:R-:W-:Y:S05]  /*1220*/  @P0 BREAK.RELIABLE B1 ;  /* 0x0000000000010942 */ /* 0x000fea0003800100 */
[----:B------:R-:W-:Y:S05]  /*1230*/  @P0 BRA `(.L_x_1881) ;  /* 0x0000000000300947 */ /* 0x000fea0003800000 */
[----:B01----:R-:W0:Y:S01]  /*1240*/  LDC.64 R2, c[0x0][0x388] ;  /* 0x0000e200ff027b82 */ /* 0x003e220000000a00 */
[----:B------:R-:W-:Y:S02]  /*1250*/  IADD3 R7, PT, PT, R0, R9, RZ ;  /* 0x0000000900077210 */ /* 0x000fe40007ffe0ff */
[----:B------:R-:W-:-:S03]  /*1260*/  IADD3 R9, PT, PT, R9, 0x80, RZ ;  /* 0x0000008009097810 */ /* 0x000fc60007ffe0ff */
[----:B0-----:R-:W-:-:S05]  /*1270*/  IMAD.WIDE.U32 R2, R7, 0x4, R2 ;  /* 0x0000000407027825 */ /* 0x001fca00078e0002 */
[----:B-----5:R2:W-:Y:S02]  /*1280*/  STG.E desc[UR4][R2.64], R5 ;  /* 0x0000000502007986 */ /* 0x0205e4000c101904 */
.L_x_1880:
[----:B------:R-:W-:Y:S05]  /*1290*/  BSYNC.RELIABLE B1 ;  /* 0x0000000000017941 */ /* 0x000fea0003800100 */
.L_x_1876:
[----:B------:R-:W-:-:S13]  /*12a0*/  ISETP.GE.U32.AND P0, PT, R9, R8, PT ;  /* 0x000000080900720c */ /* 0x000fda0003f06070 */
[----:B012---:R-:W0:Y:S01]  /*12b0*/  @!P0 LDC.64 R2, c[0x0][0x388] ;  /* 0x0000e200ff028b82 */ /* 0x007e220000000a00 */
[----:B------:R-:W-:Y:S02]  /*12c0*/  @!P0 IADD3 R5, PT, PT, R0, R9, RZ ;  /* 0x0000000900058210 */ /* 0x000fe40007ffe0ff */
[----:B------:R-:W-:-:S03]  /*12d0*/  @!P0 IADD3 R9, PT, PT, R9, 0x80, RZ ;  /* 0x0000008009098810 */ /* 0x000fc60007ffe0ff */
[----:B0-----:R-:W-:-:S05]  /*12e0*/  @!P0 IMAD.WIDE.U32 R2, R5, 0x4, R2 ;  /* 0x0000000405028825 */ /* 0x001fca00078e0002 */
[----:B------:R2:W-:Y:S02]  /*12f0*/  @!P0 STG.E desc[UR4][R2.64], R11 ;  /* 0x0000000b02008986 */ /* 0x0005e4000c101904 */
.L_x_1881:
[----:B------:R-:W-:Y:S05]  /*1300*/  BSYNC.RECONVERGENT B0 ;  /* 0x0000000000007941 */ /* 0x000fea0003800200 */
.L_x_1875:
[----:B------:R-:W-:Y:S05]  /*1310*/  WARPSYNC.ALL ;  /* 0x0000000000007948 */ /* 0x000fea0003800000 */
[----:B------:R-:W-:-:S13]  /*1320*/  ISETP.GE.U32.AND P0, PT, R9, R8, PT ;  /* 0x000000080900720c */ /* 0x000fda0003f06070 */
[----:B------:R-:W-:Y:S05]  /*1330*/  @P0 EXIT ;  /* 0x000000000000094d */ /* 0x000fea0003800000 */
[----:B012---:R-:W0:Y:S01]  /*1340*/  LDC.64 R2, c[0x0][0x388] ;  /* 0x0000e200ff027b82 */ /* 0x007e220000000a00 */
[----:B------:R-:W-:-:S05]  /*1350*/  IADD3 R9, PT, PT, R0, R9, RZ ;  /* 0x0000000900097210 */ /* 0x000fca0007ffe0ff */
[----:B0-----:R-:W-:-:S05]  /*1360*/  IMAD.WIDE.U32 R2, R9, 0x4, R2 ;  /* 0x0000000409027825 */ /* 0x001fca00078e0002 */
[----:B-----5:R-:W-:Y:S01]  /*1370*/  STG.E desc[UR4][R2.64], R4 ;  /* 0x0000000402007986 */ /* 0x020fe2000c101904 */
[----:B------:R-:W-:Y:S05]  /*1380*/  EXIT ;  /* 0x000000000000794d */ /* 0x000fea0003800000 */
.L_x_1858:
[----:B------:R-:W0:Y:S01]  /*1390*/  S2R R17, SR_TID.X ;  /* 0x0000000000117919 */ /* 0x000e220000002100 */
[----:B------:R-:W1:Y:S02]  /*13a0*/  LDC.64 R2, c[0x0][0x390] ;  /* 0x0000e400ff027b82 */ /* 0x000e640000000a00 */
[----:B-1----:R-:W-:-:S04]  /*13b0*/  IMAD.WIDE.U32 R2, R0, 0x4, R2 ;  /* 0x0000000400027825 */ /* 0x002fc800078e0002 */
[----:B0-----:R-:W-:-:S05]  /*13c0*/  IMAD.WIDE.U32 R10, R17, 0x8, R2 ;  /* 0x00000008110a7825 */ /* 0x001fca00078e0002 */
[----:B------:R-:W2:Y:S04]  /*13d0*/  LDG.E.64 R8, desc[UR4][R10.64] ;  /* 0x000000040a087981 */ /* 0x000ea8000c1e1b00 */
[----:B------:R-:W3:Y:S04]  /*13e0*/  LDG.E.64 R6, desc[UR4][R10.64+0x400] ;  /* 0x000400040a067981 */ /* 0x000ee8000c1e1b00 */
[----:B------:R-:W4:Y:S04]  /*13f0*/  LDG.E.64 R4, desc[UR4][R10.64+0x800] ;  /* 0x000800040a047981 */ /* 0x000f28000c1e1b00 */
[----:B------:R-:W5:Y:S01]  /*1400*/  LDG.E.64 R2, desc[UR4][R10.64+0xc00] ;  /* 0x000c00040a027981 */ /* 0x000f62000c1e1b00 */
[----:B------:R-:W-:Y:S01]  /*1410*/  HFMA2 R12, -RZ, RZ, 0.890625, -0.00056934356689453125 ;  /* 0x3b2090aaff0c7431 */ /* 0x000fe200000001ff */
[C---:B--2---:R-:W-:Y:S01]  /*1420*/  FSETP.GT.FTZ.AND P6, PT, |R8|.reuse, 1, PT ;  /* 0x3f8000000800780b */ /* 0x044fe20003fd4200 */
[----:B------:R-:W-:Y:S01]  /*1430*/  FADD.FTZ R15, |R8|, -RZ ;  /* 0x800000ff080f7221 */ /* 0x000fe20000010200 */
[C---:B------:R-:W-:Y:S01]  /*1440*/  FSETP.GT.FTZ.AND P5, PT, |R9|.reuse, 1, PT ;  /* 0x3f8000000900780b */ /* 0x040fe20003fb4200 */
[----:B------:R-:W-:Y:S01]  /*1450*/  FADD.FTZ R16, |R9|, -RZ ;  /* 0x800000ff09107221 */ /* 0x000fe20000010200 */
[C---:B---3--:R-:W-:Y:S01]  /*1460*/  FSETP.GT.FTZ.AND P4, PT, |R6|.reuse, 1, PT ;  /* 0x3f8000000600780b */ /* 0x048fe20003f94200 */
[----:B------:R-:W-:Y:S01]  /*1470*/  FADD.FTZ R19, |R6|, -RZ ;  /* 0x800000ff06137221 */ /* 0x000fe20000010200 */
[C---:B------:R-:W-:Y:S01]  /*1480*/  FSETP.GT.FTZ.AND P3, PT, |R7|.reuse, 1, PT ;  /* 0x3f8000000700780b */ /* 0x040fe20003f74200 */
[----:B------:R-:W-:Y:S01]  /*1490*/  FADD.FTZ R20, |R7|, -RZ ;  /* 0x800000ff07147221 */ /* 0x000fe20000010200 */
[----:B----4-:R-:W-:-:S02]  /*14a0*/  FSETP.GT.FTZ.AND P2, PT, |R4|, 1, PT ;  /* 0x3f8000000400780b */ /* 0x010fc40003f54200 */
[----:B------:R-:W-:Y:S02]  /*14b0*/  FSETP.GT.FTZ.AND P1, PT, |R5|, 1, PT ;  /* 0x3f8000000500780b */ /* 0x000fe40003f34200 */
[----:B-----5:R-:W-:Y:S01]  /*14c0*/  FSETP.GT.FTZ.AND P0, PT, |R2|, 1, PT ;  /* 0x3f8000000200780b */ /* 0x020fe20003f14200 */
[----:B------:R-:W0:Y:S08]  /*14d0*/  @P6 MUFU.RCP R15, R15 ;  /* 0x0000000f000f6308 */ /* 0x000e300000001000 */
        /* <DEDUP_REMOVED lines=12> */
[----:B------:R-:W-:Y:S01]  /*15a0*/  FFMA.FTZ R10, R13, R10, -0.14171802997589111328 ;  /* 0xbe111e880d0a7423 */ /* 0x000fe2000001000a */
[----:B------:R-:W-:Y:S01]  /*15b0*/  FFMA.FTZ R18, R21, R12, -0.014396979473531246185 ;  /* 0xbc6be14f15127423 */ /* 0x000fe2000001000c */
[----:B------:R-:W-:Y:S02]  /*15c0*/  FFMA.FTZ R14, R11, R14, -0.072529748082160949707 ;  /* 0xbd948a7a0b0e7423 */ /* 0x000fe4000001000e */
[----:B------:R-:W-:Y:S01]  /*15d0*/  FFMA.FTZ R10, R13, R10, 0.19988775253295898438 ;  /* 0x3e4caf600d0a7423 */ /* 0x000fe2000001000a */
[----:B0-----:R-:W-:Y:S01]  /*15e0*/  FMUL.FTZ R23, R20, R20 ;  /* 0x0000001414177220 */ /* 0x001fe20000410000 */
[----:B------:R-:W-:Y:S01]  /*15f0*/  FFMA.FTZ R18, R21, R18, 0.039849750697612762451 ;  /* 0x3d23397e15127423 */ /* 0x000fe20000010012 */
[----:B------:R-:W-:Y:S01]  /*1600*/  FFMA.FTZ R14, R11, R14, 0.10518480092287063599 ;  /* 0x3dd76b210b0e7423 */ /* 0x000fe2000001000e */
[----:B------:R-:W-:Y:S01]  /*1610*/  FFMA.FTZ R10, R13, R10, -0.33332940936088562012 ;  /* 0xbeaaaa270d0a7423 */ /* 0x000fe2000001000a */
[----:B------:R-:W-:Y:S01]  /*1620*/  FFMA.FTZ R22, R23, R12, -0.014396979473531246185 ;  /* 0xbc6be14f17167423 */ /* 0x000fe2000001000c */
[----:B------:R-:W-:Y:S01]  /*1630*/  FFMA.FTZ R18, R21, R18, -0.072529748082160949707 ;  /* 0xbd948a7a15127423 */ /* 0x000fe20000010012 */
[----:B------:R-:W-:Y:S01]  /*1640*/  FFMA.FTZ R14, R11, R14, -0.14171802997589111328 ;  /* 0xbe111e880b0e7423 */ /* 0x000fe2000001000e */
[----:B------:R-:W-:Y:S01]  /*1650*/  FMUL.FTZ R10, R13, R10 ;  /* 0x0000000a0d0a7220 */ /* 0x000fe20000410000 */
[----:B------:R-:W-:Y:S01]  /*1660*/  FADD.FTZ R13, |R4|, -RZ ;  /* 0x800000ff040d7221 */ /* 0x000fe20000010200 */
[----:B------:R-:W-:Y:S01]  /*1670*/  FFMA.FTZ R22, R23, R22, 0.039849750697612762451 ;  /* 0x3d23397e17167423 */ /* 0x000fe20000010016 */
[----:B------:R-:W-:Y:S01]  /*1680*/  FFMA.FTZ R18, R21, R18, 0.10518480092287063599 ;  /* 0x3dd76b2115127423 */ /* 0x000fe20000010012 */
[----:B------:R-:W-:Y:S01]  /*1690*/  FFMA.FTZ R14, R11, R14, 0.19988775253295898438 ;  /* 0x3e4caf600b0e7423 */ /* 0x000fe2000001000e */
[----:B------:R-:W-:Y:S01]  /*16a0*/  FFMA.FTZ R15, R15, R10, R15 ;  /* 0x0000000a0f0f7223 */ /* 0x000fe2000001000f */
[C---:B------:R-:W-:Y:S01]  /*16b0*/  FFMA.FTZ R22, R23.reuse, R22, -0.072529748082160949707 ;  /* 0xbd948a7a17167423 */ /* 0x040fe20000010016 */
[----:B------:R-:W0:Y:S03]  /*16c0*/  @P2 MUFU.RCP R13, R13 ;  /* 0x0000000d000d2308 */ /* 0x000e260000001000 */
[----:B------:R-:W-:Y:S01]  /*16d0*/  FFMA.FTZ R24, R23, R22, 0.10518480092287063599 ;  /* 0x3dd76b2117187423 */ /* 0x000fe20000010016 */
[----:B------:R-:W-:Y:S01]  /*16e0*/  FFMA.FTZ R22, R21, R18, -0.14171802997589111328 ;  /* 0xbe111e8815167423 */ /* 0x000fe20000010012 */
[----:B------:R-:W-:Y:S01]  /*16f0*/  FFMA.FTZ R18, R11, R14, -0.33332940936088562012 ;  /* 0xbeaaaa270b127423 */ /* 0x000fe2000001000e */
[----:B------:R-:W-:Y:S01]  /*1700*/  FADD.FTZ R14, |R5|, -RZ ;  /* 0x800000ff050e7221 */ /* 0x000fe20000010200 */
[----:B------:R-:W-:Y:S01]  /*1710*/  FFMA.FTZ R24, R23, R24, -0.14171802997589111328 ;  /* 0xbe111e8817187423 */ /* 0x000fe20000010018 */
[----:B------:R-:W-:Y:S01]  /*1720*/  FFMA.FTZ R22, R21, R22, 0.19988775253295898438 ;  /* 0x3e4caf6015167423 */ /* 0x000fe20000010016 */
[----:B------:R-:W-:Y:S01]  /*1730*/  FMUL.FTZ R11, R11, R18 ;  /* 0x000000120b0b7220 */ /* 0x000fe20000410000 */
[----:B------:R-:W-:Y:S01]  /*1740*/  MOV R18, 0x3fd774eb ;  /* 0x3fd774eb00127802 */ /* 0x000fe20000000f00 */
[----:B------:R-:W-:Y:S01]  /*1750*/  FFMA.FTZ R24, R23, R24, 0.19988775253295898438 ;  /* 0x3e4caf6017187423 */ /* 0x000fe20000010018 */
[----:B------:R-:W-:Y:S01]  /*1760*/  FFMA.FTZ R22, R21, R22, -0.33332940936088562012 ;  /* 0xbeaaaa2715167423 */ /* 0x000fe20000010016 */
[----:B------:R-:W-:Y:S01]  /*1770*/  FFMA.FTZ R16, R16, R11, R16 ;  /* 0x0000000b10107223 */ /* 0x000fe20000010010 */
[----:B------:R-:W1:Y:S01]  /*1780*/  @P1 MUFU.RCP R14, R14 ;  /* 0x0000000e000e1308 */ /* 0x000e620000001000 */
[----:B------:R-:W-:Y:S01]  /*1790*/  FFMA.FTZ R24, R23, R24, -0.33332940936088562012 ;  /* 0xbeaaaa2717187423 */ /* 0x000fe20000010018 */
[----:B------:R-:W-:Y:S01]  /*17a0*/  @P6 FFMA.FTZ R15, R18, 0.93318945169448852539, -R15 ;  /* 0x3f6ee581120f6823 */ /* 0x000fe2000001080f */
[----:B------:R-:W2:Y:S01]  /*17b0*/  LDC.64 R10, c[0x0][0x388] ;  /* 0x0000e200ff0a7b82 */ /* 0x000ea20000000a00 */
[----:B0-----:R-:W-:Y:S01]  /*17c0*/  FMUL.FTZ R25, R13, R13 ;  /* 0x0000000d0d197220 */ /* 0x001fe20000410000 */
[----:B------:R-:W-:Y:S01]  /*17d0*/  FMUL.FTZ R23, R23, R24 ;  /* 0x0000001817177220 */ /* 0x000fe20000410000 */
[----:B------:R-:W-:Y:S01]  /*17e0*/  FSETP.GT.FTZ.AND P6, PT, |R3|, 1, PT ;  /* 0x3f8000000300780b */ /* 0x000fe20003fd4200 */
[----:B------:R-:W-:Y:S01]  /*17f0*/  FMUL.FTZ R22, R21, R22 ;  /* 0x0000001615167220 */ /* 0x000fe20000410000 */
[----:B------:R-:W-:Y:S01]  /*1800*/  FFMA.FTZ R24, R25, R12, -0.014396979473531246185 ;  /* 0xbc6be14f19187423 */ /* 0x000fe2000001000c */
[----:B------:R-:W-:Y:S01]  /*1810*/  FADD.FTZ R21, |R3|, -RZ ;  /* 0x800000ff03157221 */ /* 0x000fe20000010200 */
[----:B------:R-:W-:Y:S01]  /*1820*/  FFMA.FTZ R20, R20, R23, R20 ;  /* 0x0000001714147223 */ /* 0x000fe20000010014 */
[----:B------:R-:W-:Y:S01]  /*1830*/  FFMA.FTZ R19, R19, R22, R19 ;  /* 0x0000001613137223 */ /* 0x000fe20000010013 */
[C---:B------:R-:W-:Y:S01]  /*1840*/  FFMA.FTZ R24, R25.reuse, R24, 0.039849750697612762451 ;  /* 0x3d23397e19187423 */ /* 0x040fe20000010018 */
[----:B------:R-:W-:Y:S01]  /*1850*/  FADD.FTZ R22, |R2|, -RZ ;  /* 0x800000ff02167221 */ /* 0x000fe20000010200 */
[C---:B------:R-:W-:Y:S01]  /*1860*/  @P5 FFMA.FTZ R16, R18.reuse, 0.93318945169448852539, -R16 ;  /* 0x3f6ee58112105823 */ /* 0x040fe20000010810 */
[C---:B------:R-:W-:Y:S01]  /*1870*/  @P4 FFMA.FTZ R19, R18.reuse, 0.93318945169448852539, -R19 ;  /* 0x3f6ee58112134823 */ /* 0x040fe20000010813 */
[C---:B------:R-:W-:Y:S01]  /*1880*/  FFMA.FTZ R24, R25.reuse, R24, -0.072529748082160949707 ;  /* 0xbd948a7a19187423 */ /* 0x040fe20000010018 */
[----:B------:R-:W-:Y:S01]  /*1890*/  @P3 FFMA.FTZ R20, R18, 0.93318945169448852539, -R20 ;  /* 0x3f6ee58112143823 */ /* 0x000fe20000010814 */
[----:B-1----:R-:W-:Y:S01]  /*18a0*/  FMUL.FTZ R23, R14, R14 ;  /* 0x0000000e0e177220 */ /* 0x002fe20000410000 */
[----:B------:R-:W0:Y:S01]  /*18b0*/  @P0 MUFU.RCP R22, R22 ;  /* 0x0000001600160308 */ /* 0x000e220000001000 */
[----:B------:R-:W-:Y:S01]  /*18c0*/  FFMA.FTZ R24, R25, R24, 0.10518480092287063599 ;  /* 0x3dd76b2119187423 */ /* 0x000fe20000010018 */
[----:B------:R-:W-:Y:S01]  /*18d0*/  FSETP.NAN.FTZ.AND P5, PT, |R8|, |R8|, PT ;  /* 0x400000080800720b */ /* 0x000fe20003fb8200 */
[----:B------:R-:W-:Y:S01]  /*18e0*/  FFMA.FTZ R26, R23, R12, -0.014396979473531246185 ;  /* 0xbc6be14f171a7423 */ /* 0x000fe2000001000c */
[----:B------:R-:W-:Y:S01]  /*18f0*/  LOP3.LUT R8, R15, 0x80000000, R8, 0xb8, !PT ;  /* 0x800000000f087812 */ /* 0x000fe200078eb808 */
[----:B------:R-:W-:Y:S01]  /*1900*/  FFMA.FTZ R24, R25, R24, -0.14171802997589111328 ;  /* 0xbe111e8819187423 */ /* 0x000fe20000010018 */
[----:B------:R-:W-:Y:S01]  /*1910*/  FSETP.NAN.FTZ.AND P4, PT, |R9|, |R9|, PT ;  /* 0x400000090900720b */ /* 0x000fe20003f98200 */
[----:B------:R-:W-:Y:S01]  /*1920*/  FFMA.FTZ R26, R23, R26, 0.039849750697612762451 ;  /* 0x3d23397e171a7423 */ /* 0x000fe2000001001a */
[----:B------:R-:W1:Y:S01]  /*1930*/  @P6 MUFU.RCP R21, R21 ;  /* 0x0000001500156308 */ /* 0x000e620000001000 */
[----:B------:R-:W-:Y:S01]  /*1940*/  FFMA.FTZ R24, R25, R24, 0.19988775253295898438 ;  /* 0x3e4caf6019187423 */ /* 0x000fe20000010018 */
[----:B--2---:R-:W-:-:S04]  /*1950*/  IMAD.WIDE.U32 R10, R0, 0x4, R10 ;  /* 0x00000004000a7825 */ /* 0x004fc800078e000a */
[----:B------:R-:W-:Y:S01]  /*1960*/  FFMA.FTZ R26, R23, R26, -0.072529748082160949707 ;  /* 0xbd948a7a171a7423 */ /* 0x000fe2000001001a */
[----:B------:R-:W-:Y:S01]  /*1970*/  FSETP.NAN.FTZ.AND P3, PT, |R6|, |R6|, PT ;  /* 0x400000060600720b */ /* 0x000fe20003f78200 */
[----:B------:R-:W-:Y:S01]  /*1980*/  FFMA.FTZ R0, R25, R24, -0.33332940936088562012 ;  /* 0xbeaaaa2719007423 */ /* 0x000fe20000010018 */
[----:B------:R-:W-:Y:S01]  /*1990*/  LOP3.LUT R9, R16, 0x80000000, R9, 0xb8, !PT ;  /* 0x8000000010097812 */ /* 0x000fe200078eb809 */
[----:B------:R-:W-:Y:S01]  /*19a0*/  FFMA.FTZ R26, R23, R26, 0.10518480092287063599 ;  /* 0x3dd76b21171a7423 */ /* 0x000fe2000001001a */
[----:B------:R-:W-:-:S04]  /*19b0*/  IMAD.WIDE.U32 R10, R17, 0x8, R10 ;  /* 0x00000008110a7825 */ /* 0x000fc800078e000a */
[----:B------:R-:W-:Y:S01]  /*19c0*/  FMUL.FTZ R0, R25, R0 ;  /* 0x0000000019007220 */ /* 0x000fe20000410000 */
[----:B0-----:R-:W-:Y:S01]  /*19d0*/  FMUL.FTZ R25, R22, R22 ;  /* 0x0000001616197220 */ /* 0x001fe20000410000 */
[----:B------:R-:W-:Y:S01]  /*19e0*/  FFMA.FTZ R26, R23, R26, -0.14171802997589111328 ;  /* 0xbe111e88171a7423 */ /* 0x000fe2000001001a */
[----:B------:R-:W-:Y:S01]  /*19f0*/  LOP3.LUT R6, R19, 0x80000000, R6, 0xb8, !PT ;  /* 0x8000000013067812 */ /* 0x000fe200078eb806 */
[----:B------:R-:W-:Y:S01]  /*1a00*/  FFMA.FTZ R13, R13, R0, R13 ;  /* 0x000000000d0d7223 */ /* 0x000fe2000001000d */
[----:B------:R-:W-:Y:S01]  /*1a10*/  FFMA.FTZ R24, R25, R12, -0.014396979473531246185 ;  /* 0xbc6be14f19187423 */ /* 0x000fe2000001000c */
[----:B------:R-:W-:Y:S02]  /*1a20*/  FFMA.FTZ R26, R23, R26, 0.19988775253295898438 ;  /* 0x3e4caf60171a7423 */ /* 0x000fe4000001001a */
[----:B------:R-:W-:Y:S01]  /*1a30*/  @P2 FFMA.FTZ R13, R18, 0.93318945169448852539, -R13 ;  /* 0x3f6ee581120d2823 */ /* 0x000fe2000001080d */
[----:B-1----:R-:W-:Y:S01]  /*1a40*/  FMUL.FTZ R17, R21, R21 ;  /* 0x0000001515117220 */ /* 0x002fe20000410000 */
[----:B------:R-:W-:Y:S01]  /*1a50*/  FFMA.FTZ R24, R25, R24, 0.039849750697612762451 ;  /* 0x3d23397e19187423 */ /* 0x000fe20000010018 */
[----:B------:R-:W-:Y:S01]  /*1a60*/  FFMA.FTZ R26, R23, R26, -0.33332940936088562012 ;  /* 0xbeaaaa27171a7423 */ /* 0x000fe2000001001a */
[----:B------:R-:W-:Y:S01]  /*1a70*/  FSETP.NAN.FTZ.AND P2, PT, |R7|, |R7|, PT ;  /* 0x400000070700720b */ /* 0x000fe20003f58200 */
[----:B------:R-:W-:Y:S01]  /*1a80*/  FFMA.FTZ R12, R17, R12, -0.014396979473531246185 ;  /* 0xbc6be14f110c7423 */ /* 0x000fe2000001000c */
[----:B------:R-:W-:Y:S01]  /*1a90*/  FFMA.FTZ R24, R25, R24, -0.072529748082160949707 ;  /* 0xbd948a7a19187423 */ /* 0x000fe20000010018 */
[----:B------:R-:W-:Y:S01]  /*1aa0*/  FMUL.FTZ R23, R23, R26 ;  /* 0x0000001a17177220 */ /* 0x000fe20000410000 */
[----:B------:R-:W-:Y:S01]  /*1ab0*/  LOP3.LUT R0, R13, 0x80000000, R4, 0xb8, !PT ;  /* 0x800000000d007812 */ /* 0x000fe200078eb804 */
[----:B------:R-:W-:Y:S01]  /*1ac0*/  FFMA.FTZ R12, R17, R12, 0.039849750697612762451 ;  /* 0x3d23397e110c7423 */ /* 0x000fe2000001000c */
[----:B------:R-:W-:Y:S01]  /*1ad0*/  FFMA.FTZ R24, R25, R24, 0.10518480092287063599 ;  /* 0x3dd76b2119187423 */ /* 0x000fe20000010018 */
[----:B------:R-:W-:Y:S01]  /*1ae0*/  FFMA.FTZ R14, R14, R23, R14 ;  /* 0x000000170e0e7223 */ /* 0x000fe2000001000e */
[----:B------:R-:W-:Y:S01]  /*1af0*/  LOP3.LUT R7, R20, 0x80000000, R7, 0xb8, !PT ;  /* 0x8000000014077812 */ /* 0x000fe200078eb807 */
[----:B------:R-:W-:Y:S01]  /*1b00*/  FFMA.FTZ R12, R17, R12, -0.072529748082160949707 ;  /* 0xbd948a7a110c7423 */ /* 0x000fe2000001000c */
[----:B------:R-:W-:Y:S01]  /*1b10*/  FFMA.FTZ R24, R25, R24, -0.14171802997589111328 ;  /* 0xbe111e8819187423 */ /* 0x000fe20000010018 */
[----:B------:R-:W-:Y:S01]  /*1b20*/  @P1 FFMA.FTZ R14, R18, 0.93318945169448852539, -R14 ;  /* 0x3f6ee581120e1823 */ /* 0x000fe2000001080e */
[----:B------:R-:W-:Y:S01]  /*1b30*/  FSETP.NAN.FTZ.AND P1, PT, |R4|, |R4|, PT ;  /* 0x400000040400720b */ /* 0x000fe20003f38200 */
[----:B------:R-:W-:Y:S01]  /*1b40*/  FFMA.FTZ R12, R17, R12, 0.10518480092287063599 ;  /* 0x3dd76b21110c7423 */ /* 0x000fe2000001000c */
[----:B------:R-:W-:Y:S01]  /*1b50*/  FFMA.FTZ R24, R25, R24, 0.19988775253295898438 ;  /* 0x3e4caf6019187423 */ /* 0x000fe20000010018 */
[----:B------:R-:W-:-:S02]  /*1b60*/  FSEL R4, R8, R15, !P5 ;  /* 0x0000000f08047208 */ /* 0x000fc40006800000 */
[----:B------:R-:W-:Y:S01]  /*1b70*/  FFMA.FTZ R12, R17, R12, -0.14171802997589111328 ;  /* 0xbe111e88110c7423 */ /* 0x000fe2000001000c */
[----:B------:R-:W-:Y:S01]  /*1b80*/  FFMA.FTZ R24, R25, R24, -0.33332940936088562012 ;  /* 0xbeaaaa2719187423 */ /* 0x000fe20000010018 */
[----:B------:R-:W-:Y:S02]  /*1b90*/  LOP3.LUT R23, R14, 0x80000000, R5, 0xb8, !PT ;  /* 0x800000000e177812 */ /* 0x000fe400078eb805 */
[----:B------:R-:W-:Y:S01]  /*1ba0*/  FFMA.FTZ R12, R17, R12, 0.19988775253295898438 ;  /* 0x3e4caf60110c7423 */ /* 0x000fe2000001000c */
[----:B------:R-:W-:Y:S01]  /*1bb0*/  FMUL.FTZ R25, R25, R24 ;  /* 0x0000001819197220 */ /* 0x000fe20000410000 */
[----:B------:R-:W-:Y:S02]  /*1bc0*/  FSETP.NAN.FTZ.AND P5, PT, |R2|, |R2|, PT ;  /* 0x400000020200720b */ /* 0x000fe40003fb8200 */
[----:B------:R-:W-:-:S04]  /*1bd0*/  FFMA.FTZ R12, R17, R12, -0.33332940936088562012 ;  /* 0xbeaaaa27110c7423 */ /* 0x000fc8000001000c */
[----:B------:R-:W-:Y:S01]  /*1be0*/  FMUL.FTZ R12, R17, R12 ;  /* 0x0000000c110c7220 */ /* 0x000fe20000410000 */
[----:B------:R-:W-:-:S03]  /*1bf0*/  FFMA.FTZ R17, R22, R25, R22 ;  /* 0x0000001916117223 */ /* 0x000fc60000010016 */
[----:B------:R-:W-:Y:S01]  /*1c00*/  FFMA.FTZ R21, R21, R12, R21 ;  /* 0x0000000c15157223 */ /* 0x000fe20000010015 */
[C---:B------:R-:W-:Y:S01]  /*1c10*/  @P0 FFMA.FTZ R17, R18.reuse, 0.93318945169448852539, -R17 ;  /* 0x3f6ee58112110823 */ /* 0x040fe20000010811 */
[----:B------:R-:W-:Y:S02]  /*1c20*/  FSETP.NAN.FTZ.AND P0, PT, |R5|, |R5|, PT ;  /* 0x400000050500720b */ /* 0x000fe40003f18200 */
[----:B------:R-:W-:Y:S01]  /*1c30*/  @P6 FFMA.FTZ R21, R18, 0.93318945169448852539, -R21 ;  /* 0x3f6ee58112156823 */ /* 0x000fe20000010815 */
[----:B------:R-:W-:Y:S02]  /*1c40*/  FSETP.NAN.FTZ.AND P6, PT, |R3|, |R3|, PT ;  /* 0x400000030300720b */ /* 0x000fe40003fd8200 */
[----:B------:R-:W-:Y:S02]  /*1c50*/  LOP3.LUT R8, R17, 0x80000000, R2, 0xb8, !PT ;  /* 0x8000000011087812 */ /* 0x000fe400078eb802 */
[----:B------:R-:W-:Y:S02]  /*1c60*/  LOP3.LUT R12, R21, 0x80000000, R3, 0xb8, !PT ;  /* 0x80000000150c7812 */ /* 0x000fe400078eb803 */
[----:B------:R-:W-:-:S02]  /*1c70*/  FSEL R5, R9, R16, !P4 ;  /* 0x0000001009057208 */ /* 0x000fc40006000000 */
[----:B------:R-:W-:Y:S02]  /*1c80*/  FSEL R2, R6, R19, !P3 ;  /* 0x0000001306027208 */ /* 0x000fe40005800000 */
[----:B------:R-:W-:Y:S01]  /*1c90*/  FSEL R3, R7, R20, !P2 ;  /* 0x0000001407037208 */ /* 0x000fe20005000000 */
[----:B------:R-:W-:Y:S01]  /*1ca0*/  STG.E.64 desc[UR4][R10.64], R4 ;  /* 0x000000040a007986 */ /* 0x000fe2000c101b04 */
[----:B------:R-:W-:Y:S02]  /*1cb0*/  FSEL R6, R0, R13, !P1 ;  /* 0x0000000d00067208 */ /* 0x000fe40004800000 */
[----:B------:R-:W-:Y:S01]  /*1cc0*/  FSEL R7, R23, R14, !P0 ;  /* 0x0000000e17077208 */ /* 0x000fe20004000000 */
[----:B------:R-:W-:Y:S01]  /*1cd0*/  STG.E.64 desc[UR4][R10.64+0x400], R2 ;  /* 0x000400020a007986 */ /* 0x000fe2000c101b04 */
[----:B------:R-:W-:Y:S02]  /*1ce0*/  FSEL R8, R8, R17, !P5 ;  /* 0x0000001108087208 */ /* 0x000fe40006800000 */
[----:B------:R-:W-:Y:S01]  /*1cf0*/  FSEL R9, R12, R21, !P6 ;  /* 0x000000150c097208 */ /* 0x000fe20007000000 */
[----:B------:R-:W-:Y:S04]  /*1d00*/  STG.E.64 desc[UR4][R10.64+0x800], R6 ;  /* 0x000800060a007986 */ /* 0x000fe8000c101b04 */
[----:B------:R-:W-:Y:S01]  /*1d10*/  STG.E.64 desc[UR4][R10.64+0xc00], R8 ;  /* 0x000c00080a007986 */ /* 0x000fe2000c101b04 */
[----:B------:R-:W-:Y:S05]  /*1d20*/  EXIT ;  /* 0x000000000000794d */ /* 0x000fea0003800000 */
.L_x_1882:
        /* <DEDUP_REMOVED lines=13> */
.L_x_2622:


//--------------------- .text._ZN2at6native29vectorized_elementwise_kernelILi4EZZZNS0_16atan_kernel_cudaERNS_18TensorIteratorBaseEENKUlvE0_clEvENKUlvE0_clEvEUlfE_St5arrayIPcLm2EEEEviT0_T1_ --------------------------
	.section	.text._ZN2at6native29vectorized_elementwise_kernelILi4EZZZNS0_16atan_kernel_cudaERNS_18TensorIteratorBaseEENKUlvE0_clEvENKUlvE0_clEvEUlfE_St5arrayIPcLm2EEEEviT0_T1_,"ax",@progbits
	.align	128
        .global         _ZN2at6native29vectorized_elementwise_kernelILi4EZZZNS0_16atan_kernel_cudaERNS_18TensorIteratorBaseEENKUlvE0_clEvENKUlvE0_clEvEUlfE_St5arrayIPcLm2EEEEviT0_T1_
        .type           _ZN2at6native29vectorized_elementwise_kernelILi4EZZZNS0_16atan_kernel_cudaERNS_18TensorIteratorBaseEENKUlvE0_clEvENKUlvE0_clEvEUlfE_St5arrayIPcLm2EEEEviT0_T1_,@function
        .size           _ZN2at6native29vectorized_elementwise_kernelILi4EZZZNS0_16atan_kernel_cudaERNS_18TensorIteratorBaseEENKUlvE0_clEvENKUlvE0_clEvEUlfE_St5arrayIPcLm2EEEEviT0_T1_,(.L_x_2623 - _ZN2at6native29vectorized_elementwise_kernelILi4EZZZNS0_16atan_kernel_cudaERNS_18TensorIteratorBaseEENKUlvE0_clEvENKUlvE0_clEvEUlfE_St5arrayIPcLm2EEEEviT0_T1_)
        .other          _ZN2at6native29vectorized_elementwise_kernelILi4EZZZNS0_16atan_kernel_cudaERNS_18TensorIteratorBaseEENKUlvE0_clEvENKUlvE0_clEvEUlfE_St5arrayIPcLm2EEEEviT0_T1_,@"STO_CUDA_ENTRY STV_DEFAULT"
_ZN2at6native29vectorized_elementwise_kernelILi4EZZZNS0_16atan_kernel_cudaERNS_18TensorIteratorBaseEENKUlvE0_clEvENKUlvE0_clEvEUlfE_St5arrayIPcLm2EEEEviT0_T1_:
.text._ZN2at6native29vectorized_elementwise_kernelILi4EZZZNS0_16atan_kernel_cudaERNS_18TensorIteratorBaseEENKUlvE0_clEvENKUlvE0_clEvEUlfE_St5arrayIPcLm2EEEEviT0_T1_:
        /* <DEDUP_REMOVED lines=9> */
[----:B------:R-:W-:Y:S01]  /*0090*/  HFMA2 R8, -RZ, RZ, 0, 0 ;  /* 0x00000000ff087431 */ /* 0x000fe200000001ff */
        /* <DEDUP_REMOVED lines=24> */
[----:B------:R-:W-:Y:S02]  /*0220*/  @!P2 IADD3 R14, PT, PT, R14, 0x80, RZ ;  /* 0x000000800e0ea810 */ /* 0x000fe40007ffe0ff */
[----:B------:R-:W-:Y:S02]  /*0230*/  CS2R R12, SRZ ;  /* 0x00000000000c7805 */ /* 0x000fe4000001ff00 */
[----:B------:R-:W-:Y:S01]  /*0240*/  MOV R18, RZ ;  /* 0x000000ff00127202 */ /* 0x000fe20000000f00 */
[----:B--2---:R-:W-:Y:S01]  /*0250*/  @!P4 IMAD.WIDE.U32 R26, R27, 0x4, R2 ;  /* 0x000000041b1ac825 */ /* 0x004fe200078e0002 */
[C---:B------:R-:W-:Y:S01]  /*0260*/  ISETP.GE.U32.AND P1, PT, R14.reuse, R9, PT ;  /* 0x000000090e00720c */ /* 0x040fe20003f26070 */
        /* <DEDUP_REMOVED lines=55> */
.L_x_1885:
[----:B------:R-:W-:Y:S05]  /*05e0*/  BSYNC.RECONVERGENT B0 ;  /* 0x0000000000007941 */ /* 0x000fea0003800200 */
.L_x_1884:
[-C--:B------:R-:W-:Y:S01]  /*05f0*/  ISETP.GE.U32.AND P5, PT, R14, R9.reuse, PT ;  /* 0x000000090e00720c */ /* 0x080fe20003fa6070 */
[----:B------:R-:W-:Y:S01]  /*0600*/  BSSY.RECONVERGENT B0, `(.L_x_1886) ;  /* 0x0000017000007945 */ /* 0x000fe20003800200 */
[----:B------:R-:W-:Y:S02]  /*0610*/  ISETP.GE.U32.AND P4, PT, R6, R9, PT ;  /* 0x000000090600720c */ /* 0x000fe40003f86070 */
[----:B------:R-:W-:-:S09]  /*0620*/  IADD3 R6, PT, PT, R0, 0x300, RZ ;  /* 0x0000030000067810 */ /* 0x000fd20007ffe0ff */
        /* <DEDUP_REMOVED lines=20> */
.L_x_1887:
[----:B------:R-:W-:Y:S05]  /*0770*/  BSYNC.RECONVERGENT B0 ;  /* 0x0000000000007941 */ /* 0x000fea0003800200 */
.L_x_1886:
[----:B------:R-:W-:Y:S01]  /*0780*/  BSSY.RECONVERGENT B0, `(.L_x_1888) ;  /* 0x0000017000007945 */ /* 0x000fe20003800200 */
[----:B------:R-:W-:Y:S02]  /*0790*/  ISETP.GE.U32.AND P5, PT, R6, R9, PT ;  /* 0x000000090600720c */ /* 0x000fe40003fa6070 */
[----:B-----5:R-:W-:Y:S01]  /*07a0*/  IADD3 R8, PT, PT, R0, 0x380, RZ ;  /* 0x0000038000087810 */ /* 0x020fe20007ffe0ff */
[----:B------:R-:W-:Y:S10]  /*07b0*/  @P3 BRA `(.L_x_1889) ;  /* 0x00000000004c3947 */ /* 0x000ff40003800000 */
[C---:B------:R-:W-:Y:S01]  /*07c0*/  FSETP.GT.FTZ.AND P3, PT, |R13|.reuse, 1, PT ;  /* 0x3f8000000d00780b */ /* 0x040fe20003f74200 */
        /* <DEDUP_REMOVED lines=18> */
.L_x_1889:
[----:B------:R-:W-:Y:S05]  /*08f0*/  BSYNC.RECONVERGENT B0 ;  /* 0x0000000000007941 */ /* 0x000fea0003800200 */
.L_x_1888:
[----:B------:R-:W-:Y:S01]  /*0900*/  @!P0 IADD3 R7, PT, PT, R15, R0, RZ ;  /* 0x000000000f078210 */ /* 0x000fe20007ffe0ff */
[----:B------:R-:W-:Y:S01]  /*0910*/  BSSY.RECONVERGENT B0, `(.L_x_1890) ;  /* 0x0000017000007945 */ /* 0x000fe20003800200 */
[----:B------:R-:W-:-:S03]  /*0920*/  ISETP.GE.U32.AND P3, PT, R8, R9, PT ;  /* 0x000000090800720c */ /* 0x000fc60003f66070 */
[----:B--2---:R-:W-:Y:S01]  /*0930*/  @!P0 IMAD.WIDE.U32 R2, R7, 0x4, R2 ;  /* 0x0000000407028825 */ /* 0x004fe200078e0002 */
[----:B------:R-:W-:Y:S09]  /*0940*/  @P1 BRA `(.L_x_1891) ;  /* 0x00000000004c1947 */ /* 0x000ff20003800000 */
        /* <DEDUP_REMOVED lines=19> */
.L_x_1891:
[----:B------:R-:W-:Y:S05]  /*0a80*/  BSYNC.RECONVERGENT B0 ;  /* 0x0000000000007941 */ /* 0x000fea0003800200 */
.L_x_1890:
[----:B------:R-:W-:Y:S04]  /*0a90*/  BSSY.RECONVERGENT B0, `(.L_x_1892) ;  /* 0x0000015000007945 */ /* 0x000fe80003800200 */
[----:B------:R-:W-:Y:S05]  /*0aa0*/  @P2 BRA `(.L_x_1893) ;  /* 0x00000000004c2947 */ /* 0x000fea0003800000 */
[C---:B------:R-:W-:Y:S01]  /*0ab0*/  FSETP.GT.FTZ.AND P1, PT, |R10|.reuse, 1, PT ;  /* 0x3f8000000a00780b */ /* 0x040fe20003f34200 */
        /* <DEDUP_REMOVED lines=18> */
.L_x_1893:
[----:B------:R-:W-:Y:S05]  /*0be0*/  BSYNC.RECONVERGENT B0 ;  /* 0x0000000000007941 */ /* 0x000fea0003800200 */
.L_x_1892:
[----:B------:R-:W-:Y:S04]  /*0bf0*/  BSSY.RECONVERGENT B0, `(.L_x_1894) ;  /* 0x0000015000007945 */ /* 0x000fe80003800200 */
[----:B------:R-:W-:Y:S05]  /*0c00*/  @P4 BRA `(.L_x_1895) ;  /* 0x00000000004c4947 */ /* 0x000fea0003800000 */
        /* <DEDUP_REMOVED lines=19> */
.L_x_1895:
[----:B------:R-:W-:Y:S05]  /*0d40*/  BSYNC.RECONVERGENT B0 ;  /* 0x0000000000007941 */ /* 0x000fea0003800200 */
.L_x_1894:
        /* <DEDUP_REMOVED lines=21> */
.L_x_1897:
[----:B------:R-:W-:Y:S05]  /*0ea0*/  BSYNC.RECONVERGENT B0 ;  /* 0x0000000000007941 */ /* 0x000fea0003800200 */
.L_x_1896:
        /* <DEDUP_REMOVED lines=21> */
.L_x_1899:
[----:B------:R-:W-:Y:S05]  /*1000*/  BSYNC.RECONVERGENT B0 ;  /* 0x0000000000007941 */ /* 0x000fea0003800200 */
.L_x_1898:
[----:B------:R-:W-:Y:S01]  /*1010*/  @!P0 MOV R0, R14 ;  /* 0x0000000e00008202 */ /* 0x000fe20000000f00 */
[----:B------:R0:W-:Y:S01]  /*1020*/  @!P0 STG.E desc[UR4][R2.64], R17 ;  /* 0x0000001102008986 */ /* 0x0001e2000c101904 */
        /* <DEDUP_REMOVED lines=16> */
.L_x_1902:
[----:B------:R-:W-:-:S13]  /*1130*/  ISETP.GE.U32.AND P0, PT, R0, R9, PT ;  /* 0x000000090000720c */ /* 0x000fda0003f06070 */
[----:B------:R-:W-:Y:S05]  /*1140*/  @P0 BRA `(.L_x_1904) ;  /* 0x0000000000300947 */ /* 0x000fea0003800000 */
[----:B0-----:R-:W0:Y:S01]  /*1150*/  LDC.64 R2, c[0x0][0x388] ;  /* 0x0000e200ff027b82 */ /* 0x001e220000000a00 */
[----:B------:R-:W-:Y:S02]  /*1160*/  IADD3 R11, PT, PT, R15, R0, RZ ;  /* 0x000000000f0b7210 */ /* 0x000fe40007ffe0ff */
[----:B------:R-:W-:-:S03]  /*1170*/  IADD3 R0, PT, PT, R0, 0x80, RZ ;  /* 0x0000008000007810 */ /* 0x000fc60007ffe0ff */
[----:B0-----:R-:W-:-:S05]  /*1180*/  IMAD.WIDE.U32 R2, R11, 0x4, R2 ;  /* 0x000000040b027825 */ /* 0x001fca00078e0002 */
[----:B------:R1:W-:Y:S02]  /*1190*/  STG.E desc[UR4][R2.64], R7 ;  /* 0x0000000702007986 */ /* 0x0003e4000c101904 */
.L_x_1903:
[----:B------:R-:W-:-:S13]  /*11a0*/  ISETP.GE.U32.AND P0, PT, R0, R9, PT ;  /* 0x000000090000720c */ /* 0x000fda0003f06070 */
[----:B------:R-:W-:Y:S05]  /*11b0*/  @P0 BRA `(.L_x_1905) ;  /* 0x0000000000340947 */ /* 0x000fea0003800000 */
[----:B01----:R-:W0:Y:S01]  /*11c0*/  LDC.64 R2, c[0x0][0x388] ;  /* 0x0000e200ff027b82 */ /* 0x003e220000000a00 */
[----:B------:R-:W-:Y:S02]  /*11d0*/  IADD3 R7, PT, PT, R15, R0, RZ ;  /* 0x000000000f077210 */ /* 0x000fe40007ffe0ff */
[----:B------:R-:W-:-:S03]  /*11e0*/  IADD3 R0, PT, PT, R0, 0x80, RZ ;  /* 0x0000008000007810 */ /* 0x000fc60007ffe0ff */
[----:B0-----:R-:W-:-:S05]  /*11f0*/  IMAD.WIDE.U32 R2, R7, 0x4, R2 ;  /* 0x0000000407027825 */ /* 0x001fca00078e0002 */
[----:B------:R1:W-:Y:S02]  /*1200*/  STG.E desc[UR4][R2.64], R8 ;  /* 0x0000000802007986 */ /* 0x0003e4000c101904 */
.L_x_1904:
[----:B------:R-:W-:-:S13]  /*1210*/  ISETP.GE.U32.AND P0, PT, R0, R9, PT ;  /* 0x000000090000720c */ /* 0x000fda0003f06070 */
[----:B------:R-:W-:Y:S05]  /*1220*/  @P0 BREAK.RELIABLE B1 ;  /* 0x0000000000010942 */ /* 0x000fea0003800100 */
[----:B------:R-:W-:Y:S05]  /*1230*/  @P0 BRA `(.L_x_1906) ;  /* 0x0000000000300947 */ /* 0x000fea0003800000 */
[----:B01----:R-:W0:Y:S01]  /*1240*/  LDC.64 R2, c[0x0][0x388] ;  /* 0x0000e200ff027b82 */ /* 0x003e220000000a00 */
[----:B------:R-:W-:Y:S02]  /*1250*/  IADD3 R7, PT, PT, R15, R0, RZ ;  /* 0x000000000f077210 */ /* 0x000fe40007ffe0ff */
[----:B------:R-:W-:-:S03]  /*1260*/  IADD3 R0, PT, PT, R0, 0x80, RZ ;  /* 0x0000008000007810 */ /* 0x000fc60007ffe0ff */
[----:B0-----:R-:W-:-:S05]  /*1270*/  IMAD.WIDE.U32 R2, R7, 0x4, R2 ;  /* 0x0000000407027825 */ /* 0x001fca00078e0002 */
[----:B------:R2:W-:Y:S02]  /*1280*/  STG.E desc[UR4][R2.64], R5 ;  /* 0x0000000502007986 */ /* 0x0005e4000c101904 */
.L_x_1905:
[----:B------:R-:W-:Y:S05]  /*1290*/  BSYNC.RELIABLE B1 ;  /* 0x0000000000017941 */ /* 0x000fea0003800100 */
.L_x_1901:
[----:B------:R-:W-:-:S13]  /*12a0*/  ISETP.GE.U32.AND P0, PT, R0, R9, PT ;  /* 0x000000090000720c */ /* 0x000fda0003f06070 */
[----:B012---:R-:W0:Y:S01]  /*12b0*/  @!P0 LDC.64 R2, c[0x0][0x388] ;  /* 0x0000e200ff028b82 */ /* 0x007e220000000a00 */
[----:B------:R-:W-:Y:S02]  /*12c0*/  @!P0 IADD3 R5, PT, PT, R15, R0, RZ ;  /* 0x000000000f058210 */ /* 0x000fe40007ffe0ff */
[----:B------:R-:W-:-:S03]  /*12d0*/  @!P0 IADD3 R0, PT, PT, R0, 0x80, RZ ;  /* 0x0000008000008810 */ /* 0x000fc60007ffe0ff */
[----:B0-----:R-:W-:-:S05]  /*12e0*/  @!P0 IMAD.WIDE.U32 R2, R5, 0x4, R2 ;  /* 0x0000000405028825 */ /* 0x001fca00078e0002 */
[----:B------:R2:W-:Y:S02]  /*12f0*/  @!P0 STG.E desc[UR4][R2.64], R10 ;  /* 0x0000000a02008986 */ /* 0x0005e4000c101904 */
.L_x_1906:
[----:B------:R-:W-:Y:S05]  /*1300*/  BSYNC.RECONVERGENT B0 ;  /* 0x0000000000007941 */ /* 0x000fea0003800200 */
.L_x_1900:
[----:B------:R-:W-:Y:S05]  /*1310*/  WARPSYNC.ALL ;  /* 0x0000000000007948 */ /* 0x000fea0003800000 */
[----:B------:R-:W-:-:S13]  /*1320*/  ISETP.GE.U32.AND P0, PT, R0, R9, PT ;  /* 0x000000090000720c */ /* 0x000fda0003f06070 */
[----:B------:R-:W-:Y:S05]  /*1330*/  @P0 EXIT ;  /* 0x000000000000094d */ /* 0x000fea0003800000 */
[----:B012---:R-:W0:Y:S01]  /*1340*/  LDC.64 R2, c[0x0][0x388] ;  /* 0x0000e200ff027b82 */ /* 0x007e220000000a00 */
[----:B------:R-:W-:-:S05]  /*1350*/  IADD3 R15, PT, PT, R15, R0, RZ ;  /* 0x000000000f0f7210 */ /* 0x000fca0007ffe0ff */
[----:B0-----:R-:W-:-:S05]  /*1360*/  IMAD.WIDE.U32 R2, R15, 0x4, R2 ;  /* 0x000000040f027825 */ /* 0x001fca00078e0002 */
[----:B------:R-:W-:Y:S01]  /*1370*/  STG.E desc[UR4][R2.64], R4 ;  /* 0x0000000402007986 */ /* 0x000fe2000c101904 */
[----:B------:R-:W-:Y:S05]  /*1380*/  EXIT ;  /* 0x000000000000794d */ /* 0x000fea0003800000 */
.L_x_1883:
[----:B------:R-:W0:Y:S01]  /*1390*/  S2R R21, SR_TID.X ;  /* 0x0000000000157919 */ /* 0x000e220000002100 */
[----:B------:R-:W1:Y:S02]  /*13a0*/  LDC.64 R2, c[0x0][0x390] ;  /* 0x0000e400ff027b82 */ /* 0x000e640000000a00 */
[----:B-1----:R-:W-:-:S04]  /*13b0*/  IMAD.WIDE.U32 R2, R15, 0x4, R2 ;  /* 0x000000040f027825 */ /* 0x002fc800078e0002 */
[----:B0-----:R-:W-:-:S05]  /*13c0*/  IMAD.WIDE.U32 R2, R21, 0x10, R2 ;  /* 0x0000001015027825 */ /* 0x001fca00078e0002 */
[----:B------:R-:W2:Y:S04]  /*13d0*/  LDG.E.128 R8, desc[UR4][R2.64] ;  /* 0x0000000402087981 */ /* 0x000ea8000c1e1d00 */
[----:B------:R0:W3:Y:S02]  /*13e0*/  LDG.E.128 R4, desc[UR4][R2.64+0x800] ;  /* 0x0008000402047981 */ /* 0x0000e4000c1e1d00 */
[----:B0-----:R-:W-:Y:S01]  /*13f0*/  HFMA2 R2, -RZ, RZ, 0.890625, -0.00056934356689453125 ;  /* 0x3b2090aaff027431 */ /* 0x001fe200000001ff */
[C---:B--2---:R-:W-:Y:S01]  /*1400*/  FSETP.GT.FTZ.AND P4, PT, |R8|.reuse, 1, PT ;  /* 0x3f8000000800780b */ /* 0x044fe20003f94200 */
[----:B------:R-:W-:Y:S01]  /*1410*/  FADD.FTZ R14, |R8|, -RZ ;  /* 0x800000ff080e7221 */ /* 0x000fe20000010200 */
[C---:B------:R-:W-:Y:S01]  /*1420*/  FSETP.GT.FTZ.AND P5, PT, |R9|.reuse, 1, PT ;  /* 0x3f8000000900780b */ /* 0x040fe20003fb4200 */
[----:B------:R-:W-:Y:S01]  /*1430*/  FADD.FTZ R12, |R9|, -RZ ;  /* 0x800000ff090c7221 */ /* 0x000fe20000010200 */
[C---:B------:R-:W-:Y:S01]  /*1440*/  FSETP.GT.FTZ.AND P6, PT, |R10|.reuse, 1, PT ;  /* 0x3f8000000a00780b */ /* 0x040fe20003fd4200 */
[----:B------:R-:W-:Y:S01]  /*1450*/  FADD.FTZ R13, |R10|, -RZ ;  /* 0x800000ff0a0d7221 */ /* 0x000fe20000010200 */
[C---:B------:R-:W-:Y:S01]  /*1460*/  FSETP.GT.FTZ.AND P0, PT, |R11|.reuse, 1, PT ;  /* 0x3f8000000b00780b */ /* 0x040fe20003f14200 */
[----:B------:R-:W-:Y:S01]  /*1470*/  FADD.FTZ R0, |R11|, -RZ ;  /* 0x800000ff0b007221 */ /* 0x000fe20000010200 */
[C---:B---3--:R-:W-:Y:S01]  /*1480*/  FSETP.GT.FTZ.AND P1, PT, |R4|.reuse, 1, PT ;  /* 0x3f8000000400780b */ /* 0x048fe20003f34200 */
[----:B------:R-:W-:Y:S01]  /*1490*/  FADD.FTZ R22, |R4|, -RZ ;  /* 0x800000ff04167221 */ /* 0x000fe20000010200 */
[----:B------:R-:W-:Y:S01]  /*14a0*/  FSETP.GT.FTZ.AND P2, PT, |R5|, 1, PT ;  /* 0x3f8000000500780b */ /* 0x000fe20003f54200 */
[C---:B------:R-:W-:Y:S01]  /*14b0*/  FADD.FTZ R25, |R6|.reuse, -RZ ;  /* 0x800000ff06197221 */ /* 0x040fe20000010200 */
[----:B------:R-:W-:Y:S01]  /*14c0*/  FSETP.GT.FTZ.AND P3, PT, |R6|, 1, PT ;  /* 0x3f8000000600780b */ /* 0x000fe20003f74200 */
[----:B------:R-:W0:Y:S08]  /*14d0*/  @P4 MUFU.RCP R14, R14 ;  /* 0x0000000e000e4308 */ /* 0x000e300000001000 */
[----:B------:R-:W1:Y:S08]  /*14e0*/  @P5 MUFU.RCP R12, R12 ;  /* 0x0000000c000c5308 */ /* 0x000e700000001000 */
[----:B------:R-:W2:Y:S01]  /*14f0*/  @P6 MUFU.RCP R13, R13 ;  /* 0x0000000d000d6308 */ /* 0x000ea20000001000 */
[----:B0-----:R-:W-:-:S04]  /*1500*/  FMUL.FTZ R19, R14, R14 ;  /* 0x0000000e0e137220 */ /* 0x001fc80000410000 */
[----:B------:R-:W-:-:S03]  /*1510*/  FFMA.FTZ R16, R19, R2, -0.014396979473531246185 ;  /* 0xbc6be14f13107423 */ /* 0x000fc60000010002 */
[----:B------:R-:W0:Y:S01]  /*1520*/  @P0 MUFU.RCP R0, R0 ;  /* 0x0000000000000308 */ /* 0x000e220000001000 */
[----:B-1----:R-:W-:Y:S01]  /*1530*/  FMUL.FTZ R3, R12, R12 ;  /* 0x0000000c0c037220 */ /* 0x002fe20000410000 */
[----:B------:R-:W-:-:S03]  /*1540*/  FFMA.FTZ R16, R19, R16, 0.039849750697612762451 ;  /* 0x3d23397e13107423 */ /* 0x000fc60000010010 */
[----:B------:R-:W-:Y:S01]  /*1550*/  FFMA.FTZ R18, R3, R2, -0.014396979473531246185 ;  /* 0xbc6be14f03127423 */ /* 0x000fe20000010002 */
[----:B------:R-:W-:Y:S02]  /*1560*/  FFMA.FTZ R16, R19, R16, -0.072529748082160949707 ;  /* 0xbd948a7a13107423 */ /* 0x000fe40000010010 */
[----:B------:R-:W1:Y:S01]  /*1570*/  @P1 MUFU.RCP R22, R22 ;  /* 0x0000001600161308 */ /* 0x000e620000001000 */
[----:B------:R-:W-:Y:S01]  /*1580*/  FFMA.FTZ R18, R3, R18, 0.039849750697612762451 ;  /* 0x3d23397e03127423 */ /* 0x000fe20000010012 */
[----:B--2---:R-:W-:Y:S01]  /*1590*/  FMUL.FTZ R23, R13, R13 ;  /* 0x0000000d0d177220 */ /* 0x004fe20000410000 */
[----:B------:R-:W-:Y:S02]  /*15a0*/  FFMA.FTZ R16, R19, R16, 0.10518480092287063599 ;  /* 0x3dd76b2113107423 */ /* 0x000fe40000010010 */
[----:B------:R-:W-:Y:S01]  /*15b0*/  FFMA.FTZ R18, R3, R18, -0.072529748082160949707 ;  /* 0xbd948a7a03127423 */ /* 0x000fe20000010012 */
[----:B------:R-:W-:Y:S01]  /*15c0*/  FFMA.FTZ R20, R23, R2, -0.014396979473531246185 ;  /* 0xbc6be14f17147423 */ /* 0x000fe20000010002 */
[----:B------:R-:W-:Y:S01]  /*15d0*/  FFMA.FTZ R16, R19, R16, -0.14171802997589111328 ;  /* 0xbe111e8813107423 */ /* 0x000fe20000010010 */
[----:B------:R-:W2:Y:S01]  /*15e0*/  @P3 MUFU.RCP R25, R25 ;  /* 0x0000001900193308 */ /* 0x000ea20000001000 */
[----:B------:R-:W-:Y:S01]  /*15f0*/  FFMA.FTZ R18, R3, R18, 0.10518480092287063599 ;  /* 0x3dd76b2103127423 */ /* 0x000fe20000010012 */
[----:B------:R-:W-:Y:S01]  /*1600*/  FFMA.FTZ R20, R23, R20, 0.039849750697612762451 ;  /* 0x3d23397e17147423 */ /* 0x000fe20000010014 */
[----:B0-----:R-:W-:Y:S01]  /*1610*/  FMUL.FTZ R17, R0, R0 ;  /* 0x0000000000117220 */ /* 0x001fe20000410000 */
[----:B------:R-:W-:Y:S01]  /*1620*/  FFMA.FTZ R16, R19, R16, 0.19988775253295898438 ;  /* 0x3e4caf6013107423 */ /* 0x000fe20000010010 */
[----:B------:R-:W-:Y:S01]  /*1630*/  FFMA.FTZ R18, R3, R18, -0.14171802997589111328 ;  /* 0xbe111e8803127423 */ /* 0x000fe20000010012 */
[----:B------:R-:W-:Y:S01]  /*1640*/  FFMA.FTZ R20, R23, R20, -0.072529748082160949707 ;  /* 0xbd948a7a17147423 */ /* 0x000fe20000010014 */
[----:B------:R-:W-:Y:S01]  /*1650*/  FFMA.FTZ R24, R17, R2, -0.014396979473531246185 ;  /* 0xbc6be14f11187423 */ /* 0x000fe20000010002 */
[----:B------:R-:W-:Y:S01]  /*1660*/  FFMA.FTZ R16, R19, R16, -0.33332940936088562012 ;  /* 0xbeaaaa2713107423 */ /* 0x000fe20000010010 */
[----:B------:R-:W-:Y:S01]  /*1670*/  FFMA.FTZ R18, R3, R18, 0.19988775253295898438 ;  /* 0x3e4caf6003127423 */ /* 0x000fe20000010012 */
[----:B------:R-:W-:Y:S01]  /*1680*/  FFMA.FTZ R20, R23, R20, 0.10518480092287063599 ;  /* 0x3dd76b2117147423 */ /* 0x000fe20000010014 */
[----:B------:R-:W-:Y:S01]  /*1690*/  FFMA.FTZ R24, R17, R24, 0.039849750697612762451 ;  /* 0x3d23397e11187423 */ /* 0x000fe20000010018 */
[----:B------:R-:W-:Y:S01]  /*16a0*/  FMUL.FTZ R27, R19, R16 ;  /* 0x00000010131b7220 */ /* 0x000fe20000410000 */
[----:B------:R-:W-:Y:S01]  /*16b0*/  FFMA.FTZ R18, R3, R18, -0.33332940936088562012 ;  /* 0xbeaaaa2703127423 */ /* 0x000fe20000010012 */
[----:B------:R-:W-:Y:S01]  /*16c0*/  FFMA.FTZ R16, R23, R20, -0.14171802997589111328 ;  /* 0xbe111e8817107423 */ /* 0x000fe20000010014 */
[----:B------:R-:W-:Y:S01]  /*16d0*/  FFMA.FTZ R24, R17, R24, -0.072529748082160949707 ;  /* 0xbd948a7a11187423 */ /* 0x000fe20000010018 */
[----:B------:R-:W-:Y:S01]  /*16e0*/  FADD.FTZ R20, |R5|, -RZ ;  /* 0x800000ff05147221 */ /* 0x000fe20000010200 */
[----:B------:R-:W-:Y:S01]  /*16f0*/  FMUL.FTZ R19, R3, R18 ;  /* 0x0000001203137220 */ /* 0x000fe20000410000 */
[----:B-1----:R-:W-:Y:S01]  /*1700*/  FMUL.FTZ R3, R22, R22 ;  /* 0x0000001616037220 */ /* 0x002fe20000410000 */
[----:B------:R-:W-:Y:S01]  /*1710*/  FFMA.FTZ R24, R17, R24, 0.10518480092287063599 ;  /* 0x3dd76b2111187423 */ /* 0x000fe20000010018 */
[----:B------:R-:W-:Y:S01]  /*1720*/  FFMA.FTZ R16, R23, R16, 0.19988775253295898438 ;  /* 0x3e4caf6017107423 */ /* 0x000fe20000010010 */
[----:B------:R-:W-:Y:S01]  /*1730*/  FFMA.FTZ R14, R14, R27, R14 ;  /* 0x0000001b0e0e7223 */ /* 0x000fe2000001000e */
[----:B------:R-:W0:Y:S01]  /*1740*/  @P2 MUFU.RCP R20, R20 ;  /* 0x0000001400142308 */ /* 0x000e220000001000 */
[----:B------:R-:W-:Y:S01]  /*1750*/  FFMA.FTZ R24, R17, R24, -0.14171802997589111328 ;  /* 0xbe111e8811187423 */ /* 0x000fe20000010018 */
[----:B------:R-:W-:Y:S01]  /*1760*/  FFMA.FTZ R18, R3, R2, -0.014396979473531246185 ;  /* 0xbc6be14f03127423 */ /* 0x000fe20000010002 */
[----:B------:R-:W-:Y:S01]  /*1770*/  FFMA.FTZ R16, R23, R16, -0.33332940936088562012 ;  /* 0xbeaaaa2717107423 */ /* 0x000fe20000010010 */
[----:B------:R-:W-:Y:S01]  /*1780*/  FFMA.FTZ R12, R12, R19, R12 ;  /* 0x000000130c0c7223 */ /* 0x000fe2000001000c */
[----:B------:R-:W-:Y:S01]  /*1790*/  FFMA.FTZ R24, R17, R24, 0.19988775253295898438 ;  /* 0x3e4caf6011187423 */ /* 0x000fe20000010018 */
[----:B------:R-:W-:Y:S01]  /*17a0*/  FFMA.FTZ R18, R3, R18, 0.039849750697612762451 ;  /* 0x3d23397e03127423 */ /* 0x000fe20000010012 */
[----:B------:R-:W-:Y:S01]  /*17b0*/  FMUL.FTZ R16, R23, R16 ;  /* 0x0000001017107220 */ /* 0x000fe20000410000 */
[----:B--2---:R-:W-:Y:S01]  /*17c0*/  FMUL.FTZ R29, R25, R25 ;  /* 0x00000019191d7220 */ /* 0x004fe20000410000 */
[----:B------:R-:W-:Y:S01]  /*17d0*/  FFMA.FTZ R24, R17, R24, -0.33332940936088562012 ;  /* 0xbeaaaa2711187423 */ /* 0x000fe20000010018 */
[----:B------:R-:W-:Y:S01]  /*17e0*/  FFMA.FTZ R18, R3, R18, -0.072529748082160949707 ;  /* 0xbd948a7a03127423 */ /* 0x000fe20000010012 */
[----:B------:R-:W-:-:S02]  /*17f0*/  FFMA.FTZ R13, R13, R16, R13 ;  /* 0x000000100d0d7223 */ /* 0x000fc4000001000d */
[----:B------:R-:W-:Y:S01]  /*1800*/  FMUL.FTZ R23, R17, R24 ;  /* 0x0000001811177220 */ /* 0x000fe20000410000 */
[C---:B------:R-:W-:Y:S01]  /*1810*/  FFMA.FTZ R18, R3.reuse, R18, 0.10518480092287063599 ;  /* 0x3dd76b2103127423 */ /* 0x040fe20000010012 */
[----:B------:R-:W-:Y:S02]  /*1820*/  MOV R17, 0x3fd774eb ;  /* 0x3fd774eb00117802 */ /* 0x000fe40000000f00 */
[----:B------:R-:W-:Y:S01]  /*1830*/  FFMA.FTZ R0, R0, R23, R0 ;  /* 0x0000001700007223 */ /* 0x000fe20000010000 */
[----:B------:R-:W-:Y:S01]  /*1840*/  FFMA.FTZ R18, R3, R18, -0.14171802997589111328 ;  /* 0xbe111e8803127423 */ /* 0x000fe20000010012 */
[----:B0-----:R-:W-:Y:S01]  /*1850*/  FMUL.FTZ R19, R20, R20 ;  /* 0x0000001414137220 */ /* 0x001fe20000410000 */
[----:B------:R-:W-:Y:S01]  /*1860*/  @P4 FFMA.FTZ R14, R17, 0.93318945169448852539, -R14 ;  /* 0x3f6ee581110e4823 */ /* 0x000fe2000001080e */
[----:B------:R-:W-:Y:S01]  /*1870*/  FSETP.GT.FTZ.AND P4, PT, |R7|, 1, PT ;  /* 0x3f8000000700780b */ /* 0x000fe20003f94200 */
[----:B------:R-:W-:Y:S01]  /*1880*/  FFMA.FTZ R18, R3, R18, 0.19988775253295898438 ;  /* 0x3e4caf6003127423 */ /* 0x000fe20000010012 */
[----:B------:R-:W-:Y:S01]  /*1890*/  FFMA.FTZ R16, R19, R2, -0.014396979473531246185 ;  /* 0xbc6be14f13107423 */ /* 0x000fe20000010002 */
[----:B------:R-:W-:Y:S01]  /*18a0*/  FADD.FTZ R23, |R7|, -RZ ;  /* 0x800000ff07177221 */ /* 0x000fe20000010200 */
[----:B------:R-:W-:Y:S01]  /*18b0*/  @P5 FFMA.FTZ R12, R17, 0.93318945169448852539, -R12 ;  /* 0x3f6ee581110c5823 */ /* 0x000fe2000001080c */
[----:B------:R-:W-:Y:S01]  /*18c0*/  FFMA.FTZ R18, R3, R18, -0.33332940936088562012 ;  /* 0xbeaaaa2703127423 */ /* 0x000fe20000010012 */
[----:B------:R-:W-:Y:S01]  /*18d0*/  FFMA.FTZ R16, R19, R16, 0.039849750697612762451 ;  /* 0x3d23397e13107423 */ /* 0x000fe20000010010 */
[----:B------:R-:W-:Y:S01]  /*18e0*/  FSETP.NAN.FTZ.AND P5, PT, |R8|, |R8|, PT ;  /* 0x400000080800720b */ /* 0x000fe20003fb8200 */
[----:B------:R-:W-:Y:S01]  /*18f0*/  @P6 FFMA.FTZ R13, R17, 0.93318945169448852539, -R13 ;  /* 0x3f6ee581110d6823 */ /* 0x000fe2000001080d */
[----:B------:R-:W-:Y:S01]  /*1900*/  FMUL.FTZ R27, R3, R18 ;  /* 0x00000012031b7220 */ /* 0x000fe20000410000 */
[----:B------:R-:W-:Y:S01]  /*1910*/  FFMA.FTZ R16, R19, R16, -0.072529748082160949707 ;  /* 0xbd948a7a13107423 */ /* 0x000fe20000010010 */
[----:B------:R-:W-:Y:S01]  /*1920*/  FFMA.FTZ R18, R29, R2, -0.014396979473531246185 ;  /* 0xbc6be14f1d127423 */ /* 0x000fe20000010002 */
[----:B------:R-:W-:Y:S01]  /*1930*/  @P0 FFMA.FTZ R0, R17, 0.93318945169448852539, -R0 ;  /* 0x3f6ee58111000823 */ /* 0x000fe20000010800 */
[----:B------:R-:W0:Y:S01]  /*1940*/  @P4 MUFU.RCP R23, R23 ;  /* 0x0000001700174308 */ /* 0x000e220000001000 */
[----:B------:R-:W-:Y:S01]  /*1950*/  FFMA.FTZ R16, R19, R16, 0.10518480092287063599 ;  /* 0x3dd76b2113107423 */ /* 0x000fe20000010010 */
[----:B------:R-:W-:Y:S01]  /*1960*/  FFMA.FTZ R18, R29, R18, 0.039849750697612762451 ;  /* 0x3d23397e1d127423 */ /* 0x000fe20000010012 */
[----:B------:R-:W-:-:S02]  /*1970*/  FSETP.NAN.FTZ.AND P6, PT, |R9|, |R9|, PT ;  /* 0x400000090900720b */ /* 0x000fc40003fd8200 */
[----:B------:R-:W-:Y:S01]  /*1980*/  FFMA.FTZ R16, R19, R16, -0.14171802997589111328 ;  /* 0xbe111e8813107423 */ /* 0x000fe20000010010 */
[----:B------:R-:W-:Y:S01]  /*1990*/  FFMA.FTZ R18, R29, R18, -0.072529748082160949707 ;  /* 0xbd948a7a1d127423 */ /* 0x000fe20000010012 */
[----:B------:R-:W-:Y:S02]  /*19a0*/  FSETP.NAN.FTZ.AND P0, PT, |R10|, |R10|, PT ;  /* 0x4000000a0a00720b */ /* 0x000fe40003f18200 */
[----:B------:R-:W-:Y:S01]  /*19b0*/  FFMA.FTZ R16, R19, R16, 0.19988775253295898438 ;  /* 0x3e4caf6013107423 */ /* 0x000fe20000010010 */
[----:B------:R-:W-:Y:S01]  /*19c0*/  FFMA.FTZ R18, R29, R18, 0.10518480092287063599 ;  /* 0x3dd76b211d127423 */ /* 0x000fe20000010012 */
[----:B------:R-:W-:Y:S02]  /*19d0*/  LOP3.LUT R9, R12, 0x80000000, R9, 0xb8, !PT ;  /* 0x800000000c097812 */ /* 0x000fe400078eb809 */
[----:B------:R-:W-:Y:S01]  /*19e0*/  FFMA.FTZ R16, R19, R16, -0.33332940936088562012 ;  /* 0xbeaaaa2713107423 */ /* 0x000fe20000010010 */
[----:B------:R-:W-:Y:S01]  /*19f0*/  FFMA.FTZ R18, R29, R18, -0.14171802997589111328 ;  /* 0xbe111e881d127423 */ /* 0x000fe20000010012 */
[----:B------:R-:W-:-:S02]  /*1a00*/  LOP3.LUT R10, R13, 0x80000000, R10, 0xb8, !PT ;  /* 0x800000000d0a7812 */ /* 0x000fc400078eb80a */
[----:B------:R-:W-:Y:S01]  /*1a10*/  FMUL.FTZ R19, R19, R16 ;  /* 0x0000001013137220 */ /* 0x000fe20000410000 */
[----:B------:R-:W-:Y:S01]  /*1a20*/  FFMA.FTZ R16, R29, R18, 0.19988775253295898438 ;  /* 0x3e4caf601d107423 */ /* 0x000fe20000010012 */
[----:B0-----:R-:W-:Y:S01]  /*1a30*/  FMUL.FTZ R18, R23, R23 ;  /* 0x0000001717127220 */ /* 0x001fe20000410000 */
[----:B------:R-:W-:Y:S01]  /*1a40*/  FSEL R9, R9, R12, !P6 ;  /* 0x0000000c09097208 */ /* 0x000fe20007000000 */
[----:B------:R-:W-:Y:S01]  /*1a50*/  FFMA.FTZ R20, R20, R19, R20 ;  /* 0x0000001314147223 */ /* 0x000fe20000010014 */
[----:B------:R-:W-:Y:S01]  /*1a60*/  FFMA.FTZ R16, R29, R16, -0.33332940936088562012 ;  /* 0xbeaaaa271d107423 */ /* 0x000fe20000010010 */
[----:B------:R-:W-:Y:S01]  /*1a70*/  FFMA.FTZ R3, R18, R2, -0.014396979473531246185 ;  /* 0xbc6be14f12037423 */ /* 0x000fe20000010002 */
[----:B------:R-:W-:Y:S01]  /*1a80*/  FSEL R10, R10, R13, !P0 ;  /* 0x0000000d0a0a7208 */ /* 0x000fe20004000000 */
[----:B------:R-:W-:Y:S01]  /*1a90*/  @P2 FFMA.FTZ R20, R17, 0.93318945169448852539, -R20 ;  /* 0x3f6ee58111142823 */ /* 0x000fe20000010814 */
[----:B------:R-:W-:Y:S01]  /*1aa0*/  FMUL.FTZ R16, R29, R16 ;  /* 0x000000101d107220 */ /* 0x000fe20000410000 */
[----:B------:R-:W-:Y:S01]  /*1ab0*/  FFMA.FTZ R29, R18, R3, 0.039849750697612762451 ;  /* 0x3d23397e121d7423 */ /* 0x000fe20000010003 */
[----:B------:R-:W-:Y:S01]  /*1ac0*/  FSETP.NAN.FTZ.AND P2, PT, |R4|, |R4|, PT ;  /* 0x400000040400720b */ /* 0x000fe20003f58200 */
[----:B------:R-:W0:Y:S01]  /*1ad0*/  LDC.64 R2, c[0x0][0x388] ;  /* 0x0000e200ff027b82 */ /* 0x000e220000000a00 */
[----:B------:R-:W-:Y:S01]  /*1ae0*/  FFMA.FTZ R16, R25, R16, R25 ;  /* 0x0000001019107223 */ /* 0x000fe20000010019 */
[----:B------:R-:W-:-:S03]  /*1af0*/  FFMA.FTZ R29, R18, R29, -0.072529748082160949707 ;  /* 0xbd948a7a121d7423 */ /* 0x000fc6000001001d */
[----:B------:R-:W-:Y:S01]  /*1b00*/  @P3 FFMA.FTZ R16, R17, 0.93318945169448852539, -R16 ;  /* 0x3f6ee58111103823 */ /* 0x000fe20000010810 */
[----:B------:R-:W-:Y:S01]  /*1b10*/  FFMA.FTZ R29, R18, R29, 0.10518480092287063599 ;  /* 0x3dd76b21121d7423 */ /* 0x000fe2000001001d */
[----:B------:R-:W-:Y:S02]  /*1b20*/  FSETP.NAN.FTZ.AND P3, PT, |R5|, |R5|, PT ;  /* 0x400000050500720b */ /* 0x000fe40003f78200 */
[----:B------:R-:W-:Y:S01]  /*1b30*/  LOP3.LUT R5, R20, 0x80000000, R5, 0xb8, !PT ;  /* 0x8000000014057812 */ /* 0x000fe200078eb805 */
[----:B------:R-:W-:-:S03]  /*1b40*/  FFMA.FTZ R29, R18, R29, -0.14171802997589111328 ;  /* 0xbe111e88121d7423 */ /* 0x000fc6000001001d */
[----:B------:R-:W-:Y:S01]  /*1b50*/  FSEL R5, R5, R20, !P3 ;  /* 0x0000001405057208 */ /* 0x000fe20005800000 */
[----:B------:R-:W-:-:S04]  /*1b60*/  FFMA.FTZ R29, R18, R29, 0.19988775253295898438 ;  /* 0x3e4caf60121d7423 */ /* 0x000fc8000001001d */
[----:B------:R-:W-:-:S04]  /*1b70*/  FFMA.FTZ R29, R18, R29, -0.33332940936088562012 ;  /* 0xbeaaaa27121d7423 */ /* 0x000fc8000001001d */
[----:B------:R-:W-:Y:S01]  /*1b80*/  FMUL.FTZ R18, R18, R29 ;  /* 0x0000001d12127220 */ /* 0x000fe20000410000 */
[----:B0-----:R-:W-:-:S04]  /*1b90*/  IMAD.WIDE.U32 R2, R15, 0x4, R2 ;  /* 0x000000040f027825 */ /* 0x001fc800078e0002 */
[----:B------:R-:W-:Y:S01]  /*1ba0*/  FFMA.FTZ R15, R22, R27, R22 ;  /* 0x0000001b160f7223 */ /* 0x000fe20000010016 */
[----:B------:R-:W-:Y:S01]  /*1bb0*/  FFMA.FTZ R18, R23, R18, R23 ;  /* 0x0000001217127223 */ /* 0x000fe20000010017 */
[----:B------:R-:W-:Y:S02]  /*1bc0*/  LOP3.LUT R27, R14, 0x80000000, R8, 0xb8, !PT ;  /* 0x800000000e1b7812 */ /* 0x000fe400078eb808 */
[C---:B------:R-:W-:Y:S01]  /*1bd0*/  @P1 FFMA.FTZ R15, R17.reuse, 0.93318945169448852539, -R15 ;  /* 0x3f6ee581110f1823 */ /* 0x040fe2000001080f */
[----:B------:R-:W-:Y:S01]  /*1be0*/  @P4 FFMA.FTZ R18, R17, 0.93318945169448852539, -R18 ;  /* 0x3f6ee58111124823 */ /* 0x000fe20000010812 */
[----:B------:R-:W-:Y:S01]  /*1bf0*/  FSEL R8, R27, R14, !P5 ;  /* 0x0000000e1b087208 */ /* 0x000fe20006800000 */
[----:B------:R-:W-:Y:S01]  /*1c00*/  IMAD.WIDE.U32 R2, R21, 0x10, R2 ;  /* 0x0000001015027825 */ /* 0x000fe200078e0002 */
[----:B------:R-:W-:Y:S02]  /*1c10*/  FSETP.NAN.FTZ.AND P1, PT, |R11|, |R11|, PT ;  /* 0x4000000b0b00720b */ /* 0x000fe40003f38200 */
[----:B------:R-:W-:-:S02]  /*1c20*/  FSETP.NAN.FTZ.AND P5, PT, |R7|, |R7|, PT ;  /* 0x400000070700720b */ /* 0x000fc40003fb8200 */
[----:B------:R-:W-:Y:S02]  /*1c30*/  LOP3.LUT R11, R0, 0x80000000, R11, 0xb8, !PT ;  /* 0x80000000000b7812 */ /* 0x000fe400078eb80b */
[----:B------:R-:W-:Y:S02]  /*1c40*/  FSETP.NAN.FTZ.AND P4, PT, |R6|, |R6|, PT ;  /* 0x400000060600720b */ /* 0x000fe40003f98200 */
[----:B------:R-:W-:Y:S02]  /*1c50*/  LOP3.LUT R4, R15, 0x80000000, R4, 0xb8, !PT ;  /* 0x800000000f047812 */ /* 0x000fe400078eb804 */
[----:B------:R-:W-:Y:S02]  /*1c60*/  LOP3.LUT R17, R16, 0x80000000, R6, 0xb8, !PT ;  /* 0x8000000010117812 */ /* 0x000fe400078eb806 */
[----:B------:R-:W-:Y:S02]  /*1c70*/  LOP3.LUT R7, R18, 0x80000000, R7, 0xb8, !PT ;  /* 0x8000000012077812 */ /* 0x000fe400078eb807 */
[----:B------:R-:W-:-:S02]  /*1c80*/  FSEL R11, R11, R0, !P1 ;  /* 0x000000000b0b7208 */ /* 0x000fc40004800000 */
[----:B------:R-:W-:Y:S02]  /*1c90*/  FSEL R4, R4, R15, !P2 ;  /* 0x0000000f04047208 */ /* 0x000fe40005000000 */
[----:B------:R-:W-:Y:S01]  /*1ca0*/  FSEL R6, R17, R16, !P4 ;  /* 0x0000001011067208 */ /* 0x000fe20006000000 */
[----:B------:R-:W-:Y:S01]  /*1cb0*/  STG.E.128 desc[UR4][R2.64], R8 ;  /* 0x0000000802007986 */ /* 0x000fe2000c101d04 */
[----:B------:R-:W-:-:S05]  /*1cc0*/  FSEL R7, R7, R18, !P5 ;  /* 0x0000001207077208 */ /* 0x000fca0006800000 */
[----:B------:R-:W-:Y:S01]  /*1cd0*/  STG.E.128 desc[UR4][R2.64+0x800], R4 ;  /* 0x0008000402007986 */ /* 0x000fe2000c101d04 */
[----:B------:R-:W-:Y:S05]  /*1ce0*/  EXIT ;  /* 0x000000000000794d */ /* 0x000fea0003800000 */
.L_x_1907:
        /* <DEDUP_REMOVED lines=9> */
.L_x_2623:


//--------------------- .text._ZN2at6native29vectorized_elementwise_kernelILi8EZZZNS0_16atan_kernel_cudaERNS_18TensorIteratorBaseEENKUlvE0_clEvENKUlvE0_clEvEUlfE_St5arrayIPcLm2EEEEviT0_T1_ --------------------------
	.section	.text._ZN2at6native29vectorized_elementwise_kernelILi8EZZZNS0_16atan_kernel_cudaERNS_18TensorIteratorBaseEENKUlvE0_clEvENKUlvE0_clEvEUlfE_St5arrayIPcLm2EEEEviT0_T1_,"ax",@progbits
	.align	128
        .global         _ZN2at6native29vectorized_elementwise_kernelILi8EZZZNS0_16atan_kernel_cudaERNS_18TensorIteratorBaseEENKUlvE0_clEvENKUlvE0_clEvEUlfE_St5arrayIPcLm2EEEEviT0_T1_
        .type           _ZN2at6native29vectorized_elementwise_kernelILi8EZZZNS0_16atan_kernel_cudaERNS_18TensorIteratorBaseEENKUlvE0_clEvENKUlvE0_clEvEUlfE_St5arrayIPcLm2EEEEviT0_T1_,@function
        .size           _ZN2at6native29vectorized_elementwise_kernelILi8EZZZNS0_16atan_kernel_cudaERNS_18TensorIteratorBaseEENKUlvE0_clEvENKUlvE0_clEvEUlfE_St5arrayIPcLm2EEEEviT0_T1_,(.L_x_2624 - _ZN2at6native29vectorized_elementwise_kernelILi8EZZZNS0_16atan_kernel_cudaERNS_18TensorIteratorBaseEENKUlvE0_clEvENKUlvE0_clEvEUlfE_St5arrayIPcLm2EEEEviT0_T1_)
        .other          _ZN2at6native29vectorized_elementwise_kernelILi8EZZZNS0_16atan_kernel_cudaERNS_18TensorIteratorBaseEENKUlvE0_clEvENKUlvE0_clEvEUlfE_St5arrayIPcLm2EEEEviT0_T1_,@"STO_CUDA_ENTRY STV_DEFAULT"
_ZN2at6native29vectorized_elementwise_kernelILi8EZZZNS0_16atan_kernel_cudaERNS_18TensorIteratorBaseEENKUlvE0_clEvENKUlvE0_clEvEUlfE_St5arrayIPcLm2EEEEviT0_T1_:
.text._ZN2at6native29vectorized_elementwise_kernelILi8EZZZNS0_16atan_kernel_cudaERNS_18TensorIteratorBaseEENKUlvE0_clEvENKUlvE0_clEvEUlfE_St5arrayIPcLm2EEEEviT0_T1_:
[----:B------:R-:W-:Y:S01]  /*0000*/  LDC R1, c[0x0][0x37c] ;  /* 0x0000df00ff017b82 */ /* 0x000fe20000000800 */
[----:B------:R-:W-:Y:S05]  /*0010*/  EXIT ;  /* 0x000000000000794d */ /* 0x000fea0003800000 */
.L_x_1908:
        /* <DEDUP_REMOVED lines=14> */
.L_x_2624:


//--------------------- .text._ZN2at6native18elementwise_kernelILi128ELi4EZNS0_15gpu_kernel_implIZZZNS0_16atan_kernel_cudaERNS_18TensorIteratorBaseEENKUlvE0_clEvENKUlvE_clEvEUldE_EEvS4_RKT_EUliE_EEviT1_ --------------------------
	.section	.text._ZN2at6native18elementwise_kernelILi128ELi4EZNS0_15gpu_kernel_implIZZZNS0_16atan_kernel_cudaERNS_18TensorIteratorBaseEENKUlvE0_clEvENKUlvE_clEvEUldE_EEvS4_RKT_EUliE_EEviT1_,"ax",@progbits
	.align	128
        .global         _ZN2at6native18elementwise_kernelILi128ELi4EZNS0_15gpu_kernel_implIZZZNS0_16atan_kernel_cudaERNS_18TensorIteratorBaseEENKUlvE0_clEvENKUlvE_clEvEUldE_EEvS4_RKT_EUliE_EEviT1_
        .type           _ZN2at6native18elementwise_kernelILi128ELi4EZNS0_15gpu_kernel_implIZZZNS0_16atan_kernel_cudaERNS_18TensorIteratorBaseEENKUlvE0_clEvENKUlvE_clEvEUldE_EEvS4_RKT_EUliE_EEviT1_,@function
        .size           _ZN2at6native18elementwise_kernelILi128ELi4EZNS0_15gpu_kernel_implIZZZNS0_16atan_kernel_cudaERNS_18TensorIteratorBaseEENKUlvE0_clEvENKUlvE_clEvEUldE_EEvS4_RKT_EUliE_EEviT1_,(.L_x_2625 - _ZN2at6native18elementwise_kernelILi128ELi4EZNS0_15gpu_kernel_implIZZZNS0_16atan_kernel_cudaERNS_18TensorIteratorBaseEENKUlvE0_clEvENKUlvE_clEvEUldE_EEvS4_RKT_EUliE_EEviT1_)
        .other          _ZN2at6native18elementwise_kernelILi128ELi4EZNS0_15gpu_kernel_implIZZZNS0_16atan_kernel_cudaERNS_18TensorIteratorBaseEENKUlvE0_clEvENKUlvE_clEvEUldE_EEvS4_RKT_EUliE_EEviT1_,@"STO_CUDA_ENTRY STV_DEFAULT"
_ZN2at6native18elementwise_kernelILi128ELi4EZNS0_15gpu_kernel_implIZZZNS0_16atan_kernel_cudaERNS_18TensorIteratorBaseEENKUlvE0_clEvENKUlvE_clEvEUldE_EEvS4_RKT_EUliE_EEviT1_:
.text._ZN2at6native18elementwise_kernelILi128ELi4EZNS0_15gpu_kernel_implIZZZNS0_16atan_kernel_cudaERNS_18TensorIteratorBaseEENKUlvE0_clEvENKUlvE_clEvEUldE_EEvS4_RKT_EUliE_EEviT1_:
        /* <DEDUP_REMOVED lines=319> */
.L_x_1911:
        /* <DEDUP_REMOVED lines=16> */
[----:B--2---:R-:W3:Y:S02]  /*14f0*/  I2F.F64.S16 R2, R2 ;  /* 0x0000000200027312 */ /* 0x004ee40000101c00 */
[----:B---3--:R-:W-:Y:S05]  /*1500*/  BRA `(.L_x_1918) ;  /* 0x0000000c006c7947 */ /* 0x008fea0003800000 */
.L_x_1916:
[----:B------:R-:W2:Y:S02]  /*1510*/  LDG.E.U8 R2, desc[UR36][R4.64] ;  /* 0x0000002404027981 */ /* 0x000ea4000c1e1100 */
[----:B--2---:R-:W3:Y:S02]  /*1520*/  I2F.F64.U16 R2, R2 ;  /* 0x0000000200027312 */ /* 0x004ee40000101800 */
[----:B---3--:R-:W-:Y:S05]  /*1530*/  BRA `(.L_x_1918) ;  /* 0x0000000c00607947 */ /* 0x008fea0003800000 */
.L_x_1915:
[----:B------:R-:W-:-:S09]  /*1540*/  UISETP.NE.AND UP0, UPT, UR4, 0x2, UPT ;  /* 0x000000020400788c */ /* 0x000fd2000bf05270 */
[----:B------:R-:W-:Y:S05]  /*1550*/  BRA.U !UP0, `(.L_x_1919) ;  /* 0x0000000108287547 */ /* 0x000fea000b800000 */
[----:B------:R-:W-:-:S09]  /*1560*/  UISETP.NE.AND UP0, UPT, UR4, 0x3, UPT ;  /* 0x000000030400788c */ /* 0x000fd2000bf05270 */
[----:B------:R-:W-:Y:S05]  /*1570*/  BRA.U !UP0, `(.L_x_1920) ;  /* 0x0000000108147547 */ /* 0x000fea000b800000 */
[----:B------:R-:W-:-:S09]  /*1580*/  UISETP.NE.AND UP0, UPT, UR4, 0x4, UPT ;  /* 0x000000040400788c */ /* 0x000fd2000bf05270 */
[----:B------:R-:W-:Y:S05]  /*1590*/  BRA.U UP0, `(.L_x_1917) ;  /* 0x0000000900bc7547 */ /* 0x000fea000b800000 */
[----:B------:R-:W2:Y:S02]  /*15a0*/  LDG.E.64 R2, desc[UR36][R4.64] ;  /* 0x0000002404027981 */ /* 0x000ea4000c1e1b00 */
[----:B--2---:R-:W3:Y:S02]  /*15b0*/  I2F.F64.S64 R2, R2 ;  /* 0x0000000200027312 */ /* 0x004ee40000301c00 */
[----:B---3--:R-:W-:Y:S05]  /*15c0*/  BRA `(.L_x_1918) ;  /* 0x0000000c003c7947 */ /* 0x008fea0003800000 */
.L_x_1920:
[----:B------:R-:W2:Y:S02]  /*15d0*/  LDG.E R2, desc[UR36][R4.64] ;  /* 0x0000002404027981 */ /* 0x000ea4000c1e1900 */
[----:B--2---:R-:W3:Y:S02]  /*15e0*/  I2F.F64 R2, R2 ;  /* 0x0000000200027312 */ /* 0x004ee40000201c00 */
[----:B---3--:R-:W-:Y:S05]  /*15f0*/  BRA `(.L_x_1918) ;  /* 0x0000000c00307947 */ /* 0x008fea0003800000 */
.L_x_1919:
[----:B------:R-:W2:Y:S02]  /*1600*/  LDG.E.U16 R2, desc[UR36][R4.64] ;  /* 0x0000002404027981 */ /* 0x000ea4000c1e1500 */
[----:B--2---:R-:W3:Y:S02]  /*1610*/  I2F.F64.S16 R2, R2 ;  /* 0x0000000200027312 */ /* 0x004ee40000101c00 */
[----:B---3--:R-:W-:Y:S05]  /*1620*/  BRA `(.L_x_1918) ;  /* 0x0000000c00247947 */ /* 0x008fea0003800000 */
.L_x_1914:
[----:B------:R-:W-:-:S09]  /*1630*/  UISETP.GT.AND UP0, UPT, UR4, 0x6, UPT ;  /* 0x000000060400788c */ /* 0x000fd2000bf04270 */
[----:B------:R-:W-:Y:S05]  /*1640*/  BRA.U UP0, `(.L_x_1921) ;  /* 0x0000000100347547 */ /* 0x000fea000b800000 */
[----:B------:R-:W-:-:S09]  /*1650*/  UISETP.NE.AND UP0, UPT, UR4, 0x5, UPT ;  /* 0x000000050400788c */ /* 0x000fd2000bf05270 */
[----:B------:R-:W-:Y:S05]  /*1660*/  BRA.U !UP0, `(.L_x_1922) ;  /* 0x0000000108187547 */ /* 0x000fea000b800000 */
[----:B------:R-:W-:-:S09]  /*1670*/  UISETP.NE.AND UP0, UPT, UR4, 0x6, UPT ;  /* 0x000000060400788c */ /* 0x000fd2000bf05270 */
[----:B------:R-:W-:Y:S05]  /*1680*/  BRA.U UP0, `(.L_x_1917) ;  /* 0x0000000900807547 */ /* 0x000fea000b800000 */
[----:B------:R-:W2:Y:S02]  /*1690*/  LDG.E R2, desc[UR36][R4.64] ;  /* 0x0000002404027981 */ /* 0x000ea4000c1e1900 */
[----:B--2---:R-:W-:-:S06]  /*16a0*/  FMUL.FTZ R2, R2, 1 ;  /* 0x3f80000002027820 */ /* 0x004fcc0000410000 */
[----:B------:R-:W2:Y:S02]  /*16b0*/  F2F.F64.F32 R2, R2 ;  /* 0x0000000200027310 */ /* 0x000ea40000201800 */
[----:B--2---:R-:W-:Y:S05]  /*16c0*/  BRA `(.L_x_1918) ;  /* 0x0000000800fc7947 */ /* 0x004fea0003800000 */
.L_x_1922:
[----:B------:R-:W2:Y:S02]  /*16d0*/  LDG.E.U16 R0, desc[UR36][R4.64] ;  /* 0x0000002404007981 */ /* 0x000ea4000c1e1500 */
[----:B--2---:R-:W-:-:S05]  /*16e0*/  HADD2.F32 R0, -RZ, R0.H0_H0 ;  /* 0x20000000ff007230 */ /* 0x004fca0000004100 */
[----:B------:R-:W-:-:S04]  /*16f0*/  FMUL.FTZ R0, R0, 1 ;  /* 0x3f80000000007820 */ /* 0x000fc80000410000 */
[----:B------:R2:W3:Y:S02]  /*1700*/  F2F.F64.F32 R2, R0 ;  /* 0x0000000000027310 */ /* 0x0004e40000201800 */
[----:B--23--:R-:W-:Y:S05]  /*1710*/  BRA `(.L_x_1918) ;  /* 0x0000000800e87947 */ /* 0x00cfea0003800000 */
.L_x_1921:
[----:B------:R-:W-:-:S09]  /*1720*/  UISETP.NE.AND UP0, UPT, UR4, 0x7, UPT ;  /* 0x000000070400788c */ /* 0x000fd2000bf05270 */
[----:B------:R-:W-:Y:S05]  /*1730*/  BRA.U !UP0, `(.L_x_1923) ;  /* 0x0000000108347547 */ /* 0x000fea000b800000 */
[----:B------:R-:W-:-:S09]  /*1740*/  UISETP.NE.AND UP0, UPT, UR4, 0x8, UPT ;  /* 0x000000080400788c */ /* 0x000fd2000bf05270 */
[----:B------:R-:W-:Y:S05]  /*1750*/  BRA.U !UP0, `(.L_x_1924) ;  /* 0x0000000108187547 */ /* 0x000fea000b800000 */
[----:B------:R-:W-:-:S09]  /*1760*/  UISETP.NE.AND UP0, UPT, UR4, 0x9, UPT ;  /* 0x000000090400788c */ /* 0x000fd2000bf05270 */
[----:B------:R-:W-:Y:S05]  /*1770*/  BRA.U UP0, `(.L_x_1917) ;  /* 0x0000000900447547 */ /* 0x000fea000b800000 */
[----:B------:R-:W2:Y:S02]  /*1780*/  LDG.E R4, desc[UR36][R4.64] ;  /* 0x0000002404047981 */ /* 0x000ea4000c1e1900 */
[----:B--2---:R-:W-:-:S06]  /*1790*/  FMUL.FTZ R2, R4, 1 ;  /* 0x3f80000004027820 */ /* 0x004fcc0000410000 */
[----:B------:R-:W3:Y:S02]  /*17a0*/  F2F.F64.F32 R2, R2 ;  /* 0x0000000200027310 */ /* 0x000ee40000201800 */
[----:B---3--:R-:W-:Y:S05]  /*17b0*/  BRA `(.L_x_1918) ;  /* 0x0000000800c07947 */ /* 0x008fea0003800000 */
.L_x_1924:
[----:B------:R-:W2:Y:S02]  /*17c0*/  LDG.E.U16 R4, desc[UR36][R4.64] ;  /* 0x0000002404047981 */ /* 0x000ea4000c1e1500 */
[----:B--2---:R-:W-:-:S05]  /*17d0*/  HADD2.F32 R0, -RZ, R4.H0_H0 ;  /* 0x20000004ff007230 */ /* 0x004fca0000004100 */
[----:B------:R-:W-:-:S04]  /*17e0*/  FMUL.FTZ R0, R0, 1 ;  /* 0x3f80000000007820 */ /* 0x000fc80000410000 */
[----:B------:R3:W4:Y:S02]  /*17f0*/  F2F.F64.F32 R2, R0 ;  /* 0x0000000000027310 */ /* 0x0007240000201800 */
[----:B---34-:R-:W-:Y:S05]  /*1800*/  BRA `(.L_x_1918) ;  /* 0x0000000800ac7947 */ /* 0x018fea0003800000 */
.L_x_1923:
[----:B------:R2:W5:Y:S01]  /*1810*/  LDG.E.64 R2, desc[UR36][R4.64] ;  /* 0x0000002404027981 */ /* 0x000562000c1e1b00 */
[----:B------:R-:W-:Y:S05]  /*1820*/  BRA `(.L_x_1918) ;  /* 0x0000000800a47947 */ /* 0x000fea0003800000 */
.L_x_1913:
        /* <DEDUP_REMOVED lines=8> */
[----:B------:R-:W2:Y:S01]  /*18b0*/  LDG.E.U8 R4, desc[UR36][R4.64] ;  /* 0x0000002404047981 */ /* 0x000ea2000c1e1100 */
[----:B------:R-:W-:Y:S02]  /*18c0*/  MOV R2, RZ ;  /* 0x000000ff00027202 */ /* 0x000fe40000000f00 */
[----:B--2---:R-:W-:-:S04]  /*18d0*/  ISETP.NE.AND P0, PT, R4, RZ, PT ;  /* 0x000000ff0400720c */ /* 0x004fc80003f05270 */
[----:B------:R-:W-:Y:S01]  /*18e0*/  FSEL R3, RZ, 1.875, !P0 ;  /* 0x3ff00000ff037808 */ /* 0x000fe20004000000 */
[----:B------:R-:W-:Y:S08]  /*18f0*/  BRA `(.L_x_1918) ;  /* 0x0000000800707947 */ /* 0x000ff00003800000 */
.L_x_1927:
[----:B------:R1:W5:Y:S01]  /*1900*/  LDG.E.64 R2, desc[UR36][R4.64] ;  /* 0x0000002404027981 */ /* 0x000362000c1e1b00 */
[----:B------:R-:W-:Y:S05]  /*1910*/  BRA `(.L_x_1918) ;  /* 0x0000000800687947 */ /* 0x000fea0003800000 */
.L_x_1926:
        /* <DEDUP_REMOVED lines=23> */
[----:B------:R-:W-:-:S05]  /*1a90*/  LOP3.LUT R3, R3, 0x80000000, R0, 0xf8, !PT ;  /* 0x8000000003037812 */ /* 0x000fca00078ef800 */
[----:B------:R-:W-:-:S06]  /*1aa0*/  FMUL.FTZ R3, R3, 1 ;  /* 0x3f80000003037820 */ /* 0x000fcc0000410000 */
[----:B------:R-:W1:Y:S02]  /*1ab0*/  F2F.F64.F32 R2, R3 ;  /* 0x0000000300027310 */ /* 0x000e640000201800 */
[----:B-1----:R-:W-:Y:S05]  /*1ac0*/  BRA `(.L_x_1918) ;  /* 0x0000000400fc7947 */ /* 0x002fea0003800000 */
.L_x_1929:
[----:B------:R-:W2:Y:S02]  /*1ad0*/  LDG.E.U8 R3, desc[UR36][R4.64] ;  /* 0x0000002404037981 */ /* 0x000ea4000c1e1100 */
[C---:B--2---:R-:W-:Y:S01]  /*1ae0*/  IMAD.SHL.U32 R2, R3.reuse, 0x2000000, RZ ;  /* 0x0200000003027824 */ /* 0x044fe200078e00ff */
[----:B------:R-:W-:-:S04]  /*1af0*/  SHF.L.U32 R3, R3, 0x8, RZ ;  /* 0x0000000803037819 */ /* 0x000fc800000006ff */
[----:B------:R-:W-:-:S13]  /*1b00*/  ISETP.GT.U32.AND P0, PT, R2, 0x7ffffff, PT ;  /* 0x07ffffff0200780c */ /* 0x000fda0003f04070 */
[C---:B------:R-:W-:Y:S02]  /*1b10*/  @!P0 LOP3.LUT R0, R3.reuse, 0x7f00, RZ, 0xc0, !PT ;  /* 0x00007f0003008812 */ /* 0x040fe400078ec0ff */
[----:B------:R-:W-:Y:S02]  /*1b20*/  @P0 LEA.HI R2, R2, 0x70000000, RZ, 0x1c ;  /* 0x7000000002020811 */ /* 0x000fe400078fe0ff */
[----:B------:R-:W-:Y:S02]  /*1b30*/  @!P0 LOP3.LUT R0, R0, 0x3f000000, RZ, 0xfc, !PT ;  /* 0x3f00000000008812 */ /* 0x000fe400078efcff */
[----:B------:R-:W-:-:S03]  /*1b40*/  PRMT R3, R3, 0x9910, RZ ;  /* 0x0000991003037816 */ /* 0x000fc600000000ff */
[----:B------:R-:W-:Y:S01]  /*1b50*/  @!P0 FADD.FTZ R0, R0, -0.5 ;  /* 0xbf00000000008421 */ /* 0x000fe20000010000 */
[----:B------:R-:W-:-:S05]  /*1b60*/  @P0 FMUL.FTZ R0, R2, 1.9259299443872358531e-34 ;  /* 0x0780000002000820 */ /* 0x000fca0000410000 */
[----:B------:R-:W-:-:S05]  /*1b70*/  LOP3.LUT R0, R0, 0x80000000, R3, 0xf8, !PT ;  /* 0x8000000000007812 */ /* 0x000fca00078ef803 */
[----:B------:R-:W-:-:S04]  /*1b80*/  FMUL.FTZ R0, R0, 1 ;  /* 0x3f80000000007820 */ /* 0x000fc80000410000 */
[----:B------:R1:W2:Y:S02]  /*1b90*/  F2F.F64.F32 R2, R0 ;  /* 0x0000000000027310 */ /* 0x0002a40000201800 */
[----:B-12---:R-:W-:Y:S05]  /*1ba0*/  BRA `(.L_x_1918) ;  /* 0x0000000400c47947 */ /* 0x006fea0003800000 */
.L_x_1928:
[----:B------:R-:W2:Y:S02]  /*1bb0*/  LDG.E.U16 R0, desc[UR36][R4.64] ;  /* 0x0000002404007981 */ /* 0x000ea4000c1e1500 */
[----:B--2---:R-:W-:-:S04]  /*1bc0*/  IMAD.U32 R0, R0, 0x10000, RZ ;  /* 0x0001000000007824 */ /* 0x004fc800078e00ff */
[----:B------:R-:W-:-:S04]  /*1bd0*/  FMUL.FTZ R0, R0, 1 ;  /* 0x3f80000000007820 */ /* 0x000fc80000410000 */
[----:B------:R1:W2:Y:S02]  /*1be0*/  F2F.F64.F32 R2, R0 ;  /* 0x0000000000027310 */ /* 0x0002a40000201800 */
[----:B-12---:R-:W-:Y:S05]  /*1bf0*/  BRA `(.L_x_1918) ;  /* 0x0000000400b07947 */ /* 0x006fea0003800000 */
.L_x_1925:
        /* <DEDUP_REMOVED lines=9> */
[----:B--2---:R-:W1:Y:S02]  /*1c90*/  I2F.F64.U16 R2, R2 ;  /* 0x0000000200027312 */ /* 0x004e640000101800 */
[----:B-1----:R-:W-:Y:S05]  /*1ca0*/  BRA `(.L_x_1918) ;  /* 0x0000000400847947 */ /* 0x002fea0003800000 */
.L_x_1932:
[----:B------:R-:W2:Y:S01]  /*1cb0*/  LDG.E.U8 R4, desc[UR36][R4.64] ;  /* 0x0000002404047981 */ /* 0x000ea2000c1e1100 */
[----:B------:R-:W-:Y:S02]  /*1cc0*/  CS2R R2, SRZ ;  /* 0x0000000000027805 */ /* 0x000fe4000001ff00 */
[----:B--2---:R-:W-:-:S13]  /*1cd0*/  ISETP.NE.AND P0, PT, R4, RZ, PT ;  /* 0x000000ff0400720c */ /* 0x004fda0003f05270 */
[----:B------:R-:W-:Y:S05]  /*1ce0*/  @!P0 BRA `(.L_x_1918) ;  /* 0x0000000400748947 */ /* 0x000fea0003800000 */
[----:B------:R-:W-:-:S13]  /*1cf0*/  ISETP.NE.AND P0, PT, R4, 0x80, PT ;  /* 0x000000800400780c */ /* 0x000fda0003f05270 */
[----:B------:R-:W-:Y:S01]  /*1d00*/  @!P0 IMAD.MOV.U32 R2, RZ, RZ, 0x20000000 ;  /* 0x20000000ff028424 */ /* 0x000fe200078e00ff */
        /* <DEDUP_REMOVED lines=15> */
.L_x_1934:
[----:B------:R-:W-:Y:S05]  /*1e00*/  BSYNC.RECONVERGENT B0 ;  /* 0x0000000000007941 */ /* 0x000fea0003800200 */
.L_x_1933:
[----:B------:R-:W-:Y:S02]  /*1e10*/  SHF.L.U32 R0, R0, 0x14, RZ ;  /* 0x0000001400007819 */ /* 0x000fe400000006ff */
[----:B------:R-:W-:-:S04]  /*1e20*/  LEA R2, R2, 0x3b800000, 0x17 ;  /* 0x3b80000002027811 */ /* 0x000fc800078eb8ff */
[----:B------:R-:W-:-:S05]  /*1e30*/  LOP3.LUT R0, R2, R0, R7, 0xfe, !PT ;  /* 0x0000000002007212 */ /* 0x000fca00078efe07 */
[----:B------:R-:W-:-:S04]  /*1e40*/  FMUL.FTZ R0, R0, 1 ;  /* 0x3f80000000007820 */ /* 0x000fc80000410000 */
[----:B------:R1:W2:Y:S02]  /*1e50*/  F2F.F64.F32 R2, R0 ;  /* 0x0000000000027310 */ /* 0x0002a40000201800 */
[----:B-12---:R-:W-:Y:S05]  /*1e60*/  BRA `(.L_x_1918) ;  /* 0x0000000400147947 */ /* 0x006fea0003800000 */
.L_x_1931:
[----:B------:R-:W2:Y:S01]  /*1e70*/  LDG.E.U8 R4, desc[UR36][R4.64] ;  /* 0x0000002404047981 */ /* 0x000ea2000c1e1100 */
[----:B------:R-:W-:Y:S02]  /*1e80*/  CS2R R2, SRZ ;  /* 0x0000000000027805 */ /* 0x000fe4000001ff00 */
[----:B--2---:R-:W-:-:S13]  /*1e90*/  ISETP.NE.AND P0, PT, R4, RZ, PT ;  /* 0x000000ff0400720c */ /* 0x004fda0003f05270 */
[----:B------:R-:W-:Y:S05]  /*1ea0*/  @!P0 BRA `(.L_x_1918) ;  /* 0x0000000400048947 */ /* 0x000fea0003800000 */
[----:B------:R-:W-:-:S13]  /*1eb0*/  ISETP.NE.AND P0, PT, R4, 0x80, PT ;  /* 0x000000800400780c */ /* 0x000fda0003f05270 */
[----:B------:R-:W-:Y:S02]  /*1ec0*/  @!P0 IMAD.MOV.U32 R2, RZ, RZ, 0x20000000 ;  /* 0x20000000ff028424 */ /* 0x000fe400078e00ff */
        /* <DEDUP_REMOVED lines=15> */
.L_x_1936:
[----:B------:R-:W-:Y:S05]  /*1fc0*/  BSYNC.RECONVERGENT B0 ;  /* 0x0000000000007941 */ /* 0x000fea0003800200 */
.L_x_1935:
[----:B------:R-:W-:Y:S01]  /*1fd0*/  IMAD.SHL.U32 R0, R0, 0x200000, RZ ;  /* 0x0020000000007824 */ /* 0x000fe200078e00ff */
[----:B------:R-:W-:-:S04]  /*1fe0*/  LEA R2, R2, 0x37800000, 0x17 ;  /* 0x3780000002027811 */ /* 0x000fc800078eb8ff */
[----:B------:R-:W-:-:S05]  /*1ff0*/  LOP3.LUT R0, R2, R0, R7, 0xfe, !PT ;  /* 0x0000000002007212 */ /* 0x000fca00078efe07 */
[----:B------:R-:W-:-:S04]  /*2000*/  FMUL.FTZ R0, R0, 1 ;  /* 0x3f80000000007820 */ /* 0x000fc80000410000 */
[----:B------:R1:W2:Y:S02]  /*2010*/  F2F.F64.F32 R2, R0 ;  /* 0x0000000000027310 */ /* 0x0002a40000201800 */
[----:B-12---:R-:W-:Y:S05]  /*2020*/  BRA `(.L_x_1918) ;  /* 0x0000000000a47947 */ /* 0x006fea0003800000 */
.L_x_1930:
[----:B------:R-:W-:-:S09]  /*2030*/  UISETP.NE.AND UP0, UPT, UR4, 0x1c, UPT ;  /* 0x0000001c0400788c */ /* 0x000fd2000bf05270 */
[----:B------:R-:W-:Y:S05]  /*2040*/  BRA.U !UP0, `(.L_x_1937) ;  /* 0x0000000108947547 */ /* 0x000fea000b800000 */
[----:B------:R-:W-:-:S09]  /*2050*/  UISETP.NE.AND UP0, UPT, UR4, 0x1d, UPT ;  /* 0x0000001d0400788c */ /* 0x000fd2000bf05270 */
[----:B------:R-:W-:Y:S05]  /*2060*/  BRA.U !UP0, `(.L_x_1938) ;  /* 0x0000000108807547 */ /* 0x000fea000b800000 */
[----:B------:R-:W-:-:S09]  /*2070*/  UISETP.NE.AND UP0, UPT, UR4, 0x2c, UPT ;  /* 0x0000002c0400788c */ /* 0x000fd2000bf05270 */
[----:B------:R-:W-:Y:S05]  /*2080*/  BRA.U !UP0, `(.L_x_1939) ;  /* 0x0000000108487547 */ /* 0x000fea000b800000 */
.L_x_1917:
        /* <DEDUP_REMOVED lines=16> */
.L_x_1940:
[----:B------:R-:W-:Y:S01]  /*2190*/  CS2R R2, SRZ ;  /* 0x0000000000027805 */ /* 0x000fe2000001ff00 */
[----:B------:R-:W-:Y:S06]  /*21a0*/  BRA `(.L_x_1918) ;  /* 0x0000000000447947 */ /* 0x000fec0003800000 */
.L_x_1939:
[----:B------:R-:W2:Y:S01]  /*21b0*/  LDG.E.U8 R0, desc[UR36][R4.64] ;  /* 0x0000002404007981 */ /* 0x000ea2000c1e1100 */
[----:B------:R-:W-:Y:S01]  /*21c0*/  MOV R2, 0x0 ;  /* 0x0000000000027802 */ /* 0x000fe20000000f00 */
[----:B------:R-:W-:Y:S01]  /*21d0*/  IMAD.MOV.U32 R3, RZ, RZ, 0x38000000 ;  /* 0x38000000ff037424 */ /* 0x000fe200078e00ff */
[----:B--2---:R-:W-:-:S13]  /*21e0*/  ISETP.NE.AND P0, PT, R0, RZ, PT ;  /* 0x000000ff0000720c */ /* 0x004fda0003f05270 */
[----:B------:R-:W-:Y:S05]  /*21f0*/  @!P0 BRA `(.L_x_1918) ;  /* 0x0000000000308947 */ /* 0x000fea0003800000 */
[----:B------:R-:W-:-:S13]  /*2200*/  ISETP.NE.AND P0, PT, R0, 0xff, PT ;  /* 0x000000ff0000780c */ /* 0x000fda0003f05270 */
[----:B------:R-:W-:Y:S01]  /*2210*/  @P0 IMAD.SHL.U32 R0, R0, 0x800000, RZ ;  /* 0x0080000000000824 */ /* 0x000fe200078e00ff */
[----:B------:R-:W-:Y:S01]  /*2220*/  @!P0 MOV R2, 0x20000000 ;  /* 0x2000000000028802 */ /* 0x000fe20000000f00 */
[----:B------:R-:W-:Y:S02]  /*2230*/  @!P0 IMAD.MOV.U32 R3, RZ, RZ, 0x7ff80000 ;  /* 0x7ff80000ff038424 */ /* 0x000fe400078e00ff */
[----:B------:R-:W-:-:S04]  /*2240*/  @P0 FMUL.FTZ R0, R0, 1 ;  /* 0x3f80000000000820 */ /* 0x000fc80000410000 */
[----:B------:R1:W2:Y:S02]  /*2250*/  @P0 F2F.F64.F32 R2, R0 ;  /* 0x0000000000020310 */ /* 0x0002a40000201800 */
[----:B-12---:R-:W-:Y:S05]  /*2260*/  BRA `(.L_x_1918) ;  /* 0x0000000000147947 */ /* 0x006fea0003800000 */
.L_x_1938:
[----:B------:R-:W2:Y:S02]  /*2270*/  LDG.E.64 R2, desc[UR36][R4.64] ;  /* 0x0000002404027981 */ /* 0x000ea4000c1e1b00 */
[----:B--2---:R-:W1:Y:S02]  /*2280*/  I2F.F64.U64 R2, R2 ;  /* 0x0000000200027312 */ /* 0x004e640000301800 */
[----:B-1----:R-:W-:Y:S05]  /*2290*/  BRA `(.L_x_1918) ;  /* 0x0000000000087947 */ /* 0x002fea0003800000 */
.L_x_1937:
[----:B------:R-:W2:Y:S02]  /*22a0*/  LDG.E R2, desc[UR36][R4.64] ;  /* 0x0000002404027981 */ /* 0x000ea4000c1e1900 */
[----:B--2---:R-:W0:Y:S02]  /*22b0*/  I2F.F64.U32 R2, R2 ;  /* 0x0000000200027312 */ /* 0x004e240000201800 */
.L_x_1918:
[----:B------:R-:W-:Y:S05]  /*22c0*/  BSYNC.RECONVERGENT B6 ;  /* 0x0000000000067941 */ /* 0x000fea0003800200 */
.L_x_1912:
[----:B0----5:R-:W-:Y:S01]  /*22d0*/  DSETP.GT.AND P0, PT, |R2|, 1, PT ;  /* 0x3ff000000200742a */ /* 0x021fe20003f04200 */
[----:B------:R-:W-:-:S15]  /*22e0*/  BSSY.RECONVERGENT B0, `(.L_x_1941) ;  /* 0x000001d000007945 */ /* 0x000fde0003800200 */
[----:B------:R-:W-:-:S15]  /*22f0*/  NOP ;  /* 0x0000000000007918 */ /* 0x000fde0000000000 */
[----:B------:R-:W-:-:S15]  /*2300*/  NOP ;  /* 0x0000000000007918 */ /* 0x000fde0000000000 */
[----:B------:R-:W-:-:S15]  /*2310*/  NOP ;  /* 0x0000000000007918 */ /* 0x000fde0000000000 */
[----:B------:R-:W-:-:S03]  /*2320*/  NOP ;  /* 0x0000000000007918 */ /* 0x000fc60000000000 */
[----:B------:R-:W1:Y:S02]  /*2330*/  DADD R8, -RZ, |R2| ;  /* 0x00000000ff087229 */ /* 0x000e640000000502 */
[----:B-12---:R-:W-:Y:S01]  /*2340*/  IMAD.MOV.U32 R4, RZ, RZ, R8 ;  /* 0x000000ffff047224 */ /* 0x006fe200078e0008 */
[----:B------:R-:W-:Y:S01]  /*2350*/  MOV R5, R9 ;  /* 0x0000000900057202 */ /* 0x000fe20000000f00 */
[----:B------:R-:W-:Y:S06]  /*2360*/  @!P0 BRA `(.L_x_1942) ;  /* 0x0000000000508947 */ /* 0x000fec0003800000 */
[----:B------:R-:W0:Y:S01]  /*2370*/  MUFU.RCP64H R5, R9 ;  /* 0x0000000900057308 */ /* 0x000e220000001800 */
[----:B------:R-:W-:Y:S01]  /*2380*/  IMAD.MOV.U32 R4, RZ, RZ, RZ ;  /* 0x000000ffff047224 */ /* 0x000fe200078e00ff */
[----:B------:R-:W-:-:S15]  /*2390*/  DSETP.NEU.AND P1, PT, |R2|, +INF , PT ;  /* 0x7ff000000200742a */ /* 0x000fde0003f2d200 */
[----:B------:R-:W-:-:S15]  /*23a0*/  NOP ;  /* 0x0000000000007918 */ /* 0x000fde0000000000 */
[----:B------:R-:W-:-:S15]  /*23b0*/  NOP ;  /* 0x0000000000007918 */ /* 0x000fde0000000000 */
[----:B------:R-:W-:-:S15]  /*23c0*/  NOP ;  /* 0x0000000000007918 */ /* 0x000fde0000000000 */
[----:B------:R-:W-:-:S04]  /*23d0*/  NOP ;  /* 0x0000000000007918 */ /* 0x000fc80000000000 */
[----:B0-----:R-:W0:-:S15]  /*23e0*/  DFMA R6, R4, -|R2|, 1 ;  /* 0x3ff000000406742b */ /* 0x001e1e0000000c02 */
[----:B------:R-:W-:-:S15]  /*23f0*/  NOP ;  /* 0x0000000000007918 */ /* 0x000fde0000000000 */
[----:B------:R-:W-:-:S15]  /*2400*/  NOP ;  /* 0x0000000000007918 */ /* 0x000fde0000000000 */
[----:B------:R-:W-:-:S15]  /*2410*/  NOP ;  /* 0x0000000000007918 */ /* 0x000fde0000000000 */
[----:B------:R-:W-:-:S04]  /*2420*/  NOP ;  /* 0x0000000000007918 */ /* 0x000fc80000000000 */
[----:B0-----:R-:W0:-:S15]  /*2430*/  DFMA R6, R6, R6, R6 ;  /* 0x000000060606722b */ /* 0x001e1e0000000006 */
[----:B------:R-:W-:-:S15]  /*2440*/  NOP ;  /* 0x0000000000007918 */ /* 0x000fde0000000000 */
[----:B------:R-:W-:-:S15]  /*2450*/  NOP ;  /* 0x0000000000007918 */ /* 0x000fde0000000000 */
[----:B------:R-:W-:-:S15]  /*2460*/  NOP ;  /* 0x0000000000007918 */ /* 0x000fde0000000000 */
[----:B------:R-:W-:-:S04]  /*2470*/  NOP ;  /* 0x0000000000007918 */ /* 0x000fc80000000000 */
[----:B0-----:R-:W0:Y:S02]  /*2480*/  DFMA R6, R4, R6, R4 ;  /* 0x000000060406722b */ /* 0x001e240000000004 */
[----:B0-----:R-:W-:Y:S02]  /*2490*/  FSEL R4, R6, RZ, P1 ;  /* 0x000000ff06047208 */ /* 0x001fe40000800000 */
[----:B------:R-:W-:-:S07]  /*24a0*/  FSEL R5, R7, RZ, P1 ;  /* 0x000000ff07057208 */ /* 0x000fce0000800000 */
.L_x_1942:
[----:B------:R-:W-:Y:S05]  /*24b0*/  BSYNC.RECONVERGENT B0 ;  /* 0x0000000000007941 */ /* 0x000fea0003800200 */
.L_x_1941:
[----:B------:R-:W-:Y:S01]  /*24c0*/  IMAD.MOV.U32 R8, RZ, RZ, -0x2449a4b7 ;  /* 0xdbb65b49ff087424 */ /* 0x000fe200078e00ff */
[----:B------:R-:W-:Y:S01]  /*24d0*/  MOV R9, 0x3f2d3b63 ;  /* 0x3f2d3b6300097802 */ /* 0x000fe20000000f00 */
[----:B------:R-:W-:Y:S01]  /*24e0*/  UMOV UR4, 0x2a25ff7e ;  /* 0x2a25ff7e00047882 */ /* 0x000fe20000000000 */
[----:B------:R-:W-:Y:S01]  /*24f0*/  UMOV UR5, 0x3ef53e1d ;  /* 0x3ef53e1d00057882 */ /* 0x000fe20000000000 */
[----:B------:R-:W0:Y:S01]  /*2500*/  DMUL R6, R4, R4 ;  /* 0x0000000404067228 */ /* 0x000e220000000000 */
[----:B------:R-:W1:Y:S01]  /*2510*/  LDCU.64 UR6, c[0x0][0x580] ;  /* 0x0000b000ff0677ac */ /* 0x000e620008000a00 */
[----:B------:R-:W-:Y:S01]  /*2520*/  UMOV UR8, 0x54442d18 ;  /* 0x54442d1800087882 */ /* 0x000fe20000000000 */
[----:B------:R-:W-:-:S15]  /*2530*/  UMOV UR9, 0x3ff921fb ;  /* 0x3ff921fb00097882 */ /* 0x000fde0000000000 */
[----:B------:R-:W-:-:S15]  /*2540*/  NOP ;  /* 0x0000000000007918 */ /* 0x000fde0000000000 */
[----:B------:R-:W-:-:S15]  /*2550*/  NOP ;  /* 0x0000000000007918 */ /* 0x000fde0000000000 */
[----:B------:R-:W-:-:S15]  /*2560*/  NOP ;  /* 0x0000000000007918 */ /* 0x000fde0000000000 */
[----:B------:R-:W-:-:S01]  /*2570*/  NOP ;  /* 0x0000000000007918 */ /* 0x000fc20000000000 */
[----:B0-----:R-:W0:Y:S01]  /*2580*/  DFMA R8, R6, -UR4, R8 ;  /* 0x8000000406087c2b */ /* 0x001e220008000008 */
[----:B------:R-:W-:Y:S01]  /*2590*/  UMOV UR4, 0x8dde082e ;  /* 0x8dde082e00047882 */ /* 0x000fe20000000000 */
[----:B------:R-:W-:-:S15]  /*25a0*/  UMOV UR5, 0x3f531278 ;  /* 0x3f53127800057882 */ /* 0x000fde0000000000 */
[----:B------:R-:W-:-:S15]  /*25b0*/  NOP ;  /* 0x0000000000007918 */ /* 0x000fde0000000000 */
[----:B------:R-:W-:-:S15]  /*25c0*/  NOP ;  /* 0x0000000000007918 */ /* 0x000fde0000000000 */
[----:B------:R-:W-:-:S15]  /*25d0*/  NOP ;  /* 0x0000000000007918 */ /* 0x000fde0000000000 */
[----:B------:R-:W-:-:S02]  /*25e0*/  NOP ;  /* 0x0000000000007918 */ /* 0x000fc40000000000 */
[----:B0-----:R-:W0:Y:S01]  /*25f0*/  DFMA R8, R6, R8, -UR4 ;  /* 0x8000000406087e2b */ /* 0x001e220008000008 */
[----:B------:R-:W-:Y:S01]  /*2600*/  UMOV UR4, 0xc8249315 ;  /* 0xc824931500047882 */ /* 0x000fe20000000000 */
[----:B------:R-:W-:-:S15]  /*2610*/  UMOV UR5, 0x3f6f9690 ;  /* 0x3f6f969000057882 */ /* 0x000fde0000000000 */
[----:B------:R-:W-:-:S15]  /*2620*/  NOP ;  /* 0x0000000000007918 */ /* 0x000fde0000000000 */
[----:B------:R-:W-:-:S15]  /*2630*/  NOP ;  /* 0x0000000000007918 */ /* 0x000fde0000000000 */
[----:B------:R-:W-:-:S15]  /*2640*/  NOP ;  /* 0x0000000000007918 */ /* 0x000fde0000000000 */
[----:B------:R-:W-:-:S02]  /*2650*/  NOP ;  /* 0x0000000000007918 */ /* 0x000fc40000000000 */
[----:B0-----:R-:W0:Y:S01]  /*2660*/  DFMA R8, R6, R8, UR4 ;  /* 0x0000000406087e2b */ /* 0x001e220008000008 */
        /* <DEDUP_REMOVED lines=105> */
[----:B------:R-:W-:-:S04]  /*2d00*/  UPRMT UR4, UR42, 0x9910, URZ ;  /* 0x000099102a047896 */ /* 0x000fc800080000ff */
[----:B------:R-:W-:-:S15]  /*2d10*/  UISETP.GT.AND UP0, UPT, UR4, 0x9, UPT ;  /* 0x000000090400788c */ /* 0x000fde000bf04270 */
[----:B------:R-:W-:-:S15]  /*2d20*/  NOP ;  /* 0x0000000000007918 */ /* 0x000fde0000000000 */
[----:B------:R-:W-:-:S15]  /*2d30*/  NOP ;  /* 0x0000000000007918 */ /* 0x000fde0000000000 */
[----:B------:R-:W-:-:S14]  /*2d40*/  NOP ;  /* 0x0000000000007918 */ /* 0x000fdc0000000000 */
[----:B0-----:R-:W0:-:S15]  /*2d50*/  DMUL R8, R6, R8 ;  /* 0x0000000806087228 */ /* 0x001e1e0000000000 */
[----:B------:R-:W-:-:S15]  /*2d60*/  NOP ;  /* 0x0000000000007918 */ /* 0x000fde0000000000 */
[----:B------:R-:W-:-:S15]  /*2d70*/  NOP ;  /* 0x0000000000007918 */ /* 0x000fde0000000000 */
[----:B------:R-:W-:-:S15]  /*2d80*/  NOP ;  /* 0x0000000000007918 */ /* 0x000fde0000000000 */
[----:B------:R-:W-:-:S04]  /*2d90*/  NOP ;  /* 0x0000000000007918 */ /* 0x000fc80000000000 */
[----:B0-----:R1:W0:Y:S02]  /*2da0*/  DFMA R8, R8, R4, R4 ;  /* 0x000000040808722b */ /* 0x0012240000000004 */
[----:B-1----:R-:W-:-:S05]  /*2db0*/  IADD3 R4, P1, PT, R16, UR6, RZ ;  /* 0x0000000610047c10 */ /* 0x002fca000ff3e0ff */
[----:B------:R-:W-:-:S15]  /*2dc0*/  IMAD.X R5, RZ, RZ, UR7, P1 ;  /* 0x00000007ff057e24 */ /* 0x000fde00088e06ff */
[----:B------:R-:W-:-:S15]  /*2dd0*/  NOP ;  /* 0x0000000000007918 */ /* 0x000fde0000000000 */
[----:B------:R-:W-:-:S15]  /*2de0*/  NOP ;  /* 0x0000000000007918 */ /* 0x000fde0000000000 */
[----:B------:R-:W-:-:S12]  /*2df0*/  NOP ;  /* 0x0000000000007918 */ /* 0x000fd80000000000 */
[----:B0-----:R-:W0:Y:S02]  /*2e00*/  DADD R6, -R8, UR8 ;  /* 0x0000000808067e29 */ /* 0x001e240008000100 */
[----:B0-----:R-:W-:Y:S02]  /*2e10*/  FSEL R9, R7, R9, P0 ;  /* 0x0000000907097208 */ /* 0x001fe40000000000 */
[----:B------:R-:W-:Y:S02]  /*2e20*/  FSEL R8, R6, R8, P0 ;  /* 0x0000000806087208 */ /* 0x000fe40000000000 */
[----:B------:R-:W-:Y:S01]  /*2e30*/  LOP3.LUT R9, R9, 0x80000000, R3, 0xb8, !PT ;  /* 0x8000000009097812 */ /* 0x000fe200078eb803 */
        /* <DEDUP_REMOVED lines=9> */
[----:B------:R-:W0:Y:S02]  /*2ed0*/  F2I.F64.TRUNC R9, R8 ;  /* 0x0000000800097311 */ /* 0x000e24000030d100 */
[----:B0-----:R0:W-:Y:S01]  /*2ee0*/  STG.E.U8 desc[UR36][R4.64], R9 ;  /* 0x0000000904007986 */ /* 0x0011e2000c101124 */
[----:B------:R-:W-:Y:S05]  /*2ef0*/  BRA `(.L_x_1948) ;  /* 0x0000001000947947 */ /* 0x000fea0003800000 */
.L_x_1946:
[----:B------:R-:W0:Y:S02]  /*2f00*/  F2I.S64.F64.TRUNC R8, R8 ;  /* 0x0000000800087311 */ /* 0x000e24000030d900 */
[----:B0-----:R-:W-:-:S05]  /*2f10*/  IMAD.MOV.U32 R3, RZ, RZ, R8 ;  /* 0x000000ffff037224 */ /* 0x001fca00078e0008 */
[----:B------:R1:W-:Y:S01]  /*2f20*/  STG.E.U8 desc[UR36][R4.64], R3 ;  /* 0x0000000304007986 */ /* 0x0003e2000c101124 */
[----:B------:R-:W-:Y:S05]  /*2f30*/  BRA `(.L_x_1948) ;  /* 0x0000001000847947 */ /* 0x000fea0003800000 */
.L_x_1945:
[----:B------:R-:W-:-:S09]  /*2f40*/  UISETP.NE.AND UP0, UPT, UR4, 0x2, UPT ;  /* 0x000000020400788c */ /* 0x000fd2000bf05270 */
[----:B------:R-:W-:Y:S05]  /*2f50*/  BRA.U !UP0, `(.L_x_1949) ;  /* 0x0000000108287547 */ /* 0x000fea000b800000 */
[----:B------:R-:W-:-:S09]  /*2f60*/  UISETP.NE.AND UP0, UPT, UR4, 0x3, UPT ;  /* 0x000000030400788c */ /* 0x000fd2000bf05270 */
[----:B------:R-:W-:Y:S05]  /*2f70*/  BRA.U !UP0, `(.L_x_1950) ;  /* 0x0000000108147547 */ /* 0x000fea000b800000 */
[----:B------:R-:W-:-:S09]  /*2f80*/  UISETP.NE.AND UP0, UPT, UR4, 0x4, UPT ;  /* 0x000000040400788c */ /* 0x000fd2000bf05270 */
[----:B------:R-:W-:Y:S05]  /*2f90*/  BRA.U UP0, `(.L_x_1947) ;  /* 0x0000000d00b47547 */ /* 0x000fea000b800000 */
[----:B------:R-:W0:Y:S02]  /*2fa0*/  F2I.S64.F64.TRUNC R8, R8 ;  /* 0x0000000800087311 */ /* 0x000e24000030d900 */
[----:B0-----:R4:W-:Y:S01]  /*2fb0*/  STG.E.64 desc[UR36][R4.64], R8 ;  /* 0x0000000804007986 */ /* 0x0019e2000c101b24 */
[----:B------:R-:W-:Y:S05]  /*2fc0*/  BRA `(.L_x_1948) ;  /* 0x0000001000607947 */ /* 0x000fea0003800000 */
.L_x_1950:
[----:B------:R-:W0:Y:S02]  /*2fd0*/  F2I.F64.TRUNC R9, R8 ;  /* 0x0000000800097311 */ /* 0x000e24000030d100 */
[----:B0-----:R3:W-:Y:S01]  /*2fe0*/  STG.E desc[UR36][R4.64], R9 ;  /* 0x0000000904007986 */ /* 0x0017e2000c101924 */
[----:B------:R-:W-:Y:S05]  /*2ff0*/  BRA `(.L_x_1948) ;  /* 0x0000001000547947 */ /* 0x000fea0003800000 */
.L_x_1949:
[----:B------:R-:W0:Y:S02]  /*3000*/  F2I.F64.TRUNC R9, R8 ;  /* 0x0000000800097311 */ /* 0x000e24000030d100 */
[----:B0-----:R2:W-:Y:S01]  /*3010*/  STG.E.U16 desc[UR36][R4.64], R9 ;  /* 0x0000000904007986 */ /* 0x0015e2000c101524 */
[----:B------:R-:W-:Y:S05]  /*3020*/  BRA `(.L_x_1948) ;  /* 0x0000001000487947 */ /* 0x000fea0003800000 */
.L_x_1944:
[----:B------:R-:W-:-:S09]  /*3030*/  UISETP.GT.AND UP0, UPT, UR4, 0x6, UPT ;  /* 0x000000060400788c */ /* 0x000fd2000bf04270 */
[----:B------:R-:W-:Y:S05]  /*3040*/  BRA.U UP0, `(.L_x_1951) ;  /* 0x00000001006c7547 */ /* 0x000fea000b800000 */
[----:B------:R-:W-:-:S09]  /*3050*/  UISETP.NE.AND UP0, UPT, UR4, 0x5, UPT ;  /* 0x000000050400788c */ /* 0x000fd2000bf05270 */
[----:B------:R-:W-:Y:S05]  /*3060*/  BRA.U !UP0, `(.L_x_1952) ;  /* 0x0000000108347547 */ /* 0x000fea000b800000 */
[----:B------:R-:W-:-:S09]  /*3070*/  UISETP.NE.AND UP0, UPT, UR4, 0x6, UPT ;  /* 0x000000060400788c */ /* 0x000fd2000bf05270 */
[----:B------:R-:W-:Y:S05]  /*3080*/  BRA.U UP0, `(.L_x_1947) ;  /* 0x0000000d00787547 */ /* 0x000fea000b800000 */
[----:B------:R-:W-:Y:S01]  /*3090*/  UMOV UR4, 0xf0000000 ;  /* 0xf000000000047882 */ /* 0x000fe20000000000 */
[----:B------:R-:W-:Y:S01]  /*30a0*/  UMOV UR5, 0x380fffff ;  /* 0x380fffff00057882 */ /* 0x000fe20000000000 */
[----:B------:R-:W0:-:S15]  /*30b0*/  F2F.F32.F64 R3, R8 ;  /* 0x0000000800037310 */ /* 0x000e1e0000301000 */
[----:B------:R-:W-:-:S15]  /*30c0*/  NOP ;  /* 0x0000000000007918 */ /* 0x000fde0000000000 */
[----:B------:R-:W-:-:S15]  /*30d0*/  NOP ;  /* 0x0000000000007918 */ /* 0x000fde0000000000 */
[----:B------:R-:W-:-:S15]  /*30e0*/  NOP ;  /* 0x0000000000007918 */ /* 0x000fde0000000000 */
[----:B------:R-:W-:-:S04]  /*30f0*/  NOP ;  /* 0x0000000000007918 */ /* 0x000fc80000000000 */
[----:B------:R-:W0:Y:S02]  /*3100*/  DSETP.GEU.AND P0, PT, |R8|, UR4, PT ;  /* 0x0000000408007e2a */ /* 0x000e24000bf0e200 */
[----:B0-----:R-:W-:-:S05]  /*3110*/  @!P0 FMUL R3, R3, 1.175494350822287508e-38 ;  /* 0x0080000003038820 */ /* 0x001fca0000400000 */
[----:B------:R0:W-:Y:S01]  /*3120*/  STG.E desc[UR36][R4.64], R3 ;  /* 0x0000000304007986 */ /* 0x0001e2000c101924 */
[----:B------:R-:W-:Y:S05]  /*3130*/  BRA `(.L_x_1948) ;  /* 0x0000001000047947 */ /* 0x000fea0003800000 */
.L_x_1952:
        /* <DEDUP_REMOVED lines=9> */
[----:B------:R-:W-:-:S05]  /*31d0*/  F2FP.F16.F32.PACK_AB R0, RZ, R0 ;  /* 0x00000000ff00723e */ /* 0x000fca00000000ff */
[----:B------:R0:W-:Y:S01]  /*31e0*/  STG.E.U16 desc[UR36][R4.64], R0 ;  /* 0x0000000004007986 */ /* 0x0001e2000c101524 */
[----:B------:R-:W-:Y:S05]  /*31f0*/  BRA `(.L_x_1948) ;  /* 0x0000000c00d47947 */ /* 0x000fea0003800000 */
.L_x_1951:
[----:B------:R-:W-:-:S09]  /*3200*/  UISETP.NE.AND UP0, UPT, UR4, 0x7, UPT ;  /* 0x000000070400788c */ /* 0x000fd2000bf05270 */
[----:B------:R-:W-:Y:S05]  /*3210*/  BRA.U !UP0, `(.L_x_1953) ;  /* 0x0000000108747547 */ /* 0x000fea000b800000 */
        /* <DEDUP_REMOVED lines=11> */
[----:B------:R-:W0:Y:S01]  /*32d0*/  DSETP.GEU.AND P0, PT, |R8|, UR4, PT ;  /* 0x0000000408007e2a */ /* 0x000e22000bf0e200 */
[----:B------:R-:W-:Y:S01]  /*32e0*/  MOV R3, RZ ;  /* 0x000000ff00037202 */ /* 0x000fe20000000f00 */
[----:B0-----:R-:W-:-:S05]  /*32f0*/  @!P0 FMUL R2, R2, 1.175494350822287508e-38 ;  /* 0x0080000002028820 */ /* 0x001fca0000400000 */
[----:B------:R0:W-:Y:S01]  /*3300*/  STG.E.64 desc[UR36][R4.64], R2 ;  /* 0x0000000204007986 */ /* 0x0001e2000c101b24 */
[----:B------:R-:W-:Y:S05]  /*3310*/  BRA `(.L_x_1948) ;  /* 0x0000000c008c7947 */ /* 0x000fea0003800000 */
.L_x_1954:
        /* <DEDUP_REMOVED lines=9> */
[----:B------:R-:W-:-:S04]  /*33b0*/  F2FP.F16.F32.PACK_AB R3, RZ, R0 ;  /* 0x00000000ff03723e */ /* 0x000fc800000000ff */
[----:B------:R-:W-:-:S05]  /*33c0*/  PRMT R3, R3, 0x5410, RZ ;  /* 0x0000541003037816 */ /* 0x000fca00000000ff */
[----:B------:R0:W-:Y:S01]  /*33d0*/  STG.E desc[UR36][R4.64], R3 ;  /* 0x0000000304007986 */ /* 0x0001e2000c101924 */
[----:B------:R-:W-:Y:S05]  /*33e0*/  BRA `(.L_x_1948) ;  /* 0x0000000c00587947 */ /* 0x000fea0003800000 */
.L_x_1953:
[----:B------:R0:W-:Y:S01]  /*33f0*/  STG.E.64 desc[UR36][R4.64], R8 ;  /* 0x0000000804007986 */ /* 0x0001e2000c101b24 */
[----:B------:R-:W-:Y:S05]  /*3400*/  BRA `(.L_x_1948) ;  /* 0x0000000c00507947 */ /* 0x000fea0003800000 */
.L_x_1943:
        /* <DEDUP_REMOVED lines=8> */
[----:B------:R-:W0:Y:S02]  /*3490*/  DSETP.NEU.AND P0, PT, R8, RZ, PT ;  /* 0x000000ff0800722a */ /* 0x000e240003f0d000 */
[----:B0-----:R-:W-:-:S05]  /*34a0*/  SEL R3, RZ, 0x1, !P0 ;  /* 0x00000001ff037807 */ /* 0x001fca0004000000 */
[----:B------:R0:W-:Y:S01]  /*34b0*/  STG.E.U8 desc[UR36][R4.64], R3 ;  /* 0x0000000304007986 */ /* 0x0001e2000c101124 */
[----:B------:R-:W-:Y:S05]  /*34c0*/  BRA `(.L_x_1948) ;  /* 0x0000000c00207947 */ /* 0x000fea0003800000 */
.L_x_1957:
[----:B------:R-:W-:-:S05]  /*34d0*/  CS2R R10, SRZ ;  /* 0x00000000000a7805 */ /* 0x000fca000001ff00 */
[----:B------:R0:W-:Y:S01]  /*34e0*/  STG.E.128 desc[UR36][R4.64], R8 ;  /* 0x0000000804007986 */ /* 0x0001e2000c101d24 */
[----:B------:R-:W-:Y:S05]  /*34f0*/  BRA `(.L_x_1948) ;  /* 0x0000000c00147947 */ /* 0x000fea0003800000 */
.L_x_1956:
        /* <DEDUP_REMOVED lines=14> */
[----:B------:R-:W-:Y:S01]  /*35e0*/  BSSY.RECONVERGENT B0, `(.L_x_1960) ;  /* 0x000000d000007945 */ /* 0x000fe20003800200 */
[----:B0-----:R-:W-:Y:S01]  /*35f0*/  @!P0 FMUL R7, R7, 1.175494350822287508e-38 ;  /* 0x0080000007078820 */ /* 0x001fe20000400000 */
[----:B------:R-:W-:-:S04]  /*3600*/  IMAD.MOV.U32 R0, RZ, RZ, 0x7f ;  /* 0x0000007fff007424 */ /* 0x000fc800078e00ff */
        /* <DEDUP_REMOVED lines=10> */
.L_x_1961:
[----:B------:R-:W-:Y:S05]  /*36b0*/  BSYNC.RECONVERGENT B0 ;  /* 0x0000000000007941 */ /* 0x000fea0003800200 */
.L_x_1960:
[----:B------:R-:W-:-:S05]  /*36c0*/  LOP3.LUT R3, R0, 0x80, R3, 0xf8, !PT ;  /* 0x0000008000037812 */ /* 0x000fca00078ef803 */
[----:B------:R0:W-:Y:S01]  /*36d0*/  STG.E.U8 desc[UR36][R4.64], R3 ;  /* 0x0000000304007986 */ /* 0x0001e2000c101124 */
[----:B------:R-:W-:Y:S05]  /*36e0*/  BRA `(.L_x_1948) ;  /* 0x0000000800987947 */ /* 0x000fea0003800000 */
.L_x_1959:
        /* <DEDUP_REMOVED lines=9> */
[----:B0-----:R-:W-:-:S05]  /*3780*/  @!P0 FMUL R7, R7, 1.175494350822287508e-38 ;  /* 0x0080000007078820 */ /* 0x001fca0000400000 */
        /* <DEDUP_REMOVED lines=13> */
.L_x_1963:
[----:B------:R-:W-:Y:S05]  /*3860*/  BSYNC.RECONVERGENT B0 ;  /* 0x0000000000007941 */ /* 0x000fea0003800200 */
.L_x_1962:
[----:B------:R-:W-:-:S05]  /*3870*/  LOP3.LUT R3, R0, 0x80, R3, 0xf8, !PT ;  /* 0x0000008000037812 */ /* 0x000fca00078ef803 */
[----:B------:R0:W-:Y:S01]  /*3880*/  STG.E.U8 desc[UR36][R4.64], R3 ;  /* 0x0000000304007986 */ /* 0x0001e2000c101124 */
[----:B------:R-:W-:Y:S05]  /*3890*/  BRA `(.L_x_1948) ;  /* 0x00000008002c7947 */ /* 0x000fea0003800000 */
.L_x_1958:
        /* <DEDUP_REMOVED lines=9> */
[----:B------:R-:W-:-:S05]  /*3930*/  F2FP.BF16.F32.PACK_AB R0, RZ, R0 ;  /* 0x00000000ff00723e */ /* 0x000fca00000010ff */
[----:B------:R0:W-:Y:S01]  /*3940*/  STG.E.U16 desc[UR36][R4.64], R0 ;  /* 0x0000000004007986 */ /* 0x0001e2000c101524 */
[----:B------:R-:W-:Y:S05]  /*3950*/  BRA `(.L_x_1948) ;  /* 0x0000000400fc7947 */ /* 0x000fea0003800000 */
.L_x_1955:
        /* <DEDUP_REMOVED lines=8> */
[----:B------:R-:W0:Y:S02]  /*39e0*/  F2I.U32.F64.TRUNC R9, R8 ;  /* 0x0000000800097311 */ /* 0x000e24000030d000 */
[----:B0-----:R0:W-:Y:S01]  /*39f0*/  STG.E.U16 desc[UR36][R4.64], R9 ;  /* 0x0000000904007986 */ /* 0x0011e2000c101524 */
[----:B------:R-:W-:Y:S05]  /*3a00*/  BRA `(.L_x_1948) ;  /* 0x0000000400d07947 */ /* 0x000fea0003800000 */
.L_x_1966:
        /* <DEDUP_REMOVED lines=10> */
[----:B------:R-:W-:-:S04]  /*3ab0*/  MOV R2, 0x80 ;  /* 0x0000008000027802 */ /* 0x000fc80000000f00 */
        /* <DEDUP_REMOVED lines=10> */
.L_x_1969:
[----:B------:R-:W-:-:S04]  /*3b60*/  SHF.R.U32.HI R0, RZ, 0x14, R3 ;  /* 0x00000014ff007819 */ /* 0x000fc80000011603 */
[----:B------:R-:W-:-:S04]  /*3b70*/  LOP3.LUT R0, R0, 0x1, RZ, 0xc0, !PT ;  /* 0x0000000100007812 */ /* 0x000fc800078ec0ff */
[----:B------:R-:W-:-:S04]  /*3b80*/  IADD3 R0, PT, PT, R3, 0x487ffff, R0 ;  /* 0x0487ffff03007810 */ /* 0x000fc80007ffe000 */
[----:B------:R-:W-:-:S04]  /*3b90*/  SHF.R.U32.HI R0, RZ, 0x14, R0 ;  /* 0x00000014ff007819 */ /* 0x000fc80000011600 */
[----:B------:R-:W-:-:S07]  /*3ba0*/  LOP3.LUT R0, R0, 0xff, RZ, 0xc0, !PT ;  /* 0x000000ff00007812 */ /* 0x000fce00078ec0ff */
.L_x_1970:
[----:B------:R-:W-:-:S04]  /*3bb0*/  SHF.R.U32.HI R3, RZ, 0x18, R3 ;  /* 0x00000018ff037819 */ /* 0x000fc80000011603 */
[----:B------:R-:W-:-:S04]  /*3bc0*/  LOP3.LUT R0, R0, 0x80, R3, 0xf8, !PT ;  /* 0x0000008000007812 */ /* 0x000fc800078ef803 */
[----:B------:R-:W-:-:S07]  /*3bd0*/  PRMT R2, R0, 0x7610, R2 ;  /* 0x0000761000027816 */ /* 0x000fce0000000002 */
.L_x_1968:
[----:B------:R-:W-:Y:S05]  /*3be0*/  BSYNC.RECONVERGENT B0 ;  /* 0x0000000000007941 */ /* 0x000fea0003800200 */
.L_x_1967:
[----:B------:R0:W-:Y:S01]  /*3bf0*/  STG.E.U8 desc[UR36][R4.64], R2 ;  /* 0x0000000204007986 */ /* 0x0001e2000c101124 */
[----:B------:R-:W-:Y:S05]  /*3c00*/  BRA `(.L_x_1948) ;  /* 0x0000000400507947 */ /* 0x000fea0003800000 */
.L_x_1965:
        /* <DEDUP_REMOVED lines=21> */
.L_x_1973:
[----:B------:R-:W-:-:S04]  /*3d60*/  SHF.R.U32.HI R0, RZ, 0x15, R3 ;  /* 0x00000015ff007819 */ /* 0x000fc80000011603 */
[----:B------:R-:W-:-:S04]  /*3d70*/  LOP3.LUT R0, R0, 0x1, RZ, 0xc0, !PT ;  /* 0x0000000100007812 */ /* 0x000fc800078ec0ff */
[----:B------:R-:W-:-:S04]  /*3d80*/  IADD3 R0, PT, PT, R3, 0x88fffff, R0 ;  /* 0x088fffff03007810 */ /* 0x000fc80007ffe000 */
[----:B------:R-:W-:-:S04]  /*3d90*/  SHF.R.U32.HI R0, RZ, 0x15, R0 ;  /* 0x00000015ff007819 */ /* 0x000fc80000011600 */
[----:B------:R-:W-:-:S07]  /*3da0*/  LOP3.LUT R0, R0, 0xff, RZ, 0xc0, !PT ;  /* 0x000000ff00007812 */ /* 0x000fce00078ec0ff */
.L_x_1974:
[----:B------:R-:W-:-:S04]  /*3db0*/  SHF.R.U32.HI R3, RZ, 0x18, R3 ;  /* 0x00000018ff037819 */ /* 0x000fc80000011603 */
[----:B------:R-:W-:-:S04]  /*3dc0*/  LOP3.LUT R0, R0, 0x80, R3, 0xf8, !PT ;  /* 0x0000008000007812 */ /* 0x000fc800078ef803 */
[----:B------:R-:W-:-:S07]  /*3dd0*/  PRMT R2, R0, 0x7610, R2 ;  /* 0x0000761000027816 */ /* 0x000fce0000000002 */
.L_x_1972:
[----:B------:R-:W-:Y:S05]  /*3de0*/  BSYNC.RECONVERGENT B0 ;  /* 0x0000000000007941 */ /* 0x000fea0003800200 */
.L_x_1971:
[----:B------:R0:W-:Y:S01]  /*3df0*/  STG.E.U8 desc[UR36][R4.64], R2 ;  /* 0x0000000204007986 */ /* 0x0001e2000c101124 */
[----:B------:R-:W-:Y:S05]  /*3e00*/  BRA `(.L_x_1948) ;  /* 0x0000000000d07947 */ /* 0x000fea0003800000 */
.L_x_1964:
[----:B------:R-:W-:-:S09]  /*3e10*/  UISETP.NE.AND UP0, UPT, UR4, 0x1c, UPT ;  /* 0x0000001c0400788c */ /* 0x000fd2000bf05270 */
[----:B------:R-:W-:Y:S05]  /*3e20*/  BRA.U !UP0, `(.L_x_1975) ;  /* 0x0000000108c07547 */ /* 0x000fea000b800000 */
[----:B------:R-:W-:-:S09]  /*3e30*/  UISETP.NE.AND UP0, UPT, UR4, 0x1d, UPT ;  /* 0x0000001d0400788c */ /* 0x000fd2000bf05270 */
[----:B------:R-:W-:Y:S05]  /*3e40*/  BRA.U !UP0, `(.L_x_1976) ;  /* 0x0000000108ac7547 */ /* 0x000fea000b800000 */
[----:B------:R-:W-:-:S09]  /*3e50*/  UISETP.NE.AND UP0, UPT, UR4, 0x2c, UPT ;  /* 0x0000002c0400788c */ /* 0x000fd2000bf05270 */
[----:B------:R-:W-:Y:S05]  /*3e60*/  BRA.U !UP0, `(.L_x_1977) ;  /* 0x0000000108447547 */ /* 0x000fea000b800000 */
.L_x_1947:
        /* <DEDUP_REMOVED lines=10> */
[----:B---3--:R-:W-:-:S02]  /*3f10*/  IMAD.U32 R6, RZ, RZ, UR8 ;  /* 0x00000008ff067e24 */ /* 0x008fc4000f8e00ff */
[----:B------:R-:W-:Y:S01]  /*3f20*/  IMAD.U32 R7, RZ, RZ, UR9 ;  /* 0x00000009ff077e24 */ /* 0x000fe2000f8e00ff */
[----:B----4-:R-:W-:Y:S01]  /*3f30*/  MOV R10, UR4 ;  /* 0x00000004000a7c02 */ /* 0x010fe20008000f00 */
[----:B-1----:R-:W-:-:S07]  /*3f40*/  IMAD.U32 R11, RZ, RZ, UR5 ;  /* 0x00000005ff0b7e24 */ /* 0x002fce000f8e00ff */
[----:B------:R-:W-:-:S07]  /*3f50*/  LEPC R20, `(.L_x_1978) ;  /* 0x000000001014794e */ /* 0x000fce0000000000 */
[----:B--2---:R-:W-:Y:S05]  /*3f60*/  CALL.ABS.NOINC R2 ;  /* 0x0000000002007343 */ /* 0x004fea0003c00000 */
.L_x_1978:
[----:B------:R-:W-:Y:S05]  /*3f70*/  BRA `(.L_x_1948) ;  /* 0x0000000000747947 */ /* 0x000fea0003800000 */
.L_x_1977:
        /* <DEDUP_REMOVED lines=24> */
.L_x_1976:
[----:B------:R-:W0:Y:S02]  /*4100*/  F2I.U64.F64.TRUNC R8, R8 ;  /* 0x0000000800087311 */ /* 0x000e24000030d800 */
[----:B0-----:R0:W-:Y:S01]  /*4110*/  STG.E.64 desc[UR36][R4.64], R8 ;  /* 0x0000000804007986 */ /* 0x0011e2000c101b24 */
[----:B------:R-:W-:Y:S05]  /*4120*/  BRA `(.L_x_1948) ;  /* 0x0000000000087947 */ /* 0x000fea0003800000 */
.L_x_1975:
[----:B------:R-:W0:Y:S02]  /*4130*/  F2I.U32.F64.TRUNC R9, R8 ;  /* 0x0000000800097311 */ /* 0x000e24000030d000 */
[----:B0-----:R0:W-:Y:S02]  /*4140*/  STG.E desc[UR36][R4.64], R9 ;  /* 0x0000000904007986 */ /* 0x0011e4000c101924 */
.L_x_1948:
[----:B------:R-:W-:-:S07]  /*4150*/  IADD3 R17, PT, PT, R17, 0x80, RZ ;  /* 0x0000008011117810 */ /* 0x000fce0007ffe0ff */
.L_x_1910:
[----:B------:R-:W-:Y:S05]  /*4160*/  BSYNC.RECONVERGENT B7 ;  /* 0x0000000000077941 */ /* 0x000fea0003800200 */
.L_x_1909:
        /* <DEDUP_REMOVED lines=9> */
[----:B------:R-:W0:Y:S01]  /*4200*/  LDCU.64 UR4, c[0x0][0x390] ;  /* 0x00007200ff0477ac */ /* 0x000e220008000a00 */
[----:B------:R-:W-:Y:S01]  /*4210*/  HFMA2 R16, -RZ, RZ, 0, 0 ;  /* 0x00000000ff107431 */ /* 0x000fe200000001ff */
[----:B------:R-:W5:Y:S01]  /*4220*/  LDCU UR6, c[0x0][0x38c] ;  /* 0x00007180ff0677ac */ /* 0x000f620008000800 */
[----:B------:R-:W2:Y:S01]  /*4230*/  LDCU.64 UR8, c[0x0][0x4b8] ;  /* 0x00009700ff0877ac */ /* 0x000ea20008000a00 */
[----:B------:R-:W-:Y:S02]  /*4240*/  UISETP.NE.AND UP0, UPT, UR40, URZ, UPT ;  /* 0x000000ff2800728c */ /* 0x000fe4000bf05270 */
[----:B0-----:R-:W-:-:S05]  /*4250*/  IMAD.HI.U32 R2, R17, UR4, R16 ;  /* 0x0000000411027c27 */ /* 0x001fca000f8e0010 */
[----:B-1----:R-:W-:-:S05]  /*4260*/  SHF.R.U32.HI R3, RZ, UR5, R2 ;  /* 0x00000005ff037c19 */ /* 0x002fca0008011602 */
[----:B------:R-:W-:-:S04]  /*4270*/  IMAD.MOV R0, RZ, RZ, -R3 ;  /* 0x000000ffff007224 */ /* 0x000fc800078e0a03 */
[----:B-----5:R-:W-:-:S04]  /*4280*/  IMAD R0, R0, UR6, R17 ;  /* 0x0000000600007c24 */ /* 0x020fc8000f8e0211 */
[C---:B--2---:R-:W-:Y:S02]  /*4290*/  IMAD R16, R0.reuse, UR8, RZ ;  /* 0x0000000800107c24 */ /* 0x044fe4000f8e02ff */
[----:B------:R-:W-:Y:S01]  /*42a0*/  IMAD R0, R0, UR9, RZ ;  /* 0x0000000900007c24 */ /* 0x000fe2000f8e02ff */
[----:B------:R-:W-:Y:S06]  /*42b0*/  BRA.U !UP0, `(.L_x_1981) ;  /* 0x0000001108787547 */ /* 0x000fec000b800000 */
[----:B------:R-:W3:Y:S01]  /*42c0*/  LDCU.64 UR6, c[0x0][0x398] ;  /* 0x00007300ff0677ac */ /* 0x000ee20008000a00 */
[----:B------:R-:W-:Y:S01]  /*42d0*/  IMAD.MOV.U32 R2, RZ, RZ, RZ ;  /* 0x000000ffff027224 */ /* 0x000fe200078e00ff */
[----:B------:R-:W0:Y:S01]  /*42e0*/  LDCU UR4, c[0x0][0x3a0] ;  /* 0x00007400ff0477ac */ /* 0x000e220008000800 */
[----:B------:R-:W1:Y:S01]  /*42f0*/  LDCU.64 UR8, c[0x0][0x4c0] ;  /* 0x00009800ff0877ac */ /* 0x000e620008000a00 */
[----:B------:R-:W-:Y:S01]  /*4300*/  UISETP.NE.AND UP0, UPT, UR38, 0x2, UPT ;  /* 0x000000022600788c */ /* 0x000fe2000bf05270 */
[----:B---34-:R-:W-:-:S05]  /*4310*/  IMAD.HI.U32 R4, R3, UR7, R2 ;  /* 0x0000000703047c27 */ /* 0x018fca000f8e0002 */
[----:B0-----:R-:W-:-:S04]  /*4320*/  SHF.R.U32.HI R5, RZ, UR4, R4 ;  /* 0x00000004ff057c19 */ /* 0x001fc80008011604 */
[----:B------:R-:W-:-:S05]  /*4330*/  IADD3 R2, PT, PT, -R5, RZ, RZ ;  /* 0x000000ff05027210 */ /* 0x000fca0007ffe1ff */
[----:B------:R-:W-:-:S04]  /*4340*/  IMAD R3, R2, UR6, R3 ;  /* 0x0000000602037c24 */ /* 0x000fc8000f8e0203 */
[C---:B-1----:R-:W-:Y:S02]  /*4350*/  IMAD R16, R3.reuse, UR8, R16 ;  /* 0x0000000803107c24 */ /* 0x042fe4000f8e0210 */
        /* <DEDUP_REMOVED lines=276> */
.L_x_1981:
[----:B------:R-:W1:Y:S01]  /*54a0*/  LDCU.64 UR6, c[0x0][0x588] ;  /* 0x0000b100ff0677ac */ /* 0x000e620008000a00 */
[----:B------:R-:W-:Y:S01]  /*54b0*/  BSSY.RECONVERGENT B6, `(.L_x_1982) ;  /* 0x00000ec000067945 */ /* 0x000fe20003800200 */
        /* <DEDUP_REMOVED lines=14> */
[----:B--2---:R-:W1:Y:S02]  /*55a0*/  I2F.F64.S16 R2, R2 ;  /* 0x0000000200027312 */ /* 0x004e640000101c00 */
[----:B-1----:R-:W-:Y:S05]  /*55b0*/  BRA `(.L_x_1988) ;  /* 0x0000000c006c7947 */ /* 0x002fea0003800000 */
.L_x_1986:
[----:B------:R-:W2:Y:S02]  /*55c0*/  LDG.E.U8 R2, desc[UR36][R4.64] ;  /* 0x0000002404027981 */ /* 0x000ea4000c1e1100 */
[----:B--2---:R-:W1:Y:S02]  /*55d0*/  I2F.F64.U16 R2, R2 ;  /* 0x0000000200027312 */ /* 0x004e640000101800 */
[----:B-1----:R-:W-:Y:S05]  /*55e0*/  BRA `(.L_x_1988) ;  /* 0x0000000c00607947 */ /* 0x002fea0003800000 */
.L_x_1985:
[----:B------:R-:W-:-:S09]  /*55f0*/  UISETP.NE.AND UP0, UPT, UR4, 0x2, UPT ;  /* 0x000000020400788c */ /* 0x000fd2000bf05270 */
[----:B------:R-:W-:Y:S05]  /*5600*/  BRA.U !UP0, `(.L_x_1989) ;  /* 0x0000000108287547 */ /* 0x000fea000b800000 */
[----:B------:R-:W-:-:S09]  /*5610*/  UISETP.NE.AND UP0, UPT, UR4, 0x3, UPT ;  /* 0x000000030400788c */ /* 0x000fd2000bf05270 */
[----:B------:R-:W-:Y:S05]  /*5620*/  BRA.U !UP0, `(.L_x_1990) ;  /* 0x0000000108147547 */ /* 0x000fea000b800000 */
[----:B------:R-:W-:-:S09]  /*5630*/  UISETP.NE.AND UP0, UPT, UR4, 0x4, UPT ;  /* 0x000000040400788c */ /* 0x000fd2000bf05270 */
[----:B------:R-:W-:Y:S05]  /*5640*/  BRA.U UP0, `(.L_x_1987) ;  /* 0x0000000900ec7547 */ /* 0x000fea000b800000 */
[----:B------:R-:W2:Y:S02]  /*5650*/  LDG.E.64 R2, desc[UR36][R4.64] ;  /* 0x0000002404027981 */ /* 0x000ea4000c1e1b00 */
[----:B--2---:R-:W1:Y:S02]  /*5660*/  I2F.F64.S64 R2, R2 ;  /* 0x0000000200027312 */ /* 0x004e640000301c00 */
[----:B-1----:R-:W-:Y:S05]  /*5670*/  BRA `(.L_x_1988) ;  /* 0x0000000c003c7947 */ /* 0x002fea0003800000 */
.L_x_1990:
[----:B------:R-:W2:Y:S02]  /*5680*/  LDG.E R2, desc[UR36][R4.64] ;  /* 0x0000002404027981 */ /* 0x000ea4000c1e1900 */
[----:B--2---:R-:W1:Y:S02]  /*5690*/  I2F.F64 R2, R2 ;  /* 0x0000000200027312 */ /* 0x004e640000201c00 */
[----:B-1----:R-:W-:Y:S05]  /*56a0*/  BRA `(.L_x_1988) ;  /* 0x0000000c00307947 */ /* 0x002fea0003800000 */
.L_x_1989:
[----:B------:R-:W2:Y:S02]  /*56b0*/  LDG.E.U16 R2, desc[UR36][R4.64] ;  /* 0x0000002404027981 */ /* 0x000ea4000c1e1500 */
[----:B--2---:R-:W1:Y:S02]  /*56c0*/  I2F.F64.S16 R2, R2 ;  /* 0x0000000200027312 */ /* 0x004e640000101c00 */
[----:B-1----:R-:W-:Y:S05]  /*56d0*/  BRA `(.L_x_1988) ;  /* 0x0000000c00247947 */ /* 0x002fea0003800000 */
.L_x_1984:
        /* <DEDUP_REMOVED lines=8> */
[----:B------:R-:W0:Y:S02]  /*5760*/  F2F.F64.F32 R2, R2 ;  /* 0x0000000200027310 */ /* 0x000e240000201800 */
[----:B0-----:R-:W-:Y:S05]  /*5770*/  BRA `(.L_x_1988) ;  /* 0x0000000800fc7947 */ /* 0x001fea0003800000 */
.L_x_1992:
[----:B------:R-:W2:Y:S02]  /*5780*/  LDG.E.U16 R0, desc[UR36][R4.64] ;  /* 0x0000002404007981 */ /* 0x000ea4000c1e1500 */
[----:B--2---:R-:W-:-:S05]  /*5790*/  HADD2.F32 R0, -RZ, R0.H0_H0 ;  /* 0x20000000ff007230 */ /* 0x004fca0000004100 */
[----:B------:R-:W-:-:S04]  /*57a0*/  FMUL.FTZ R0, R0, 1 ;  /* 0x3f80000000007820 */ /* 0x000fc80000410000 */
[----:B------:R0:W1:Y:S02]  /*57b0*/  F2F.F64.F32 R2, R0 ;  /* 0x0000000000027310 */ /* 0x0000640000201800 */
[----:B01----:R-:W-:Y:S05]  /*57c0*/  BRA `(.L_x_1988) ;  /* 0x0000000800e87947 */ /* 0x003fea0003800000 */
.L_x_1991:
        /* <DEDUP_REMOVED lines=10> */
.L_x_1994:
[----:B------:R-:W2:Y:S02]  /*5870*/  LDG.E.U16 R4, desc[UR36][R4.64] ;  /* 0x0000002404047981 */ /* 0x000ea4000c1e1500 */
[----:B--2---:R-:W-:-:S05]  /*5880*/  HADD2.F32 R0, -RZ, R4.H0_H0 ;  /* 0x20000004ff007230 */ /* 0x004fca0000004100 */
[----:B------:R-:W-:-:S04]  /*5890*/  FMUL.FTZ R0, R0, 1 ;  /* 0x3f80000000007820 */ /* 0x000fc80000410000 */
[----:B------:R0:W1:Y:S02]  /*58a0*/  F2F.F64.F32 R2, R0 ;  /* 0x0000000000027310 */ /* 0x0000640000201800 */
[----:B01----:R-:W-:Y:S05]  /*58b0*/  BRA `(.L_x_1988) ;  /* 0x0000000800ac7947 */ /* 0x003fea0003800000 */
.L_x_1993:
[----:B------:R0:W5:Y:S01]  /*58c0*/  LDG.E.64 R2, desc[UR36][R4.64] ;  /* 0x0000002404027981 */ /* 0x000162000c1e1b00 */
[----:B------:R-:W-:Y:S05]  /*58d0*/  BRA `(.L_x_1988) ;  /* 0x0000000800a47947 */ /* 0x000fea0003800000 */
.L_x_1983:
        /* <DEDUP_REMOVED lines=13> */
.L_x_1997:
[----:B------:R2:W5:Y:S01]  /*59b0*/  LDG.E.64 R2, desc[UR36][R4.64] ;  /* 0x0000002404027981 */ /* 0x000562000c1e1b00 */
[----:B------:R-:W-:Y:S05]  /*59c0*/  BRA `(.L_x_1988) ;  /* 0x0000000800687947 */ /* 0x000fea0003800000 */
.L_x_1996:
        /* <DEDUP_REMOVED lines=25> */
[----:B------:R-:W2:Y:S02]  /*5b60*/  F2F.F64.F32 R2, R3 ;  /* 0x0000000300027310 */ /* 0x000ea40000201800 */
[----:B--2---:R-:W-:Y:S05]  /*5b70*/  BRA `(.L_x_1988) ;  /* 0x0000000400fc7947 */ /* 0x004fea0003800000 */
.L_x_1999:
        /* <DEDUP_REMOVED lines=10> */
[----:B------:R-:W-:-:S05]  /*5c20*/  LOP3.LUT R0, R0, 0x80000000, R3, 0xf8, !PT ;  /* 0x8000000000007812 */ /* 0x000fca00078ef803 */
[----:B------:R-:W-:-:S04]  /*5c30*/  FMUL.FTZ R0, R0, 1 ;  /* 0x3f80000000007820 */ /* 0x000fc80000410000 */
[----:B------:R2:W3:Y:S02]  /*5c40*/  F2F.F64.F32 R2, R0 ;  /* 0x0000000000027310 */ /* 0x0004e40000201800 */
[----:B--23--:R-:W-:Y:S05]  /*5c50*/  BRA `(.L_x_1988) ;  /* 0x0000000400c47947 */ /* 0x00cfea0003800000 */
.L_x_1998:
[----:B------:R-:W2:Y:S02]  /*5c60*/  LDG.E.U16 R0, desc[UR36][R4.64] ;  /* 0x0000002404007981 */ /* 0x000ea4000c1e1500 */
[----:B--2---:R-:W-:-:S04]  /*5c70*/  IMAD.U32 R0, R0, 0x10000, RZ ;  /* 0x0001000000007824 */ /* 0x004fc800078e00ff */
[----:B------:R-:W-:-:S04]  /*5c80*/  FMUL.FTZ R0, R0, 1 ;  /* 0x3f80000000007820 */ /* 0x000fc80000410000 */
[----:B------:R2:W3:Y:S02]  /*5c90*/  F2F.F64.F32 R2, R0 ;  /* 0x0000000000027310 */ /* 0x0004e40000201800 */
[----:B--23--:R-:W-:Y:S05]  /*5ca0*/  BRA `(.L_x_1988) ;  /* 0x0000000400b07947 */ /* 0x00cfea0003800000 */
.L_x_1995:
        /* <DEDUP_REMOVED lines=9> */
[----:B--2---:R-:W2:Y:S02]  /*5d40*/  I2F.F64.U16 R2, R2 ;  /* 0x0000000200027312 */ /* 0x004ea40000101800 */
[----:B--2---:R-:W-:Y:S05]  /*5d50*/  BRA `(.L_x_1988) ;  /* 0x0000000400847947 */ /* 0x004fea0003800000 */
.L_x_2002:
        /* <DEDUP_REMOVED lines=21> */
.L_x_2004:
[----:B------:R-:W-:Y:S05]  /*5eb0*/  BSYNC.RECONVERGENT B0 ;  /* 0x0000000000007941 */ /* 0x000fea0003800200 */
.L_x_2003:
[----:B------:R-:W-:Y:S02]  /*5ec0*/  SHF.L.U32 R0, R0, 0x14, RZ ;  /* 0x0000001400007819 */ /* 0x000fe400000006ff */
[----:B------:R-:W-:-:S04]  /*5ed0*/  LEA R2, R2, 0x3b800000, 0x17 ;  /* 0x3b80000002027811 */ /* 0x000fc800078eb8ff */
[----:B------:R-:W-:-:S05]  /*5ee0*/  LOP3.LUT R0, R2, R0, R7, 0xfe, !PT ;  /* 0x0000000002007212 */ /* 0x000fca00078efe07 */
[----:B------:R-:W-:-:S04]  /*5ef0*/  FMUL.FTZ R0, R0, 1 ;  /* 0x3f80000000007820 */ /* 0x000fc80000410000 */
[----:B------:R2:W3:Y:S02]  /*5f00*/  F2F.F64.F32 R2, R0 ;  /* 0x0000000000027310 */ /* 0x0004e40000201800 */
[----:B--23--:R-:W-:Y:S05]  /*5f10*/  BRA `(.L_x_1988) ;  /* 0x0000000400147947 */ /* 0x00cfea0003800000 */
.L_x_2001:
        /* <DEDUP_REMOVED lines=21> */
.L_x_2006:
[----:B------:R-:W-:Y:S05]  /*6070*/  BSYNC.RECONVERGENT B0 ;  /* 0x0000000000007941 */ /* 0x000fea0003800200 */
.L_x_2005:
[----:B------:R-:W-:Y:S01]  /*6080*/  IMAD.SHL.U32 R0, R0, 0x200000, RZ ;  /* 0x0020000000007824 */ /* 0x000fe200078e00ff */
[----:B------:R-:W-:-:S04]  /*6090*/  LEA R2, R2, 0x37800000, 0x17 ;  /* 0x3780000002027811 */ /* 0x000fc800078eb8ff */
[----:B------:R-:W-:-:S05]  /*60a0*/  LOP3.LUT R0, R2, R0, R7, 0xfe, !PT ;  /* 0x0000000002007212 */ /* 0x000fca00078efe07 */
[----:B------:R-:W-:-:S04]  /*60b0*/  FMUL.FTZ R0, R0, 1 ;  /* 0x3f80000000007820 */ /* 0x000fc80000410000 */
[----:B------:R2:W3:Y:S02]  /*60c0*/  F2F.F64.F32 R2, R0 ;  /* 0x0000000000027310 */ /* 0x0004e40000201800 */
[----:B--23--:R-:W-:Y:S05]  /*60d0*/  BRA `(.L_x_1988) ;  /* 0x0000000000a47947 */ /* 0x00cfea0003800000 */
.L_x_2000:
[----:B------:R-:W-:-:S09]  /*60e0*/  UISETP.NE.AND UP0, UPT, UR4, 0x1c, UPT ;  /* 0x0000001c0400788c */ /* 0x000fd2000bf05270 */
[----:B------:R-:W-:Y:S05]  /*60f0*/  BRA.U !UP0, `(.L_x_2007) ;  /* 0x0000000108947547 */ /* 0x000fea000b800000 */
[----:B------:R-:W-:-:S09]  /*6100*/  UISETP.NE.AND UP0, UPT, UR4, 0x1d, UPT ;  /* 0x0000001d0400788c */ /* 0x000fd2000bf05270 */
[----:B------:R-:W-:Y:S05]  /*6110*/  BRA.U !UP0, `(.L_x_2008) ;  /* 0x0000000108807547 */ /* 0x000fea000b800000 */
[----:B------:R-:W-:-:S09]  /*6120*/  UISETP.NE.AND UP0, UPT, UR4, 0x2c, UPT ;  /* 0x0000002c0400788c */ /* 0x000fd2000bf05270 */
[----:B------:R-:W-:Y:S05]  /*6130*/  BRA.U UP0, `(.L_x_1987) ;  /* 0x0000000100307547 */ /* 0x000fea000b800000 */
[----:B------:R-:W2:Y:S01]  /*6140*/  LDG.E.U8 R0, desc[UR36][R4.64] ;  /* 0x0000002404007981 */ /* 0x000ea2000c1e1100 */
[----:B------:R-:W-:Y:S02]  /*6150*/  HFMA2 R2, -RZ, RZ, 0, 0 ;  /* 0x00000000ff027431 */ /* 0x000fe400000001ff */
[----:B------:R-:W-:Y:S01]  /*6160*/  IMAD.MOV.U32 R3, RZ, RZ, 0x38000000 ;  /* 0x38000000ff037424 */ /* 0x000fe200078e00ff */
[----:B--2---:R-:W-:-:S13]  /*6170*/  ISETP.NE.AND P0, PT, R0, RZ, PT ;  /* 0x000000ff0000720c */ /* 0x004fda0003f05270 */
[----:B------:R-:W-:Y:S05]  /*6180*/  @!P0 BRA `(.L_x_1988) ;  /* 0x0000000000788947 */ /* 0x000fea0003800000 */
[----:B------:R-:W-:-:S13]  /*6190*/  ISETP.NE.AND P0, PT, R0, 0xff, PT ;  /* 0x000000ff0000780c */ /* 0x000fda0003f05270 */
[----:B------:R-:W-:Y:S01]  /*61a0*/  @P0 SHF.L.U32 R0, R0, 0x17, RZ ;  /* 0x0000001700000819 */ /* 0x000fe200000006ff */
[----:B------:R-:W-:Y:S01]  /*61b0*/  @!P0 IMAD.MOV.U32 R2, RZ, RZ, 0x20000000 ;  /* 0x20000000ff028424 */ /* 0x000fe200078e00ff */
[----:B------:R-:W-:-:S03]  /*61c0*/  @!P0 MOV R3, 0x7ff80000 ;  /* 0x7ff8000000038802 */ /* 0x000fc60000000f00 */
[----:B------:R-:W-:-:S04]  /*61d0*/  @P0 FMUL.FTZ R0, R0, 1 ;  /* 0x3f80000000000820 */ /* 0x000fc80000410000 */
[----:B------:R2:W3:Y:S02]  /*61e0*/  @P0 F2F.F64.F32 R2, R0 ;  /* 0x0000000000020310 */ /* 0x0004e40000201800 */
[----:B--23--:R-:W-:Y:S05]  /*61f0*/  BRA `(.L_x_1988) ;  /* 0x00000000005c7947 */ /* 0x00cfea0003800000 */
.L_x_1987:
        /* <DEDUP_REMOVED lines=10> */
[----:B-1----:R-:W-:Y:S01]  /*62a0*/  IMAD.U32 R6, RZ, RZ, UR6 ;  /* 0x00000006ff067e24 */ /* 0x002fe2000f8e00ff */
[----:B------:R-:W-:Y:S01]  /*62b0*/  MOV R7, UR7 ;  /* 0x0000000700077c02 */ /* 0x000fe20008000f00 */
[----:B---3--:R-:W-:Y:S01]  /*62c0*/  IMAD.U32 R10, RZ, RZ, UR8 ;  /* 0x00000008ff0a7e24 */ /* 0x008fe2000f8e00ff */
[----:B------:R-:W-:-:S07]  /*62d0*/  MOV R11, UR9 ;  /* 0x00000009000b7c02 */ /* 0x000fce0008000f00 */
[----:B------:R-:W-:-:S07]  /*62e0*/  LEPC R20, `(.L_x_2009) ;  /* 0x000000001014794e */ /* 0x000fce0000000000 */
[----:B--2---:R-:W-:Y:S05]  /*62f0*/  CALL.ABS.NOINC R2 ;  /* 0x0000000002007343 */ /* 0x004fea0003c00000 */
.L_x_2009:
[----:B------:R-:W-:Y:S01]  /*6300*/  CS2R R2, SRZ ;  /* 0x0000000000027805 */ /* 0x000fe2000001ff00 */
[----:B------:R-:W-:Y:S06]  /*6310*/  BRA `(.L_x_1988) ;  /* 0x0000000000147947 */ /* 0x000fec0003800000 */
.L_x_2008:
[----:B------:R-:W2:Y:S02]  /*6320*/  LDG.E.64 R2, desc[UR36][R4.64] ;  /* 0x0000002404027981 */ /* 0x000ea4000c1e1b00 */
[----:B--2---:R-:W2:Y:S02]  /*6330*/  I2F.F64.U64 R2, R2 ;  /* 0x0000000200027312 */ /* 0x004ea40000301800 */
[----:B--2---:R-:W-:Y:S05]  /*6340*/  BRA `(.L_x_1988) ;  /* 0x0000000000087947 */ /* 0x004fea0003800000 */
.L_x_2007:
[----:B------:R-:W2:Y:S02]  /*6350*/  LDG.E R2, desc[UR36][R4.64] ;  /* 0x0000002404027981 */ /* 0x000ea4000c1e1900 */
[----:B--2---:R-:W1:Y:S02]  /*6360*/  I2F.F64.U32 R2, R2 ;  /* 0x0000000200027312 */ /* 0x004e640000201800 */
.L_x_1988:
[----:B------:R-:W-:Y:S05]  /*6370*/  BSYNC.RECONVERGENT B6 ;  /* 0x0000000000067941 */ /* 0x000fea0003800200 */
.L_x_1982:
[----:B-1---5:R-:W-:Y:S01]  /*6380*/  DSETP.GT.AND P0, PT, |R2|, 1, PT ;  /* 0x3ff000000200742a */ /* 0x022fe20003f04200 */
[----:B------:R-:W-:-:S15]  /*6390*/  BSSY.RECONVERGENT B0, `(.L_x_2010) ;  /* 0x000001d000007945 */ /* 0x000fde0003800200 */
[----:B------:R-:W-:-:S15]  /*63a0*/  NOP ;  /* 0x0000000000007918 */ /* 0x000fde0000000000 */
[----:B------:R-:W-:-:S15]  /*63b0*/  NOP ;  /* 0x0000000000007918 */ /* 0x000fde0000000000 */
[----:B------:R-:W-:-:S15]  /*63c0*/  NOP ;  /* 0x0000000000007918 */ /* 0x000fde0000000000 */
[----:B------:R-:W-:-:S03]  /*63d0*/  NOP ;  /* 0x0000000000007918 */ /* 0x000fc60000000000 */
[----:B------:R-:W0:Y:S02]  /*63e0*/  DADD R8, -RZ, |R2| ;  /* 0x00000000ff087229 */ /* 0x000e240000000502 */
[----:B0-2---:R-:W-:Y:S01]  /*63f0*/  MOV R4, R8 ;  /* 0x0000000800047202 */ /* 0x005fe20000000f00 */
[----:B------:R-:W-:Y:S01]  /*6400*/  IMAD.MOV.U32 R5, RZ, RZ, R9 ;  /* 0x000000ffff057224 */ /* 0x000fe200078e0009 */
[----:B------:R-:W-:Y:S06]  /*6410*/  @!P0 BRA `(.L_x_2011) ;  /* 0x0000000000508947 */ /* 0x000fec0003800000 */
[----:B------:R-:W0:Y:S01]  /*6420*/  MUFU.RCP64H R5, R9 ;  /* 0x0000000900057308 */ /* 0x000e220000001800 */
[----:B------:R-:W-:Y:S01]  /*6430*/  MOV R4, RZ ;  /* 0x000000ff00047202 */ /* 0x000fe20000000f00 */
        /* <DEDUP_REMOVED lines=18> */
.L_x_2011:
[----:B------:R-:W-:Y:S05]  /*6560*/  BSYNC.RECONVERGENT B0 ;  /* 0x0000000000007941 */ /* 0x000fea0003800200 */
.L_x_2010:
        /* <DEDUP_REMOVED lines=164> */
.L_x_2015:
[----:B------:R-:W0:Y:S02]  /*6fb0*/  F2I.S64.F64.TRUNC R8, R8 ;  /* 0x0000000800087311 */ /* 0x000e24000030d900 */
[----:B0-----:R-:W-:-:S05]  /*6fc0*/  MOV R3, R8 ;  /* 0x0000000800037202 */ /* 0x001fca0000000f00 */
[----:B------:R0:W-:Y:S01]  /*6fd0*/  STG.E.U8 desc[UR36][R4.64], R3 ;  /* 0x0000000304007986 */ /* 0x0001e2000c101124 */
[----:B------:R-:W-:Y:S05]  /*6fe0*/  BRA `(.L_x_2017) ;  /* 0x0000001000807947 */ /* 0x000fea0003800000 */
.L_x_2014:
        /* <DEDUP_REMOVED lines=9> */
.L_x_2019:
[----:B------:R-:W0:Y:S02]  /*7080*/  F2I.F64.TRUNC R9, R8 ;  /* 0x0000000800097311 */ /* 0x000e24000030d100 */
[----:B0-----:R0:W-:Y:S01]  /*7090*/  STG.E desc[UR36][R4.64], R9 ;  /* 0x0000000904007986 */ /* 0x0011e2000c101924 */
[----:B------:R-:W-:Y:S05]  /*70a0*/  BRA `(.L_x_2017) ;  /* 0x0000001000507947 */ /* 0x000fea0003800000 */
.L_x_2018:
[----:B------:R-:W0:Y:S02]  /*70b0*/  F2I.F64.TRUNC R9, R8 ;  /* 0x0000000800097311 */ /* 0x000e24000030d100 */
[----:B0-----:R0:W-:Y:S01]  /*70c0*/  STG.E.U16 desc[UR36][R4.64], R9 ;  /* 0x0000000904007986 */ /* 0x0011e2000c101524 */
[----:B------:R-:W-:Y:S05]  /*70d0*/  BRA `(.L_x_2017) ;  /* 0x0000001000447947 */ /* 0x000fea0003800000 */
.L_x_2013:
        /* <DEDUP_REMOVED lines=17> */
.L_x_2021:
        /* <DEDUP_REMOVED lines=12> */
.L_x_2020:
        /* <DEDUP_REMOVED lines=14> */
[----:B------:R-:W-:Y:S02]  /*7390*/  IMAD.MOV.U32 R3, RZ, RZ, RZ ;  /* 0x000000ffff037224 */ /* 0x000fe400078e00ff */
[----:B0-----:R-:W-:-:S05]  /*73a0*/  @!P0 FMUL R2, R2, 1.175494350822287508e-38 ;  /* 0x0080000002028820 */ /* 0x001fca0000400000 */
[----:B------:R0:W-:Y:S01]  /*73b0*/  STG.E.64 desc[UR36][R4.64], R2 ;  /* 0x0000000204007986 */ /* 0x0001e2000c101b24 */
[----:B------:R-:W-:Y:S05]  /*73c0*/  BRA `(.L_x_2017) ;  /* 0x0000000c00887947 */ /* 0x000fea0003800000 */
.L_x_2023:
        /* <DEDUP_REMOVED lines=13> */
.L_x_2022:
[----:B------:R0:W-:Y:S01]  /*74a0*/  STG.E.64 desc[UR36][R4.64], R8 ;  /* 0x0000000804007986 */ /* 0x0001e2000c101b24 */
[----:B------:R-:W-:Y:S05]  /*74b0*/  BRA `(.L_x_2017) ;  /* 0x0000000c004c7947 */ /* 0x000fea0003800000 */
.L_x_2012:
        /* <DEDUP_REMOVED lines=13> */
.L_x_2027:
        /* <DEDUP_REMOVED lines=25> */
.L_x_2030:
[----:B------:R-:W-:-:S04]  /*7720*/  SHF.R.U32.HI R3, RZ, 0x18, R7 ;  /* 0x00000018ff037819 */ /* 0x000fc80000011607 */
[----:B------:R-:W-:-:S04]  /*7730*/  LOP3.LUT R0, R0, 0x80, R3, 0xf8, !PT ;  /* 0x0000008000007812 */ /* 0x000fc800078ef803 */
[----:B------:R-:W-:-:S07]  /*7740*/  PRMT R2, R0, 0x7610, R2 ;  /* 0x0000761000027816 */ /* 0x000fce0000000002 */
.L_x_2029:
[----:B------:R-:W-:Y:S05]  /*7750*/  BSYNC.RECONVERGENT B0 ;  /* 0x0000000000007941 */ /* 0x000fea0003800200 */
.L_x_2028:
[----:B------:R0:W-:Y:S01]  /*7760*/  STG.E.U8 desc[UR36][R4.64], R2 ;  /* 0x0000000204007986 */ /* 0x0001e2000c101124 */
[----:B------:R-:W-:Y:S05]  /*7770*/  BRA `(.L_x_2017) ;  /* 0x00000008009c7947 */ /* 0x000fea0003800000 */
.L_x_2026:
        /* <DEDUP_REMOVED lines=25> */
.L_x_2033:
[----:B------:R-:W-:-:S04]  /*7910*/  SHF.R.U32.HI R3, RZ, 0x18, R7 ;  /* 0x00000018ff037819 */ /* 0x000fc80000011607 */
[----:B------:R-:W-:-:S04]  /*7920*/  LOP3.LUT R0, R0, 0x80, R3, 0xf8, !PT ;  /* 0x0000008000007812 */ /* 0x000fc800078ef803 */
[----:B------:R-:W-:-:S07]  /*7930*/  PRMT R2, R0, 0x7610, R2 ;  /* 0x0000761000027816 */ /* 0x000fce0000000002 */
.L_x_2032:
[----:B------:R-:W-:Y:S05]  /*7940*/  BSYNC.RECONVERGENT B0 ;  /* 0x0000000000007941 */ /* 0x000fea0003800200 */
.L_x_2031:
[----:B------:R0:W-:Y:S01]  /*7950*/  STG.E.U8 desc[UR36][R4.64], R2 ;  /* 0x0000000204007986 */ /* 0x0001e2000c101124 */
[----:B------:R-:W-:Y:S05]  /*7960*/  BRA `(.L_x_2017) ;  /* 0x0000000800207947 */ /* 0x000fea0003800000 */
.L_x_2025:
        /* <DEDUP_REMOVED lines=30> */
.L_x_2035:
[----:B------:R-:W0:Y:S02]  /*7b50*/  F2I.U64.F64.TRUNC R8, R8 ;  /* 0x0000000800087311 */ /* 0x000e24000030d800 */
[----:B0-----:R0:W-:Y:S01]  /*7b60*/  STG.E.64 desc[UR36][R4.64], R8 ;  /* 0x0000000804007986 */ /* 0x0011e2000c101b24 */
[----:B------:R-:W-:Y:S05]  /*7b70*/  BRA `(.L_x_2017) ;  /* 0x00000004009c7947 */ /* 0x000fea0003800000 */
.L_x_2034:
[----:B------:R-:W0:Y:S02]  /*7b80*/  F2I.U32.F64.TRUNC R9, R8 ;  /* 0x0000000800097311 */ /* 0x000e24000030d000 */
[----:B0-----:R0:W-:Y:S01]  /*7b90*/  STG.E desc[UR36][R4.64], R9 ;  /* 0x0000000904007986 */ /* 0x0011e2000c101924 */
[----:B------:R-:W-:Y:S05]  /*7ba0*/  BRA `(.L_x_2017) ;  /* 0x0000000400907947 */ /* 0x000fea0003800000 */
.L_x_2024:
        /* <DEDUP_REMOVED lines=10> */
.L_x_2037:
[----:B------:R-:W-:-:S05]  /*7c50*/  CS2R R10, SRZ ;  /* 0x00000000000a7805 */ /* 0x000fca000001ff00 */
[----:B------:R0:W-:Y:S01]  /*7c60*/  STG.E.128 desc[UR36][R4.64], R8 ;  /* 0x0000000804007986 */ /* 0x0001e2000c101d24 */
[----:B------:R-:W-:Y:S05]  /*7c70*/  BRA `(.L_x_2017) ;  /* 0x00000004005c7947 */ /* 0x000fea0003800000 */
.L_x_2036:
[----:B------:R-:W-:-:S09]  /*7c80*/  UISETP.NE.AND UP0, UPT, UR4, 0xf, UPT ;  /* 0x0000000f0400788c */ /* 0x000fd2000bf05270 */
[----:B------:R-:W-:Y:S05]  /*7c90*/  BRA.U !UP0, `(.L_x_2038) ;  /* 0x0000000508287547 */ /* 0x000fea000b800000 */
[----:B------:R-:W-:-:S09]  /*7ca0*/  UISETP.NE.AND UP0, UPT, UR4, 0x17, UPT ;  /* 0x000000170400788c */ /* 0x000fd2000bf05270 */
[----:B------:R-:W-:Y:S05]  /*7cb0*/  BRA.U !UP0, `(.L_x_2039) ;  /* 0x0000000108b07547 */ /* 0x000fea000b800000 */
[----:B------:R-:W-:-:S09]  /*7cc0*/  UISETP.NE.AND UP0, UPT, UR4, 0x18, UPT ;  /* 0x000000180400788c */ /* 0x000fd2000bf05270 */
[----:B------:R-:W-:Y:S05]  /*7cd0*/  BRA.U !UP0, `(.L_x_2040) ;  /* 0x0000000108447547 */ /* 0x000fea000b800000 */
.L_x_2016:
        /* <DEDUP_REMOVED lines=16> */
.L_x_2041:
[----:B------:R-:W-:Y:S05]  /*7de0*/  BRA `(.L_x_2017) ;  /* 0x0000000400007947 */ /* 0x000fea0003800000 */
.L_x_2040:
        /* <DEDUP_REMOVED lines=21> */
.L_x_2043:
[----:B------:R-:W-:Y:S05]  /*7f40*/  BSYNC.RECONVERGENT B0 ;  /* 0x0000000000007941 */ /* 0x000fea0003800200 */
.L_x_2042:
[----:B------:R-:W-:-:S05]  /*7f50*/  LOP3.LUT R3, R0, 0x80, R3, 0xf8, !PT ;  /* 0x0000008000037812 */ /* 0x000fca00078ef803 */
[----:B------:R3:W-:Y:S01]  /*7f60*/  STG.E.U8 desc[UR36][R4.64], R3 ;  /* 0x0000000304007986 */ /* 0x0007e2000c101124 */
[----:B------:R-:W-:Y:S05]  /*7f70*/  BRA `(.L_x_2017) ;  /* 0x00000000009c7947 */ /* 0x000fea0003800000 */
.L_x_2039:
        /* <DEDUP_REMOVED lines=20> */
.L_x_2045:
[----:B------:R-:W-:Y:S02]  /*80c0*/  ISETP.GT.U32.AND P0, PT, R2, 0x7f800000, PT ;  /* 0x7f8000000200780c */ /* 0x000fe40003f04070 */
[----:B------:R-:W-:-:S04]  /*80d0*/  MOV R0, 0x7f ;  /* 0x0000007f00007802 */ /* 0x000fc80000000f00 */
[----:B------:R-:W-:-:S07]  /*80e0*/  SEL R0, R0, 0x7c, P0 ;  /* 0x0000007c00007807 */ /* 0x000fce0000000000 */
.L_x_2046:
[----:B------:R-:W-:Y:S05]  /*80f0*/  BSYNC.RECONVERGENT B0 ;  /* 0x0000000000007941 */ /* 0x000fea0003800200 */
.L_x_2044:
[----:B------:R-:W-:-:S04]  /*8100*/  SHF.R.U32.HI R3, RZ, 0x18, R3 ;  /* 0x00000018ff037819 */ /* 0x000fc80000011603 */
[----:B------:R-:W-:-:S05]  /*8110*/  LOP3.LUT R3, R0, 0x80, R3, 0xf8, !PT ;  /* 0x0000008000037812 */ /* 0x000fca00078ef803 */
[----:B------:R2:W-:Y:S01]  /*8120*/  STG.E.U8 desc[UR36][R4.64], R3 ;  /* 0x0000000304007986 */ /* 0x0005e2000c101124 */
[----:B------:R-:W-:Y:S05]  /*8130*/  BRA `(.L_x_2017) ;  /* 0x00000000002c7947 */ /* 0x000fea0003800000 */
.L_x_2038:
        /* <DEDUP_REMOVED lines=10> */
[----:B------:R4:W-:Y:S02]  /*81e0*/  STG.E.U16 desc[UR36][R4.64], R0 ;  /* 0x0000000004007986 */ /* 0x0009e4000c101524 */
.L_x_2017:
[----:B------:R-:W-:-:S07]  /*81f0*/  VIADD R17, R17, 0x80 ;  /* 0x0000008011117836 */ /* 0x000fce0000000000 */
.L_x_1980:
[----:B------:R-:W-:Y:S05]  /*8200*/  BSYNC.RECONVERGENT B7 ;  /* 0x0000000000077941 */ /* 0x000fea0003800200 */
.L_x_1979:
[----:B------:R-:W5:Y:S01]  /*8210*/  LDCU UR4, c[0x0][0x380] ;  /* 0x00007000ff0477ac */ /* 0x000f620008000800 */
[----:B------:R-:W-:Y:S01]  /*8220*/  BSSY.RECONVERGENT B7, `(.L_x_2047) ;  /* 0x0000408000077945 */ /* 0x000fe20003800200 */
[----:B-----5:R-:W-:-:S13]  /*8230*/  ISETP.GE.AND P0, PT, R17, UR4, PT ;  /* 0x0000000411007c0c */ /* 0x020fda000bf06270 */
[----:B------:R-:W-:Y:S05]  /*8240*/  @P0 BRA `(.L_x_2048) ;  /* 0x0000004000140947 */ /* 0x000fea0003800000 */
[----:B------:R-:W5:Y:S01]  /*8250*/  LDCU UR4, c[0x0][0x388] ;  /* 0x00007100ff0477ac */ /* 0x000f620008000800 */
[----:B0---4-:R-:W-:Y:S01]  /*8260*/  MOV R0, RZ ;  /* 0x000000ff00007202 */ /* 0x011fe20000000f00 */
[----:B------:R-:W-:Y:S01]  /*8270*/  IMAD.MOV.U32 R16, RZ, RZ, RZ ;  /* 0x000000ffff107224 */ /* 0x000fe200078e00ff */
[----:B-----5:R-:W-:-:S09]  /*8280*/  UISETP.NE.AND UP0, UPT, UR4, URZ, UPT ;  /* 0x000000ff0400728c */ /* 0x020fd2000bf05270 */
[----:B------:R-:W-:Y:S05]  /*8290*/  BRA.U !UP0, `(.L_x_2049) ;  /* 0x0000001108a87547 */ /* 0x000fea000b800000 */
[----:B------:R-:W0:Y:S01]  /*82a0*/  LDCU.64 UR4, c[0x0][0x390] ;  /* 0x00007200ff0477ac */ /* 0x000e220008000a00 */
[----:B------:R-:W-:Y:S01]  /*82b0*/  HFMA2 R16, -RZ, RZ, 0, 0 ;  /* 0x00000000ff107431 */ /* 0x000fe200000001ff */
[----:B------:R-:W4:Y:S01]  /*82c0*/  LDCU UR6, c[0x0][0x38c] ;  /* 0x00007180ff0677ac */ /* 0x000f220008000800 */
[----:B------:R-:W5:Y:S01]  /*82d0*/  LDCU.64 UR8, c[0x0][0x4b8] ;  /* 0x00009700ff0877ac */ /* 0x000f620008000a00 */
[----:B------:R-:W-:Y:S02]  /*82e0*/  UISETP.NE.AND UP0, UPT, UR40, URZ, UPT ;  /* 0x000000ff2800728c */ /* 0x000fe4000bf05270 */
[----:B0-----:R-:W-:-:S05]  /*82f0*/  IMAD.HI.U32 R2, R17, UR4, R16 ;  /* 0x0000000411027c27 */ /* 0x001fca000f8e0010 */
[----:B-123--:R-:W-:-:S05]  /*8300*/  SHF.R.U32.HI R3, RZ, UR5, R2 ;  /* 0x00000005ff037c19 */ /* 0x00efca0008011602 */
[----:B------:R-:W-:-:S04]  /*8310*/  IMAD.MOV R0, RZ, RZ, -R3 ;  /* 0x000000ffff007224 */ /* 0x000fc800078e0a03 */
[----:B----4-:R-:W-:-:S04]  /*8320*/  IMAD R0, R0, UR6, R17 ;  /* 0x0000000600007c24 */ /* 0x010fc8000f8e0211 */
        /* <DEDUP_REMOVED lines=289> */
.L_x_2049:
[----:B------:R-:W1:Y:S01]  /*9540*/  LDCU.64 UR6, c[0x0][0x588] ;  /* 0x0000b100ff0677ac */ /* 0x000e620008000a00 */
[----:B------:R-:W-:Y:S01]  /*9550*/  BSSY.RECONVERGENT B6, `(.L_x_2050) ;  /* 0x00000ec000067945 */ /* 0x000fe20003800200 */
[----:B------:R-:W-:-:S04]  /*9560*/  UPRMT UR4, UR41, 0x9910, URZ ;  /* 0x0000991029047896 */ /* 0x000fc800080000ff */
[----:B------:R-:W-:Y:S01]  /*9570*/  UISETP.GT.AND UP0, UPT, UR4, 0x9, UPT ;  /* 0x000000090400788c */ /* 0x000fe2000bf04270 */
[----:B-123--:R-:W-:-:S04]  /*9580*/  IADD3 R4, P0, PT, R0, UR6, RZ ;  /* 0x0000000600047c10 */ /* 0x00efc8000ff1e0ff */
        /* <DEDUP_REMOVED lines=13> */
.L_x_2054:
[----:B------:R-:W2:Y:S02]  /*9660*/  LDG.E.U8 R2, desc[UR36][R4.64] ;  /* 0x0000002404027981 */ /* 0x000ea4000c1e1100 */
[----:B--2---:R-:W3:Y:S02]  /*9670*/  I2F.F64.U16 R2, R2 ;  /* 0x0000000200027312 */ /* 0x004ee40000101800 */
[----:B---3--:R-:W-:Y:S05]  /*9680*/  BRA `(.L_x_2056) ;  /* 0x0000000c00607947 */ /* 0x008fea0003800000 */
.L_x_2053:
        /* <DEDUP_REMOVED lines=9> */
.L_x_2058:
[----:B------:R-:W2:Y:S02]  /*9720*/  LDG.E R2, desc[UR36][R4.64] ;  /* 0x0000002404027981 */ /* 0x000ea4000c1e1900 */
[----:B--2---:R-:W3:Y:S02]  /*9730*/  I2F.F64 R2, R2 ;  /* 0x0000000200027312 */ /* 0x004ee40000201c00 */
[----:B---3--:R-:W-:Y:S05]  /*9740*/  BRA `(.L_x_2056) ;  /* 0x0000000c00307947 */ /* 0x008fea0003800000 */
.L_x_2057:
[----:B------:R-:W2:Y:S02]  /*9750*/  LDG.E.U16 R2, desc[UR36][R4.64] ;  /* 0x0000002404027981 */ /* 0x000ea4000c1e1500 */
[----:B--2---:R-:W3:Y:S02]  /*9760*/  I2F.F64.S16 R2, R2 ;  /* 0x0000000200027312 */ /* 0x004ee40000101c00 */
[----:B---3--:R-:W-:Y:S05]  /*9770*/  BRA `(.L_x_2056) ;  /* 0x0000000c00247947 */ /* 0x008fea0003800000 */
.L_x_2052:
        /* <DEDUP_REMOVED lines=10> */
.L_x_2060:
[----:B------:R-:W2:Y:S02]  /*9820*/  LDG.E.U16 R0, desc[UR36][R4.64] ;  /* 0x0000002404007981 */ /* 0x000ea4000c1e1500 */
[----:B--2---:R-:W-:-:S05]  /*9830*/  HADD2.F32 R0, -RZ, R0.H0_H0 ;  /* 0x20000000ff007230 */ /* 0x004fca0000004100 */
[----:B------:R-:W-:-:S04]  /*9840*/  FMUL.FTZ R0, R0, 1 ;  /* 0x3f80000000007820 */ /* 0x000fc80000410000 */
[----:B------:R2:W3:Y:S02]  /*9850*/  F2F.F64.F32 R2, R0 ;  /* 0x0000000000027310 */ /* 0x0004e40000201800 */
[----:B--23--:R-:W-:Y:S05]  /*9860*/  BRA `(.L_x_2056) ;  /* 0x0000000800e87947 */ /* 0x00cfea0003800000 */
.L_x_2059:
        /* <DEDUP_REMOVED lines=10> */
.L_x_2062:
[----:B------:R-:W2:Y:S02]  /*9910*/  LDG.E.U16 R4, desc[UR36][R4.64] ;  /* 0x0000002404047981 */ /* 0x000ea4000c1e1500 */
[----:B--2---:R-:W-:-:S05]  /*9920*/  HADD2.F32 R0, -RZ, R4.H0_H0 ;  /* 0x20000004ff007230 */ /* 0x004fca0000004100 */
[----:B------:R-:W-:-:S04]  /*9930*/  FMUL.FTZ R0, R0, 1 ;  /* 0x3f80000000007820 */ /* 0x000fc80000410000 */
[----:B------:R2:W3:Y:S02]  /*9940*/  F2F.F64.F32 R2, R0 ;  /* 0x0000000000027310 */ /* 0x0004e40000201800 */
[----:B--23--:R-:W-:Y:S05]  /*9950*/  BRA `(.L_x_2056) ;  /* 0x0000000800ac7947 */ /* 0x00cfea0003800000 */
.L_x_2061:
[----:B------:R2:W5:Y:S01]  /*9960*/  LDG.E.64 R2, desc[UR36][R4.64] ;  /* 0x0000002404027981 */ /* 0x000562000c1e1b00 */
[----:B------:R-:W-:Y:S05]  /*9970*/  BRA `(.L_x_2056) ;  /* 0x0000000800a47947 */ /* 0x000fea0003800000 */
.L_x_2051:
        /* <DEDUP_REMOVED lines=9> */
[----:B------:R-:W-:Y:S01]  /*9a10*/  IMAD.MOV.U32 R2, RZ, RZ, RZ ;  /* 0x000000ffff027224 */ /* 0x000fe200078e00ff */
[----:B--2---:R-:W-:-:S04]  /*9a20*/  ISETP.NE.AND P0, PT, R4, RZ, PT ;  /* 0x000000ff0400720c */ /* 0x004fc80003f05270 */
[----:B------:R-:W-:Y:S01]  /*9a30*/  FSEL R3, RZ, 1.875, !P0 ;  /* 0x3ff00000ff037808 */ /* 0x000fe20004000000 */
[----:B------:R-:W-:Y:S08]  /*9a40*/  BRA `(.L_x_2056) ;  /* 0x0000000800707947 */ /* 0x000ff00003800000 */
.L_x_2065:
[----:B------:R0:W5:Y:S01]  /*9a50*/  LDG.E.64 R2, desc[UR36][R4.64] ;  /* 0x0000002404027981 */ /* 0x000162000c1e1b00 */
[----:B------:R-:W-:Y:S05]  /*9a60*/  BRA `(.L_x_2056) ;  /* 0x0000000800687947 */ /* 0x000fea0003800000 */
.L_x_2064:
        /* <DEDUP_REMOVED lines=12> */
[----:B0-----:R-:W-:-:S04]  /*9b30*/  IADD3 R3, PT, PT, -R3, RZ, RZ ;  /* 0x000000ff03037210 */ /* 0x001fc80007ffe1ff */
[----:B------:R-:W-:-:S05]  /*9b40*/  VIADDMNMX.U32 R3, R3, R6, 0x4, !PT ;  /* 0x0000000403037446 */ /* 0x000fca0007800006 */
[----:B------:R-:W-:-:S05]  /*9b50*/  VIADD R3, R3, 0xfffffffc ;  /* 0xfffffffc03037836 */ /* 0x000fca0000000000 */
[C---:B------:R-:W-:Y:S02]  /*9b60*/  SHF.L.U32 R6, R2.reuse, R3, RZ ;  /* 0x0000000302067219 */ /* 0x040fe400000006ff */
[----:B------:R-:W-:Y:S01]  /*9b70*/  SHF.L.U32 R7, R3, 0x17, RZ ;  /* 0x0000001703077819 */ /* 0x000fe200000006ff */
[----:B------:R-:W-:-:S03]  /*9b80*/  VIADD R3, R2, 0x1000000 ;  /* 0x0100000002037836 */ /* 0x000fc60000000000 */
[----:B------:R-:W-:Y:S02]  /*9b90*/  LEA.HI R6, R6, -R7, RZ, 0x1c ;  /* 0x8000000706067211 */ /* 0x000fe400078fe0ff */
[----:B------:R-:W-:Y:S02]  /*9ba0*/  SHF.R.S32.HI R3, RZ, 0x8, R3 ;  /* 0x00000008ff037819 */ /* 0x000fe40000011403 */
[----:B------:R-:W-:-:S04]  /*9bb0*/  IADD3 R6, PT, PT, R6, 0x3c000000, RZ ;  /* 0x3c00000006067810 */ /* 0x000fc80007ffe0ff */
[----:B------:R-:W-:-:S04]  /*9bc0*/  LOP3.LUT R3, R6, 0x7f800000, R3, 0xf8, !PT ;  /* 0x7f80000006037812 */ /* 0x000fc800078ef803 */
[----:B------:R-:W-:-:S04]  /*9bd0*/  SEL R3, R3, RZ, P0 ;  /* 0x000000ff03037207 */ /* 0x000fc80000000000 */
[----:B------:R-:W-:-:S05]  /*9be0*/  LOP3.LUT R3, R3, 0x80000000, R0, 0xf8, !PT ;  /* 0x8000000003037812 */ /* 0x000fca00078ef800 */
[----:B------:R-:W-:-:S06]  /*9bf0*/  FMUL.FTZ R3, R3, 1 ;  /* 0x3f80000003037820 */ /* 0x000fcc0000410000 */
[----:B------:R-:W0:Y:S02]  /*9c00*/  F2F.F64.F32 R2, R3 ;  /* 0x0000000300027310 */ /* 0x000e240000201800 */
[----:B0-----:R-:W-:Y:S05]  /*9c10*/  BRA `(.L_x_2056) ;  /* 0x0000000400fc7947 */ /* 0x001fea0003800000 */
.L_x_2067:
        /* <DEDUP_REMOVED lines=12> */
[----:B------:R0:W1:Y:S02]  /*9ce0*/  F2F.F64.F32 R2, R0 ;  /* 0x0000000000027310 */ /* 0x0000640000201800 */
[----:B01----:R-:W-:Y:S05]  /*9cf0*/  BRA `(.L_x_2056) ;  /* 0x0000000400c47947 */ /* 0x003fea0003800000 */
.L_x_2066:
[----:B------:R-:W2:Y:S02]  /*9d00*/  LDG.E.U16 R0, desc[UR36][R4.64] ;  /* 0x0000002404007981 */ /* 0x000ea4000c1e1500 */
[----:B--2---:R-:W-:-:S04]  /*9d10*/  IMAD.U32 R0, R0, 0x10000, RZ ;  /* 0x0001000000007824 */ /* 0x004fc800078e00ff */
[----:B------:R-:W-:-:S04]  /*9d20*/  FMUL.FTZ R0, R0, 1 ;  /* 0x3f80000000007820 */ /* 0x000fc80000410000 */
[----:B------:R0:W1:Y:S02]  /*9d30*/  F2F.F64.F32 R2, R0 ;  /* 0x0000000000027310 */ /* 0x0000640000201800 */
[----:B01----:R-:W-:Y:S05]  /*9d40*/  BRA `(.L_x_2056) ;  /* 0x0000000400b07947 */ /* 0x003fea0003800000 */
.L_x_2063:
        /* <DEDUP_REMOVED lines=11> */
.L_x_2070:
[----:B------:R-:W2:Y:S01]  /*9e00*/  LDG.E.U8 R4, desc[UR36][R4.64] ;  /* 0x0000002404047981 */ /* 0x000ea2000c1e1100 */
[----:B------:R-:W-:Y:S02]  /*9e10*/  CS2R R2, SRZ ;  /* 0x0000000000027805 */ /* 0x000fe4000001ff00 */
[----:B--2---:R-:W-:-:S13]  /*9e20*/  ISETP.NE.AND P0, PT, R4, RZ, PT ;  /* 0x000000ff0400720c */ /* 0x004fda0003f05270 */
[----:B------:R-:W-:Y:S05]  /*9e30*/  @!P0 BRA `(.L_x_2056) ;  /* 0x0000000400748947 */ /* 0x000fea0003800000 */
[----:B------:R-:W-:-:S13]  /*9e40*/  ISETP.NE.AND P0, PT, R4, 0x80, PT ;  /* 0x000000800400780c */ /* 0x000fda0003f05270 */
[----:B------:R-:W-:Y:S01]  /*9e50*/  @!P0 MOV R2, 0x20000000 ;  /* 0x2000000000028802 */ /* 0x000fe20000000f00 */
        /* <DEDUP_REMOVED lines=15> */
.L_x_2072:
[----:B------:R-:W-:Y:S05]  /*9f50*/  BSYNC.RECONVERGENT B0 ;  /* 0x0000000000007941 */ /* 0x000fea0003800200 */
.L_x_2071:
[----:B------:R-:W-:Y:S02]  /*9f60*/  SHF.L.U32 R0, R0, 0x14, RZ ;  /* 0x0000001400007819 */ /* 0x000fe400000006ff */
[----:B------:R-:W-:-:S04]  /*9f70*/  LEA R2, R2, 0x3b800000, 0x17 ;  /* 0x3b80000002027811 */ /* 0x000fc800078eb8ff */
[----:B------:R-:W-:-:S05]  /*9f80*/  LOP3.LUT R0, R2, R0, R7, 0xfe, !PT ;  /* 0x0000000002007212 */ /* 0x000fca00078efe07 */
[----:B------:R-:W-:-:S04]  /*9f90*/  FMUL.FTZ R0, R0, 1 ;  /* 0x3f80000000007820 */ /* 0x000fc80000410000 */
[----:B------:R2:W3:Y:S02]  /*9fa0*/  F2F.F64.F32 R2, R0 ;  /* 0x0000000000027310 */ /* 0x0004e40000201800 */
[----:B--23--:R-:W-:Y:S05]  /*9fb0*/  BRA `(.L_x_2056) ;  /* 0x0000000400147947 */ /* 0x00cfea0003800000 */
.L_x_2069:
        /* <DEDUP_REMOVED lines=21> */
.L_x_2074:
[----:B------:R-:W-:Y:S05]  /*a110*/  BSYNC.RECONVERGENT B0 ;  /* 0x0000000000007941 */ /* 0x000fea0003800200 */
.L_x_2073:
[----:B------:R-:W-:Y:S01]  /*a120*/  IMAD.SHL.U32 R0, R0, 0x200000, RZ ;  /* 0x0020000000007824 */ /* 0x000fe200078e00ff */
[----:B------:R-:W-:-:S04]  /*a130*/  LEA R2, R2, 0x37800000, 0x17 ;  /* 0x3780000002027811 */ /* 0x000fc800078eb8ff */
[----:B------:R-:W-:-:S05]  /*a140*/  LOP3.LUT R0, R2, R0, R7, 0xfe, !PT ;  /* 0x0000000002007212 */ /* 0x000fca00078efe07 */
[----:B------:R-:W-:-:S04]  /*a150*/  FMUL.FTZ R0, R0, 1 ;  /* 0x3f80000000007820 */ /* 0x000fc80000410000 */
[----:B------:R2:W3:Y:S02]  /*a160*/  F2F.F64.F32 R2, R0 ;  /* 0x0000000000027310 */ /* 0x0004e40000201800 */
[----:B--23--:R-:W-:Y:S05]  /*a170*/  BRA `(.L_x_2056) ;  /* 0x0000000000a47947 */ /* 0x00cfea0003800000 */
.L_x_2068:
        /* <DEDUP_REMOVED lines=16> */
[----:B------:R1:W2:Y:S02]  /*a280*/  @P0 F2F.F64.F32 R2, R0 ;  /* 0x0000000000020310 */ /* 0x0002a40000201800 */
[----:B-12---:R-:W-:Y:S05]  /*a290*/  BRA `(.L_x_2056) ;  /* 0x00000000005c7947 */ /* 0x006fea0003800000 */
.L_x_2055:
        /* <DEDUP_REMOVED lines=16> */
.L_x_2077:
[----:B------:R-:W-:Y:S01]  /*a3a0*/  CS2R R2, SRZ ;  /* 0x0000000000027805 */ /* 0x000fe2000001ff00 */
[----:B------:R-:W-:Y:S06]  /*a3b0*/  BRA `(.L_x_2056) ;  /* 0x0000000000147947 */ /* 0x000fec0003800000 */
.L_x_2076:
[----:B------:R-:W2:Y:S02]  /*a3c0*/  LDG.E.64 R2, desc[UR36][R4.64] ;  /* 0x0000002404027981 */ /* 0x000ea4000c1e1b00 */
[----:B--2---:R-:W1:Y:S02]  /*a3d0*/  I2F.F64.U64 R2, R2 ;  /* 0x0000000200027312 */ /* 0x004e640000301800 */
[----:B-1----:R-:W-:Y:S05]  /*a3e0*/  BRA `(.L_x_2056) ;  /* 0x0000000000087947 */ /* 0x002fea0003800000 */
.L_x_2075:
[----:B------:R-:W2:Y:S02]  /*a3f0*/  LDG.E R2, desc[UR36][R4.64] ;  /* 0x0000002404027981 */ /* 0x000ea4000c1e1900 */
[----:B--2---:R-:W1:Y:S02]  /*a400*/  I2F.F64.U32 R2, R2 ;  /* 0x0000000200027312 */ /* 0x004e640000201800 */
.L_x_2056:
[----:B------:R-:W-:Y:S05]  /*a410*/  BSYNC.RECONVERGENT B6 ;  /* 0x0000000000067941 */ /* 0x000fea0003800200 */
.L_x_2050:
        /* <DEDUP_REMOVED lines=30> */
.L_x_2079:
[----:B------:R-:W-:Y:S05]  /*a600*/  BSYNC.RECONVERGENT B0 ;  /* 0x0000000000007941 */ /* 0x000fea0003800200 */
.L_x_2078:
        /* <DEDUP_REMOVED lines=164> */
.L_x_2083:
[----:B------:R-:W0:Y:S02]  /*b050*/  F2I.S64.F64.TRUNC R8, R8 ;  /* 0x0000000800087311 */ /* 0x000e24000030d900 */
[----:B0-----:R-:W-:-:S05]  /*b060*/  MOV R3, R8 ;  /* 0x0000000800037202 */ /* 0x001fca0000000f00 */
[----:B------:R4:W-:Y:S01]  /*b070*/  STG.E.U8 desc[UR36][R4.64], R3 ;  /* 0x0000000304007986 */ /* 0x0009e2000c101124 */
[----:B------:R-:W-:Y:S05]  /*b080*/  BRA `(.L_x_2085) ;  /* 0x0000001000807947 */ /* 0x000fea0003800000 */
.L_x_2082:
        /* <DEDUP_REMOVED lines=9> */
.L_x_2087:
[----:B------:R-:W0:Y:S02]  /*b120*/  F2I.F64.TRUNC R9, R8 ;  /* 0x0000000800097311 */ /* 0x000e24000030d100 */
[----:B0-----:R2:W-:Y:S01]  /*b130*/  STG.E desc[UR36][R4.64], R9 ;  /* 0x0000000904007986 */ /* 0x0015e2000c101924 */
[----:B------:R-:W-:Y:S05]  /*b140*/  BRA `(.L_x_2085) ;  /* 0x0000001000507947 */ /* 0x000fea0003800000 */
.L_x_2086:
[----:B------:R-:W0:Y:S02]  /*b150*/  F2I.F64.TRUNC R9, R8 ;  /* 0x0000000800097311 */ /* 0x000e24000030d100 */
[----:B0-----:R0:W-:Y:S01]  /*b160*/  STG.E.U16 desc[UR36][R4.64], R9 ;  /* 0x0000000904007986 */ /* 0x0011e2000c101524 */
[----:B------:R-:W-:Y:S05]  /*b170*/  BRA `(.L_x_2085) ;  /* 0x0000001000447947 */ /* 0x000fea0003800000 */
.L_x_2081:
        /* <DEDUP_REMOVED lines=17> */
.L_x_2089:
        /* <DEDUP_REMOVED lines=12> */
.L_x_2088:
        /* <DEDUP_REMOVED lines=18> */
.L_x_2091:
        /* <DEDUP_REMOVED lines=13> */
.L_x_2090:
[----:B------:R0:W-:Y:S01]  /*b540*/  STG.E.64 desc[UR36][R4.64], R8 ;  /* 0x0000000804007986 */ /* 0x0001e2000c101b24 */
[----:B------:R-:W-:Y:S05]  /*b550*/  BRA `(.L_x_2085) ;  /* 0x0000000c004c7947 */ /* 0x000fea0003800000 */
.L_x_2080:
        /* <DEDUP_REMOVED lines=13> */
.L_x_2095:
        /* <DEDUP_REMOVED lines=25> */
.L_x_2098:
[----:B------:R-:W-:-:S04]  /*b7c0*/  SHF.R.U32.HI R3, RZ, 0x18, R7 ;  /* 0x00000018ff037819 */ /* 0x000fc80000011607 */
[----:B------:R-:W-:-:S04]  /*b7d0*/  LOP3.LUT R0, R0, 0x80, R3, 0xf8, !PT ;  /* 0x0000008000007812 */ /* 0x000fc800078ef803 */
[----:B------:R-:W-:-:S07]  /*b7e0*/  PRMT R2, R0, 0x7610, R2 ;  /* 0x0000761000027816 */ /* 0x000fce0000000002 */
.L_x_2097:
[----:B------:R-:W-:Y:S05]  /*b7f0*/  BSYNC.RECONVERGENT B0 ;  /* 0x0000000000007941 */ /* 0x000fea0003800200 */
.L_x_2096:
[----:B------:R0:W-:Y:S01]  /*b800*/  STG.E.U8 desc[UR36][R4.64], R2 ;  /* 0x0000000204007986 */ /* 0x0001e2000c101124 */
[----:B------:R-:W-:Y:S05]  /*b810*/  BRA `(.L_x_2085) ;  /* 0x00000008009c7947 */ /* 0x000fea0003800000 */
.L_x_2094:
        /* <DEDUP_REMOVED lines=25> */
.L_x_2101:
[----:B------:R-:W-:-:S04]  /*b9b0*/  SHF.R.U32.HI R3, RZ, 0x18, R7 ;  /* 0x00000018ff037819 */ /* 0x000fc80000011607 */
[----:B------:R-:W-:-:S04]  /*b9c0*/  LOP3.LUT R0, R0, 0x80, R3, 0xf8, !PT ;  /* 0x0000008000007812 */ /* 0x000fc800078ef803 */
[----:B------:R-:W-:-:S07]  /*b9d0*/  PRMT R2, R0, 0x7610, R2 ;  /* 0x0000761000027816 */ /* 0x000fce0000000002 */
.L_x_2100:
[----:B------:R-:W-:Y:S05]  /*b9e0*/  BSYNC.RECONVERGENT B0 ;  /* 0x0000000000007941 */ /* 0x000fea0003800200 */
.L_x_2099:
[----:B------:R0:W-:Y:S01]  /*b9f0*/  STG.E.U8 desc[UR36][R4.64], R2 ;  /* 0x0000000204007986 */ /* 0x0001e2000c101124 */
[----:B------:R-:W-:Y:S05]  /*ba00*/  BRA `(.L_x_2085) ;  /* 0x0000000800207947 */ /* 0x000fea0003800000 */
.L_x_2093:
        /* <DEDUP_REMOVED lines=30> */
.L_x_2103:
[----:B------:R-:W0:Y:S02]  /*bbf0*/  F2I.U64.F64.TRUNC R8, R8 ;  /* 0x0000000800087311 */ /* 0x000e24000030d800 */
[----:B0-----:R0:W-:Y:S01]  /*bc00*/  STG.E.64 desc[UR36][R4.64], R8 ;  /* 0x0000000804007986 */ /* 0x0011e2000c101b24 */
[----:B------:R-:W-:Y:S05]  /*bc10*/  BRA `(.L_x_2085) ;  /* 0x00000004009c7947 */ /* 0x000fea0003800000 */
.L_x_2102:
[----:B------:R-:W0:Y:S02]  /*bc20*/  F2I.U32.F64.TRUNC R9, R8 ;  /* 0x0000000800097311 */ /* 0x000e24000030d000 */
[----:B0-----:R0:W-:Y:S01]  /*bc30*/  STG.E desc[UR36][R4.64], R9 ;  /* 0x0000000904007986 */ /* 0x0011e2000c101924 */
[----:B------:R-:W-:Y:S05]  /*bc40*/  BRA `(.L_x_2085) ;  /* 0x0000000400907947 */ /* 0x000fea0003800000 */
.L_x_2092:
        /* <DEDUP_REMOVED lines=10> */
.L_x_2105:
[----:B------:R-:W-:-:S05]  /*bcf0*/  CS2R R10, SRZ ;  /* 0x00000000000a7805 */ /* 0x000fca000001ff00 */
[----:B------:R0:W-:Y:S01]  /*bd00*/  STG.E.128 desc[UR36][R4.64], R8 ;  /* 0x0000000804007986 */ /* 0x0001e2000c101d24 */
[----:B------:R-:W-:Y:S05]  /*bd10*/  BRA `(.L_x_2085) ;  /* 0x00000004005c7947 */ /* 0x000fea0003800000 */
.L_x_2104:
[----:B------:R-:W-:-:S09]  /*bd20*/  UISETP.NE.AND UP0, UPT, UR4, 0xf, UPT ;  /* 0x0000000f0400788c */ /* 0x000fd2000bf05270 */
[----:B------:R-:W-:Y:S05]  /*bd30*/  BRA.U !UP0, `(.L_x_2106) ;  /* 0x0000000508287547 */ /* 0x000fea000b800000 */
[----:B------:R-:W-:-:S09]  /*bd40*/  UISETP.NE.AND UP0, UPT, UR4, 0x17, UPT ;  /* 0x000000170400788c */ /* 0x000fd2000bf05270 */
[----:B------:R-:W-:Y:S05]  /*bd50*/  BRA.U !UP0, `(.L_x_2107) ;  /* 0x0000000108b07547 */ /* 0x000fea000b800000 */
[----:B------:R-:W-:-:S09]  /*bd60*/  UISETP.NE.AND UP0, UPT, UR4, 0x18, UPT ;  /* 0x000000180400788c */ /* 0x000fd2000bf05270 */
[----:B------:R-:W-:Y:S05]  /*bd70*/  BRA.U !UP0, `(.L_x_2108) ;  /* 0x0000000108447547 */ /* 0x000fea000b800000 */
.L_x_2084:
        /* <DEDUP_REMOVED lines=16> */
.L_x_2109:
[----:B------:R-:W-:Y:S05]  /*be80*/  BRA `(.L_x_2085) ;  /* 0x0000000400007947 */ /* 0x000fea0003800000 */
.L_x_2108:
        /* <DEDUP_REMOVED lines=21> */
.L_x_2111:
[----:B------:R-:W-:Y:S05]  /*bfe0*/  BSYNC.RECONVERGENT B0 ;  /* 0x0000000000007941 */ /* 0x000fea0003800200 */
.L_x_2110:
[----:B------:R-:W-:-:S05]  /*bff0*/  LOP3.LUT R3, R0, 0x80, R3, 0xf8, !PT ;  /* 0x0000008000037812 */ /* 0x000fca00078ef803 */
[----:B------:R0:W-:Y:S01]  /*c000*/  STG.E.U8 desc[UR36][R4.64], R3 ;  /* 0x0000000304007986 */ /* 0x0001e2000c101124 */
[----:B------:R-:W-:Y:S05]  /*c010*/  BRA `(.L_x_2085) ;  /* 0x00000000009c7947 */ /* 0x000fea0003800000 */
.L_x_2107:
        /* <DEDUP_REMOVED lines=20> */
.L_x_2113:
[----:B------:R-:W-:Y:S02]  /*c160*/  ISETP.GT.U32.AND P0, PT, R2, 0x7f800000, PT ;  /* 0x7f8000000200780c */ /* 0x000fe40003f04070 */
[----:B------:R-:W-:-:S04]  /*c170*/  MOV R0, 0x7f ;  /* 0x0000007f00007802 */ /* 0x000fc80000000f00 */
[----:B------:R-:W-:-:S07]  /*c180*/  SEL R0, R0, 0x7c, P0 ;  /* 0x0000007c00007807 */ /* 0x000fce0000000000 */
.L_x_2114:
[----:B------:R-:W-:Y:S05]  /*c190*/  BSYNC.RECONVERGENT B0 ;  /* 0x0000000000007941 */ /* 0x000fea0003800200 */
.L_x_2112:
[----:B------:R-:W-:-:S04]  /*c1a0*/  SHF.R.U32.HI R3, RZ, 0x18, R3 ;  /* 0x00000018ff037819 */ /* 0x000fc80000011603 */
[----:B------:R-:W-:-:S05]  /*c1b0*/  LOP3.LUT R3, R0, 0x80, R3, 0xf8, !PT ;  /* 0x0000008000037812 */ /* 0x000fca00078ef803 */
[----:B------:R0:W-:Y:S01]  /*c1c0*/  STG.E.U8 desc[UR36][R4.64], R3 ;  /* 0x0000000304007986 */ /* 0x0001e2000c101124 */
[----:B------:R-:W-:Y:S05]  /*c1d0*/  BRA `(.L_x_2085) ;  /* 0x00000000002c7947 */ /* 0x000fea0003800000 */
.L_x_2106:
        /* <DEDUP_REMOVED lines=11> */
.L_x_2085:
[----:B------:R-:W-:-:S07]  /*c290*/  VIADD R17, R17, 0x80 ;  /* 0x0000008011117836 */ /* 0x000fce0000000000 */
.L_x_2048:
[----:B------:R-:W-:Y:S05]  /*c2a0*/  BSYNC.RECONVERGENT B7 ;  /* 0x0000000000077941 */ /* 0x000fea0003800200 */
.L_x_2047:
[----:B------:R-:W5:Y:S02]  /*c2b0*/  LDCU UR4, c[0x0][0x380] ;  /* 0x00007000ff0477ac */ /* 0x000f640008000800 */
[----:B-----5:R-:W-:-:S13]  /*c2c0*/  ISETP.GE.AND P0, PT, R17, UR4, PT ;  /* 0x0000000411007c0c */ /* 0x020fda000bf06270 */
[----:B------:R-:W-:Y:S05]  /*c2d0*/  @P0 EXIT ;  /* 0x000000000000094d */ /* 0x000fea0003800000 */
        /* <DEDUP_REMOVED lines=303> */
.L_x_2115:
[----:B------:R-:W1:Y:S01]  /*d5d0*/  LDCU.128 UR8, c[0x0][0x580] ;  /* 0x0000b000ff0877ac */ /* 0x000e620008000c00 */
[----:B------:R-:W-:Y:S01]  /*d5e0*/  BSSY.RECONVERGENT B6, `(.L_x_2116) ;  /* 0x00000ee000067945 */ /* 0x000fe20003800200 */
[----:B------:R-:W-:-:S04]  /*d5f0*/  UPRMT UR4, UR41, 0x9910, URZ ;  /* 0x0000991029047896 */ /* 0x000fc800080000ff */
[----:B------:R-:W-:Y:S01]  /*d600*/  UISETP.GT.AND UP0, UPT, UR4, 0x9, UPT ;  /* 0x000000090400788c */ /* 0x000fe2000bf04270 */
[----:B-123--:R-:W-:Y:S02]  /*d610*/  IADD3 R4, P1, PT, R0, UR10, RZ ;  /* 0x0000000a00047c10 */ /* 0x00efe4000ff3e0ff */
        /* <DEDUP_REMOVED lines=15> */
.L_x_2120:
[----:B------:R-:W2:Y:S02]  /*d710*/  LDG.E.U8 R2, desc[UR36][R4.64] ;  /* 0x0000002404027981 */ /* 0x000ea4000c1e1100 */
[----:B--2---:R-:W1:Y:S02]  /*d720*/  I2F.F64.U16 R2, R2 ;  /* 0x0000000200027312 */ /* 0x004e640000101800 */
[----:B-1----:R-:W-:Y:S05]  /*d730*/  BRA `(.L_x_2122) ;  /* 0x0000000c00607947 */ /* 0x002fea0003800000 */
.L_x_2119:
        /* <DEDUP_REMOVED lines=9> */
.L_x_2124:
[----:B------:R-:W2:Y:S02]  /*d7d0*/  LDG.E R2, desc[UR36][R4.64] ;  /* 0x0000002404027981 */ /* 0x000ea4000c1e1900 */
[----:B--2---:R-:W1:Y:S02]  /*d7e0*/  I2F.F64 R2, R2 ;  /* 0x0000000200027312 */ /* 0x004e640000201c00 */
[----:B-1----:R-:W-:Y:S05]  /*d7f0*/  BRA `(.L_x_2122) ;  /* 0x0000000c00307947 */ /* 0x002fea0003800000 */
.L_x_2123:
[----:B------:R-:W2:Y:S02]  /*d800*/  LDG.E.U16 R2, desc[UR36][R4.64] ;  /* 0x0000002404027981 */ /* 0x000ea4000c1e1500 */
[----:B--2---:R-:W1:Y:S02]  /*d810*/  I2F.F64.S16 R2, R2 ;  /* 0x0000000200027312 */ /* 0x004e640000101c00 */
[----:B-1----:R-:W-:Y:S05]  /*d820*/  BRA `(.L_x_2122) ;  /* 0x0000000c00247947 */ /* 0x002fea0003800000 */
.L_x_2118:
        /* <DEDUP_REMOVED lines=8> */
[----:B------:R-:W1:Y:S02]  /*d8b0*/  F2F.F64.F32 R2, R2 ;  /* 0x0000000200027310 */ /* 0x000e640000201800 */
[----:B-1----:R-:W-:Y:S05]  /*d8c0*/  BRA `(.L_x_2122) ;  /* 0x0000000800fc7947 */ /* 0x002fea0003800000 */
.L_x_2126:
[----:B------:R-:W2:Y:S02]  /*d8d0*/  LDG.E.U16 R0, desc[UR36][R4.64] ;  /* 0x0000002404007981 */ /* 0x000ea4000c1e1500 */
[----:B--2---:R-:W-:-:S05]  /*d8e0*/  HADD2.F32 R0, -RZ, R0.H0_H0 ;  /* 0x20000000ff007230 */ /* 0x004fca0000004100 */
[----:B------:R-:W-:-:S04]  /*d8f0*/  FMUL.FTZ R0, R0, 1 ;  /* 0x3f80000000007820 */ /* 0x000fc80000410000 */
[----:B------:R1:W2:Y:S02]  /*d900*/  F2F.F64.F32 R2, R0 ;  /* 0x0000000000027310 */ /* 0x0002a40000201800 */
[----:B-12---:R-:W-:Y:S05]  /*d910*/  BRA `(.L_x_2122) ;  /* 0x0000000800e87947 */ /* 0x006fea0003800000 */
.L_x_2125:
        /* <DEDUP_REMOVED lines=10> */
.L_x_2128:
[----:B------:R-:W2:Y:S02]  /*d9c0*/  LDG.E.U16 R4, desc[UR36][R4.64] ;  /* 0x0000002404047981 */ /* 0x000ea4000c1e1500 */
[----:B--2---:R-:W-:-:S05]  /*d9d0*/  HADD2.F32 R0, -RZ, R4.H0_H0 ;  /* 0x20000004ff007230 */ /* 0x004fca0000004100 */
[----:B------:R-:W-:-:S04]  /*d9e0*/  FMUL.FTZ R0, R0, 1 ;  /* 0x3f80000000007820 */ /* 0x000fc80000410000 */
[----:B------:R1:W2:Y:S02]  /*d9f0*/  F2F.F64.F32 R2, R0 ;  /* 0x0000000000027310 */ /* 0x0002a40000201800 */
[----:B-12---:R-:W-:Y:S05]  /*da00*/  BRA `(.L_x_2122) ;  /* 0x0000000800ac7947 */ /* 0x006fea0003800000 */
.L_x_2127:
[----:B------:R0:W5:Y:S01]  /*da10*/  LDG.E.64 R2, desc[UR36][R4.64] ;  /* 0x0000002404027981 */ /* 0x000162000c1e1b00 */
[----:B------:R-:W-:Y:S05]  /*da20*/  BRA `(.L_x_2122) ;  /* 0x0000000800a47947 */ /* 0x000fea0003800000 */
.L_x_2117:
        /* <DEDUP_REMOVED lines=13> */
.L_x_2131:
[----:B------:R2:W5:Y:S01]  /*db00*/  LDG.E.64 R2, desc[UR36][R4.64] ;  /* 0x0000002404027981 */ /* 0x000562000c1e1b00 */
[----:B------:R-:W-:Y:S05]  /*db10*/  BRA `(.L_x_2122) ;  /* 0x0000000800687947 */ /* 0x000fea0003800000 */
.L_x_2130:
[----:B------:R-:W-:-:S09]  /*db20*/  UISETP.NE.AND UP0, UPT, UR4, 0xf, UPT ;  /* 0x0000000f0400788c */ /* 0x000fd2000bf05270 */
[----:B------:R-:W-:Y:S05]  /*db30*/  BRA.U !UP0, `(.L_x_2132) ;  /* 0x00000001089c7547 */ /* 0x000fea000b800000 */
[----:B------:R-:W-:-:S09]  /*db40*/  UISETP.NE.AND UP0, UPT, UR4, 0x17, UPT ;  /* 0x000000170400788c */ /* 0x000fd2000bf05270 */
[----:B------:R-:W-:Y:S05]  /*db50*/  BRA.U !UP0, `(.L_x_2133) ;  /* 0x00000001085c7547 */ /* 0x000fea000b800000 */
[----:B------:R-:W-:-:S09]  /*db60*/  UISETP.NE.AND UP0, UPT, UR4, 0x18, UPT ;  /* 0x000000180400788c */ /* 0x000fd2000bf05270 */
[----:B------:R-:W-:Y:S05]  /*db70*/  BRA.U UP0, `(.L_x_2121) ;  /* 0x0000000500f47547 */ /* 0x000fea000b800000 */
[----:B------:R-:W2:Y:S01]  /*db80*/  LDG.E.U8 R0, desc[UR36][R4.64] ;  /* 0x0000002404007981 */ /* 0x000ea2000c1e1100 */
[----:B------:R-:W-:Y:S02]  /*db90*/  HFMA2 R6, -RZ, RZ, 0, 1.847743988037109375e-06 ;  /* 0x0000001fff067431 */ /* 0x000fe400000001ff */
        /* <DEDUP_REMOVED lines=15> */
[----:B------:R-:W-:-:S05]  /*dc90*/  LOP3.LUT R3, R3, 0x80000000, R0, 0xf8, !PT ;  /* 0x8000000003037812 */ /* 0x000fca00078ef800 */
[----:B------:R-:W-:-:S06]  /*dca0*/  FMUL.FTZ R3, R3, 1 ;  /* 0x3f80000003037820 */ /* 0x000fcc0000410000 */
[----:B------:R-:W3:Y:S02]  /*dcb0*/  F2F.F64.F32 R2, R3 ;  /* 0x0000000300027310 */ /* 0x000ee40000201800 */
[----:B---3--:R-:W-:Y:S05]  /*dcc0*/  BRA `(.L_x_2122) ;  /* 0x0000000400fc7947 */ /* 0x008fea0003800000 */
.L_x_2133:
        /* <DEDUP_REMOVED lines=12> */
[----:B------:R3:W4:Y:S02]  /*dd90*/  F2F.F64.F32 R2, R0 ;  /* 0x0000000000027310 */ /* 0x0007240000201800 */
[----:B---34-:R-:W-:Y:S05]  /*dda0*/  BRA `(.L_x_2122) ;  /* 0x0000000400c47947 */ /* 0x018fea0003800000 */
.L_x_2132:
[----:B------:R-:W2:Y:S02]  /*ddb0*/  LDG.E.U16 R0, desc[UR36][R4.64] ;  /* 0x0000002404007981 */ /* 0x000ea4000c1e1500 */
[----:B--2---:R-:W-:-:S05]  /*ddc0*/  SHF.L.U32 R0, R0, 0x10, RZ ;  /* 0x0000001000007819 */ /* 0x004fca00000006ff */
[----:B------:R-:W-:-:S04]  /*ddd0*/  FMUL.FTZ R0, R0, 1 ;  /* 0x3f80000000007820 */ /* 0x000fc80000410000 */
[----:B------:R3:W4:Y:S02]  /*dde0*/  F2F.F64.F32 R2, R0 ;  /* 0x0000000000027310 */ /* 0x0007240000201800 */
[----:B---34-:R-:W-:Y:S05]  /*ddf0*/  BRA `(.L_x_2122) ;  /* 0x0000000400b07947 */ /* 0x018fea0003800000 */
.L_x_2129:
        /* <DEDUP_REMOVED lines=11> */
.L_x_2136:
        /* <DEDUP_REMOVED lines=21> */
.L_x_2138:
[----:B------:R-:W-:Y:S05]  /*e000*/  BSYNC.RECONVERGENT B0 ;  /* 0x0000000000007941 */ /* 0x000fea0003800200 */
.L_x_2137:
[----:B------:R-:W-:Y:S01]  /*e010*/  IMAD.SHL.U32 R0, R0, 0x100000, RZ ;  /* 0x0010000000007824 */ /* 0x000fe200078e00ff */
[----:B------:R-:W-:-:S04]  /*e020*/  LEA R2, R2, 0x3b800000, 0x17 ;  /* 0x3b80000002027811 */ /* 0x000fc800078eb8ff */
[----:B------:R-:W-:-:S05]  /*e030*/  LOP3.LUT R0, R2, R0, R7, 0xfe, !PT ;  /* 0x0000000002007212 */ /* 0x000fca00078efe07 */
[----:B------:R-:W-:-:S04]  /*e040*/  FMUL.FTZ R0, R0, 1 ;  /* 0x3f80000000007820 */ /* 0x000fc80000410000 */
[----:B------:R2:W3:Y:S02]  /*e050*/  F2F.F64.F32 R2, R0 ;  /* 0x0000000000027310 */ /* 0x0004e40000201800 */
[----:B--23--:R-:W-:Y:S05]  /*e060*/  BRA `(.L_x_2122) ;  /* 0x0000000400147947 */ /* 0x00cfea0003800000 */
.L_x_2135:
        /* <DEDUP_REMOVED lines=21> */
.L_x_2140:
[----:B------:R-:W-:Y:S05]  /*e1c0*/  BSYNC.RECONVERGENT B0 ;  /* 0x0000000000007941 */ /* 0x000fea0003800200 */
.L_x_2139:
[----:B------:R-:W-:Y:S02]  /*e1d0*/  SHF.L.U32 R0, R0, 0x15, RZ ;  /* 0x0000001500007819 */ /* 0x000fe400000006ff */
[----:B------:R-:W-:-:S04]  /*e1e0*/  LEA R2, R2, 0x37800000, 0x17 ;  /* 0x3780000002027811 */ /* 0x000fc800078eb8ff */
[----:B------:R-:W-:-:S05]  /*e1f0*/  LOP3.LUT R0, R2, R0, R7, 0xfe, !PT ;  /* 0x0000000002007212 */ /* 0x000fca00078efe07 */
[----:B------:R-:W-:-:S04]  /*e200*/  FMUL.FTZ R0, R0, 1 ;  /* 0x3f80000000007820 */ /* 0x000fc80000410000 */
[----:B------:R2:W3:Y:S02]  /*e210*/  F2F.F64.F32 R2, R0 ;  /* 0x0000000000027310 */ /* 0x0004e40000201800 */
[----:B--23--:R-:W-:Y:S05]  /*e220*/  BRA `(.L_x_2122) ;  /* 0x0000000000a47947 */ /* 0x00cfea0003800000 */
.L_x_2134:
[----:B------:R-:W-:-:S09]  /*e230*/  UISETP.NE.AND UP0, UPT, UR4, 0x1c, UPT ;  /* 0x0000001c0400788c */ /* 0x000fd2000bf05270 */
[----:B------:R-:W-:Y:S05]  /*e240*/  BRA.U !UP0, `(.L_x_2141) ;  /* 0x0000000108947547 */ /* 0x000fea000b800000 */
[----:B------:R-:W-:-:S09]  /*e250*/  UISETP.NE.AND UP0, UPT, UR4, 0x1d, UPT ;  /* 0x0000001d0400788c */ /* 0x000fd2000bf05270 */
[----:B------:R-:W-:Y:S05]  /*e260*/  BRA.U !UP0, `(.L_x_2142) ;  /* 0x0000000108807547 */ /* 0x000fea000b800000 */
[----:B------:R-:W-:-:S09]  /*e270*/  UISETP.NE.AND UP0, UPT, UR4, 0x2c, UPT ;  /* 0x0000002c0400788c */ /* 0x000fd2000bf05270 */
[----:B------:R-:W-:Y:S05]  /*e280*/  BRA.U UP0, `(.L_x_2121) ;  /* 0x0000000100307547 */ /* 0x000fea000b800000 */
[----:B------:R-:W2:Y:S01]  /*e290*/  LDG.E.U8 R0, desc[UR36][R4.64] ;  /* 0x0000002404007981 */ /* 0x000ea2000c1e1100 */
[----:B------:R-:W-:Y:S02]  /*e2a0*/  HFMA2 R3, -RZ, RZ, 0.5, 0 ;  /* 0x38000000ff037431 */ /* 0x000fe400000001ff */
        /* <DEDUP_REMOVED lines=8> */
[----:B------:R2:W3:Y:S02]  /*e330*/  @P0 F2F.F64.F32 R2, R0 ;  /* 0x0000000000020310 */ /* 0x0004e40000201800 */
[----:B--23--:R-:W-:Y:S05]  /*e340*/  BRA `(.L_x_2122) ;  /* 0x00000000005c7947 */ /* 0x00cfea0003800000 */
.L_x_2121:
        /* <DEDUP_REMOVED lines=16> */
.L_x_2143:
[----:B------:R-:W-:Y:S01]  /*e450*/  CS2R R2, SRZ ;  /* 0x0000000000027805 */ /* 0x000fe2000001ff00 */
[----:B------:R-:W-:Y:S06]  /*e460*/  BRA `(.L_x_2122) ;  /* 0x0000000000147947 */ /* 0x000fec0003800000 */
.L_x_2142:
[----:B------:R-:W2:Y:S02]  /*e470*/  LDG.E.64 R2, desc[UR36][R4.64] ;  /* 0x0000002404027981 */ /* 0x000ea4000c1e1b00 */
[----:B--2---:R-:W2:Y:S02]  /*e480*/  I2F.F64.U64 R2, R2 ;  /* 0x0000000200027312 */ /* 0x004ea40000301800 */
[----:B--2---:R-:W-:Y:S05]  /*e490*/  BRA `(.L_x_2122) ;  /* 0x0000000000087947 */ /* 0x004fea0003800000 */
.L_x_2141:
[----:B------:R-:W2:Y:S02]  /*e4a0*/  LDG.E R2, desc[UR36][R4.64] ;  /* 0x0000002404027981 */ /* 0x000ea4000c1e1900 */
[----:B--2---:R-:W1:Y:S02]  /*e4b0*/  I2F.F64.U32 R2, R2 ;  /* 0x0000000200027312 */ /* 0x004e640000201800 */
.L_x_2122:
[----:B------:R-:W-:Y:S05]  /*e4c0*/  BSYNC.RECONVERGENT B6 ;  /* 0x0000000000067941 */ /* 0x000fea0003800200 */
.L_x_2116:
[----:B-1---5:R-:W-:Y:S01]  /*e4d0*/  DSETP.GT.AND P0, PT, |R2|, 1, PT ;  /* 0x3ff000000200742a */ /* 0x022fe20003f04200 */
[----:B------:R-:W-:-:S15]  /*e4e0*/  BSSY.RECONVERGENT B0, `(.L_x_2144) ;  /* 0x000001d000007945 */ /* 0x000fde0003800200 */
[----:B------:R-:W-:-:S15]  /*e4f0*/  NOP ;  /* 0x0000000000007918 */ /* 0x000fde0000000000 */
[----:B------:R-:W-:-:S15]  /*e500*/  NOP ;  /* 0x0000000000007918 */ /* 0x000fde0000000000 */
[----:B------:R-:W-:-:S15]  /*e510*/  NOP ;  /* 0x0000000000007918 */ /* 0x000fde0000000000 */
[----:B------:R-:W-:-:S03]  /*e520*/  NOP ;  /* 0x0000000000007918 */ /* 0x000fc60000000000 */
[----:B------:R-:W0:Y:S02]  /*e530*/  DADD R8, -RZ, |R2| ;  /* 0x00000000ff087229 */ /* 0x000e240000000502 */
[----:B0-2---:R-:W-:Y:S01]  /*e540*/  IMAD.MOV.U32 R4, RZ, RZ, R8 ;  /* 0x000000ffff047224 */ /* 0x005fe200078e0008 */
        /* <DEDUP_REMOVED lines=22> */
.L_x_2145:
[----:B------:R-:W-:Y:S05]  /*e6b0*/  BSYNC.RECONVERGENT B0 ;  /* 0x0000000000007941 */ /* 0x000fea0003800200 */
.L_x_2144:
[----:B------:R-:W-:Y:S01]  /*e6c0*/  MOV R8, 0xdbb65b49 ;  /* 0xdbb65b4900087802 */ /* 0x000fe20000000f00 */
[----:B------:R-:W-:Y:S01]  /*e6d0*/  IMAD.MOV.U32 R9, RZ, RZ, 0x3f2d3b63 ;  /* 0x3f2d3b63ff097424 */ /* 0x000fe200078e00ff */
[----:B------:R-:W-:Y:S01]  /*e6e0*/  UMOV UR4, 0x2a25ff7e ;  /* 0x2a25ff7e00047882 */ /* 0x000fe20000000000 */
[----:B------:R-:W-:Y:S01]  /*e6f0*/  UMOV UR5, 0x3ef53e1d ;  /* 0x3ef53e1d00057882 */ /* 0x000fe20000000000 */
[----:B------:R-:W0:Y:S01]  /*e700*/  DMUL R6, R4, R4 ;  /* 0x0000000404067228 */ /* 0x000e220000000000 */
[----:B------:R-:W-:Y:S01]  /*e710*/  UMOV UR6, 0x54442d18 ;  /* 0x54442d1800067882 */ /* 0x000fe20000000000 */
[----:B------:R-:W-:-:S15]  /*e720*/  UMOV UR7, 0x3ff921fb ;  /* 0x3ff921fb00077882 */ /* 0x000fde0000000000 */
[----:B------:R-:W-:-:S15]  /*e730*/  NOP ;  /* 0x0000000000007918 */ /* 0x000fde0000000000 */
[----:B------:R-:W-:-:S15]  /*e740*/  NOP ;  /* 0x0000000000007918 */ /* 0x000fde0000000000 */
[----:B------:R-:W-:-:S15]  /*e750*/  NOP ;  /* 0x0000000000007918 */ /* 0x000fde0000000000 */
[----:B------:R-:W-:-:S02]  /*e760*/  NOP ;  /* 0x0000000000007918 */ /* 0x000fc40000000000 */
        /* <DEDUP_REMOVED lines=149> */
[----:B0-----:R-:W-:Y:S01]  /*f0c0*/  STG.E.U8 desc[UR36][R16.64], R5 ;  /* 0x0000000510007986 */ /* 0x001fe2000c101124 */
[----:B------:R-:W-:Y:S05]  /*f0d0*/  EXIT ;  /* 0x000000000000794d */ /* 0x000fea0003800000 */
.L_x_2149:
[----:B------:R-:W0:Y:S02]  /*f0e0*/  F2I.S64.F64.TRUNC R4, R4 ;  /* 0x0000000400047311 */ /* 0x000e24000030d900 */
[----:B0-----:R-:W-:-:S05]  /*f0f0*/  MOV R3, R4 ;  /* 0x0000000400037202 */ /* 0x001fca0000000f00 */
[----:B------:R-:W-:Y:S01]  /*f100*/  STG.E.U8 desc[UR36][R16.64], R3 ;  /* 0x0000000310007986 */ /* 0x000fe2000c101124 */
[----:B------:R-:W-:Y:S05]  /*f110*/  EXIT ;  /* 0x000000000000794d */ /* 0x000fea0003800000 */
.L_x_2148:
[----:B------:R-:W-:-:S09]  /*f120*/  UISETP.NE.AND UP0, UPT, UR4, 0x2, UPT ;  /* 0x000000020400788c */ /* 0x000fd2000bf05270 */
[----:B------:R-:W-:Y:S05]  /*f130*/  BRA.U !UP0, `(.L_x_2151) ;  /* 0x0000000108287547 */ /* 0x000fea000b800000 */
[----:B------:R-:W-:-:S09]  /*f140*/  UISETP.NE.AND UP0, UPT, UR4, 0x3, UPT ;  /* 0x000000030400788c */ /* 0x000fd2000bf05270 */
[----:B------:R-:W-:Y:S05]  /*f150*/  BRA.U !UP0, `(.L_x_2152) ;  /* 0x0000000108147547 */ /* 0x000fea000b800000 */
[----:B------:R-:W-:-:S09]  /*f160*/  UISETP.NE.AND UP0, UPT, UR4, 0x4, UPT ;  /* 0x000000040400788c */ /* 0x000fd2000bf05270 */
[----:B------:R-:W-:Y:S05]  /*f170*/  BRA.U UP0, `(.L_x_2150) ;  /* 0x0000000d00247547 */ /* 0x000fea000b800000 */
[----:B------:R-:W0:Y:S02]  /*f180*/  F2I.S64.F64.TRUNC R4, R4 ;  /* 0x0000000400047311 */ /* 0x000e24000030d900 */
[----:B0-----:R-:W-:Y:S01]  /*f190*/  STG.E.64 desc[UR36][R16.64], R4 ;  /* 0x0000000410007986 */ /* 0x001fe2000c101b24 */
[----:B------:R-:W-:Y:S05]  /*f1a0*/  EXIT ;  /* 0x000000000000794d */ /* 0x000fea0003800000 */
.L_x_2152:
[----:B------:R-:W0:Y:S02]  /*f1b0*/  F2I.F64.TRUNC R5, R4 ;  /* 0x0000000400057311 */ /* 0x000e24000030d100 */
[----:B0-----:R-:W-:Y:S01]  /*f1c0*/  STG.E desc[UR36][R16.64], R5 ;  /* 0x0000000510007986 */ /* 0x001fe2000c101924 */
[----:B------:R-:W-:Y:S05]  /*f1d0*/  EXIT ;  /* 0x000000000000794d */ /* 0x000fea0003800000 */
.L_x_2151:
[----:B------:R-:W0:Y:S02]  /*f1e0*/  F2I.F64.TRUNC R5, R4 ;  /* 0x0000000400057311 */ /* 0x000e24000030d100 */
[----:B0-----:R-:W-:Y:S01]  /*f1f0*/  STG.E.U16 desc[UR36][R16.64], R5 ;  /* 0x0000000510007986 */ /* 0x001fe2000c101524 */
[----:B------:R-:W-:Y:S05]  /*f200*/  EXIT ;  /* 0x000000000000794d */ /* 0x000fea0003800000 */
.L_x_2147:
        /* <DEDUP_REMOVED lines=15> */
[----:B------:R-:W-:Y:S01]  /*f300*/  STG.E desc[UR36][R16.64], R3 ;  /* 0x0000000310007986 */ /* 0x000fe2000c101924 */
[----:B------:R-:W-:Y:S05]  /*f310*/  EXIT ;  /* 0x000000000000794d */ /* 0x000fea0003800000 */
.L_x_2154:
        /* <DEDUP_REMOVED lines=10> */
[----:B------:R-:W-:Y:S01]  /*f3c0*/  STG.E.U16 desc[UR36][R16.64], R0 ;  /* 0x0000000010007986 */ /* 0x000fe2000c101524 */
[----:B------:R-:W-:Y:S05]  /*f3d0*/  EXIT ;  /* 0x000000000000794d */ /* 0x000fea0003800000 */
.L_x_2153:
        /* <DEDUP_REMOVED lines=16> */
[----:B------:R-:W-:Y:S01]  /*f4e0*/  STG.E.64 desc[UR36][R16.64], R2 ;  /* 0x0000000210007986 */ /* 0x000fe2000c101b24 */
[----:B------:R-:W-:Y:S05]  /*f4f0*/  EXIT ;  /* 0x000000000000794d */ /* 0x000fea0003800000 */
.L_x_2156:
        /* <DEDUP_REMOVED lines=11> */
[----:B------:R-:W-:Y:S01]  /*f5b0*/  STG.E desc[UR36][R16.64], R3 ;  /* 0x0000000310007986 */ /* 0x000fe2000c101924 */
[----:B------:R-:W-:Y:S05]  /*f5c0*/  EXIT ;  /* 0x000000000000794d */ /* 0x000fea0003800000 */
.L_x_2155:
[----:B------:R-:W-:Y:S01]  /*f5d0*/  STG.E.64 desc[UR36][R16.64], R4 ;  /* 0x0000000410007986 */ /* 0x000fe2000c101b24 */
[----:B------:R-:W-:Y:S05]  /*f5e0*/  EXIT ;  /* 0x000000000000794d */ /* 0x000fea0003800000 */
.L_x_2146:
        /* <DEDUP_REMOVED lines=11> */
[----:B0-----:R-:W-:Y:S01]  /*f6a0*/  STG.E.U16 desc[UR36][R16.64], R5 ;  /* 0x0000000510007986 */ /* 0x001fe2000c101524 */
[----:B------:R-:W-:Y:S05]  /*f6b0*/  EXIT ;  /* 0x000000000000794d */ /* 0x000fea0003800000 */
.L_x_2160:
        /* <DEDUP_REMOVED lines=25> */
.L_x_2163:
[----:B------:R-:W-:-:S04]  /*f850*/  SHF.R.U32.HI R3, RZ, 0x18, R3 ;  /* 0x00000018ff037819 */ /* 0x000fc80000011603 */
[----:B------:R-:W-:-:S04]  /*f860*/  LOP3.LUT R0, R0, 0x80, R3, 0xf8, !PT ;  /* 0x0000008000007812 */ /* 0x000fc800078ef803 */
[----:B------:R-:W-:-:S07]  /*f870*/  PRMT R8, R0, 0x7610, R8 ;  /* 0x0000761000087816 */ /* 0x000fce0000000008 */
.L_x_2162:
[----:B------:R-:W-:Y:S05]  /*f880*/  BSYNC.RECONVERGENT B0 ;  /* 0x0000000000007941 */ /* 0x000fea0003800200 */
.L_x_2161:
[----:B------:R-:W-:Y:S01]  /*f890*/  STG.E.U8 desc[UR36][R16.64], R8 ;  /* 0x0000000810007986 */ /* 0x000fe2000c101124 */
[----:B------:R-:W-:Y:S05]  /*f8a0*/  EXIT ;  /* 0x000000000000794d */ /* 0x000fea0003800000 */
.L_x_2159:
        /* <DEDUP_REMOVED lines=25> */
.L_x_2166:
[----:B------:R-:W-:-:S04]  /*fa40*/  SHF.R.U32.HI R3, RZ, 0x18, R3 ;  /* 0x00000018ff037819 */ /* 0x000fc80000011603 */
[----:B------:R-:W-:-:S04]  /*fa50*/  LOP3.LUT R0, R0, 0x80, R3, 0xf8, !PT ;  /* 0x0000008000007812 */ /* 0x000fc800078ef803 */
[----:B------:R-:W-:-:S07]  /*fa60*/  PRMT R8, R0, 0x7610, R8 ;  /* 0x0000761000087816 */ /* 0x000fce0000000008 */
.L_x_2165:
[----:B------:R-:W-:Y:S05]  /*fa70*/  BSYNC.RECONVERGENT B0 ;  /* 0x0000000000007941 */ /* 0x000fea0003800200 */
.L_x_2164:
[----:B------:R-:W-:Y:S01]  /*fa80*/  STG.E.U8 desc[UR36][R16.64], R8 ;  /* 0x0000000810007986 */ /* 0x000fe2000c101124 */
[----:B------:R-:W-:Y:S05]  /*fa90*/  EXIT ;  /* 0x000000000000794d */ /* 0x000fea0003800000 */
.L_x_2158:
        /* <DEDUP_REMOVED lines=30> */
.L_x_2168:
[----:B------:R-:W0:Y:S02]  /*fc80*/  F2I.U64.F64.TRUNC R4, R4 ;  /* 0x0000000400047311 */ /* 0x000e24000030d800 */
[----:B0-----:R-:W-:Y:S01]  /*fc90*/  STG.E.64 desc[UR36][R16.64], R4 ;  /* 0x0000000410007986 */ /* 0x001fe2000c101b24 */
[----:B------:R-:W-:Y:S05]  /*fca0*/  EXIT ;  /* 0x000000000000794d */ /* 0x000fea0003800000 */
.L_x_2167:
[----:B------:R-:W0:Y:S02]  /*fcb0*/  F2I.U32.F64.TRUNC R5, R4 ;  /* 0x0000000400057311 */ /* 0x000e24000030d000 */
[----:B0-----:R-:W-:Y:S01]  /*fcc0*/  STG.E desc[UR36][R16.64], R5 ;  /* 0x0000000510007986 */ /* 0x001fe2000c101924 */
[----:B------:R-:W-:Y:S05]  /*fcd0*/  EXIT ;  /* 0x000000000000794d */ /* 0x000fea0003800000 */
.L_x_2157:
        /* <DEDUP_REMOVED lines=8> */
[----:B------:R-:W-:Y:S01]  /*fd60*/  STG.E.U8 desc[UR36][R16.64], R3 ;  /* 0x0000000310007986 */ /* 0x000fe2000c101124 */
[----:B------:R-:W-:Y:S05]  /*fd70*/  EXIT ;  /* 0x000000000000794d */ /* 0x000fea0003800000 */
.L_x_2170:
[----:B------:R-:W-:-:S05]  /*fd80*/  CS2R R6, SRZ ;  /* 0x0000000000067805 */ /* 0x000fca000001ff00 */
[----:B------:R-:W-:Y:S01]  /*fd90*/  STG.E.128 desc[UR36][R16.64], R4 ;  /* 0x0000000410007986 */ /* 0x000fe2000c101d24 */
[----:B------:R-:W-:Y:S05]  /*fda0*/  EXIT ;  /* 0x000000000000794d */ /* 0x000fea0003800000 */
.L_x_2169:
[----:B------:R-:W-:-:S09]  /*fdb0*/  UISETP.NE.AND UP0, UPT, UR4, 0xf, UPT ;  /* 0x0000000f0400788c */ /* 0x000fd2000bf05270 */
[----:B------:R-:W-:Y:S05]  /*fdc0*/  BRA.U !UP0, `(.L_x_2171) ;  /* 0x0000000508287547 */ /* 0x000fea000b800000 */
[----:B------:R-:W-:-:S09]  /*fdd0*/  UISETP.NE.AND UP0, UPT, UR4, 0x17, UPT ;  /* 0x000000170400788c */ /* 0x000fd2000bf05270 */
[----:B------:R-:W-:Y:S05]  /*fde0*/  BRA.U !UP0, `(.L_x_2172) ;  /* 0x0000000108b07547 */ /* 0x000fea000b800000 */
[----:B------:R-:W-:-:S09]  /*fdf0*/  UISETP.NE.AND UP0, UPT, UR4, 0x18, UPT ;  /* 0x000000180400788c */ /* 0x000fd2000bf05270 */
[----:B------:R-:W-:Y:S05]  /*fe00*/  BRA.U !UP0, `(.L_x_2173) ;  /* 0x0000000108447547 */ /* 0x000fea000b800000 */
.L_x_2150:
        /* <DEDUP_REMOVED lines=16> */
.L_x_2174:
[----:B------:R-:W-:Y:S05]  /*ff10*/  EXIT ;  /* 0x000000000000794d */ /* 0x000fea0003800000 */
.L_x_2173:
        /* <DEDUP_REMOVED lines=21> */
.L_x_2176:
[----:B------:R-:W-:Y:S05]  /*10070*/  BSYNC.RECONVERGENT B0 ;  /* 0x0000000000007941 */ /* 0x000fea0003800200 */
.L_x_2175:
[----:B------:R-:W-:-:S05]  /*10080*/  LOP3.LUT R3, R0, 0x80, R3, 0xf8, !PT ;  /* 0x0000008000037812 */ /* 0x000fca00078ef803 */
[----:B------:R-:W-:Y:S01]  /*10090*/  STG.E.U8 desc[UR36][R16.64], R3 ;  /* 0x0000000310007986 */ /* 0x000fe2000c101124 */
[----:B------:R-:W-:Y:S05]  /*100a0*/  EXIT ;  /* 0x000000000000794d */ /* 0x000fea0003800000 */
.L_x_2172:
        /* <DEDUP_REMOVED lines=20> */
.L_x_2178:
[----:B------:R-:W-:Y:S02]  /*101f0*/  ISETP.GT.U32.AND P0, PT, R2, 0x7f800000, PT ;  /* 0x7f8000000200780c */ /* 0x000fe40003f04070 */
[----:B------:R-:W-:-:S04]  /*10200*/  MOV R0, 0x7f ;  /* 0x0000007f00007802 */ /* 0x000fc80000000f00 */
[----:B------:R-:W-:-:S07]  /*10210*/  SEL R0, R0, 0x7c, P0 ;  /* 0x0000007c00007807 */ /* 0x000fce0000000000 */
.L_x_2179:
[----:B------:R-:W-:Y:S05]  /*10220*/  BSYNC.RECONVERGENT B0 ;  /* 0x0000000000007941 */ /* 0x000fea0003800200 */
.L_x_2177:
[----:B------:R-:W-:-:S04]  /*10230*/  SHF.R.U32.HI R3, RZ, 0x18, R3 ;  /* 0x00000018ff037819 */ /* 0x000fc80000011603 */
[----:B------:R-:W-:-:S05]  /*10240*/  LOP3.LUT R3, R0, 0x80, R3, 0xf8, !PT ;  /* 0x0000008000037812 */ /* 0x000fca00078ef803 */
[----:B------:R-:W-:Y:S01]  /*10250*/  STG.E.U8 desc[UR36][R16.64], R3 ;  /* 0x0000000310007986 */ /* 0x000fe2000c101124 */
[----:B------:R-:W-:Y:S05]  /*10260*/  EXIT ;  /* 0x000000000000794d */ /* 0x000fea0003800000 */
.L_x_2171:
        /* <DEDUP_REMOVED lines=10> */
[----:B------:R-:W-:Y:S01]  /*10310*/  STG.E.U16 desc[UR36][R16.64], R0 ;  /* 0x0000000010007986 */ /* 0x000fe2000c101524 */
[----:B------:R-:W-:Y:S05]  /*10320*/  EXIT ;  /* 0x000000000000794d */ /* 0x000fea0003800000 */
.L_x_2180:
        /* <DEDUP_REMOVED lines=13> */
.L_x_2625:


//--------------------- .text._ZN2at6native27unrolled_elementwise_kernelIZZZNS0_16atan_kernel_cudaERNS_18TensorIteratorBaseEENKUlvE0_clEvENKUlvE_clEvEUldE_St5arrayIPcLm2EELi4E23TrivialOffsetCalculatorILi1EjESB_NS0_6memory12LoadWithCastILi1EEENSC_13StoreWithCastILi1EEEEEviT_T0_T2_T3_T4_T5_ --------------------------
	.section	.text._ZN2at6native27unrolled_elementwise_kernelIZZZNS0_16atan_kernel_cudaERNS_18TensorIteratorBaseEENKUlvE0_clEvENKUlvE_clEvEUldE_St5arrayIPcLm2EELi4E23TrivialOffsetCalculatorILi1EjESB_NS0_6memory12LoadWithCastILi1EEENSC_13StoreWithCastILi1EEEEEviT_T0_T2_T3_T4_T5_,"ax",@progbits
	.align	128
        .global         _ZN2at6native27unrolled_elementwise_kernelIZZZNS0_16atan_kernel_cudaERNS_18TensorIteratorBaseEENKUlvE0_clEvENKUlvE_clEvEUldE_St5arrayIPcLm2EELi4E23TrivialOffsetCalculatorILi1EjESB_NS0_6memory12LoadWithCastILi1EEENSC_13StoreWithCastILi1EEEEEviT_T0_T2_T3_T4_T5_
        .type           _ZN2at6native27unrolled_elementwise_kernelIZZZNS0_16atan_kernel_cudaERNS_18TensorIteratorBaseEENKUlvE0_clEvENKUlvE_clEvEUldE_St5arrayIPcLm2EELi4E23TrivialOffsetCalculatorILi1EjESB_NS0_6memory12LoadWithCastILi1EEENSC_13StoreWithCastILi1EEEEEviT_T0_T2_T3_T4_T5_,@function
        .size           _ZN2at6native27unrolled_elementwise_kernelIZZZNS0_16atan_kernel_cudaERNS_18TensorIteratorBaseEENKUlvE0_clEvENKUlvE_clEvEUldE_St5arrayIPcLm2EELi4E23TrivialOffsetCalculatorILi1EjESB_NS0_6memory12LoadWithCastILi1EEENSC_13StoreWithCastILi1EEEEEviT_T0_T2_T3_T4_T5_,(.L_x_2626 - _ZN2at6native27unrolled_elementwise_kernelIZZZNS0_16atan_kernel_cudaERNS_18TensorIteratorBaseEENKUlvE0_clEvENKUlvE_clEvEUldE_St5arrayIPcLm2EELi4E23TrivialOffsetCalculatorILi1EjESB_NS0_6memory12LoadWithCastILi1EEENSC_13StoreWithCastILi1EEEEEviT_T0_T2_T3_T4_T5_)
        .other          _ZN2at6native27unrolled_elementwise_kernelIZZZNS0_16atan_kernel_cudaERNS_18TensorIteratorBaseEENKUlvE0_clEvENKUlvE_clEvEUldE_St5arrayIPcLm2EELi4E23TrivialOffsetCalculatorILi1EjESB_NS0_6memory12LoadWithCastILi1EEENSC_13StoreWithCastILi1EEEEEviT_T0_T2_T3_T4_T5_,@"STO_CUDA_ENTRY STV_DEFAULT"
_ZN2at6native27unrolled_elementwise_kernelIZZZNS0_16atan_kernel_cudaERNS_18TensorIteratorBaseEENKUlvE0_clEvENKUlvE_clEvEUldE_St5arrayIPcLm2EELi4E23TrivialOffsetCalculatorILi1EjESB_NS0_6memory12LoadWithCastILi1EEENSC_13StoreWithCastILi1EEEEEviT_T0_T2_T3_T4_T5_:
.text._ZN2at6native27unrolled_elementwise_kernelIZZZNS0_16atan_kernel_cudaERNS_18TensorIteratorBaseEENKUlvE0_clEvENKUlvE_clEvEUldE_St5arrayIPcLm2EELi4E23TrivialOffsetCalculatorILi1EjESB_NS0_6memory12LoadWithCastILi1EEENSC_13StoreWithCastILi1EEEEEviT_T0_T2_T3_T4_T5_:
[----:B------:R-:W0:Y:S01]  /*0000*/  LDC R1, c[0x0][0x37c] ;  /* 0x0000df00ff017b82 */ /* 0x000e220000000800 */
[----:B------:R-:W1:Y:S07]  /*0010*/  S2R R18, SR_CTAID.X ;  /* 0x0000000000127919 */ /* 0x000e6e0000002500 */
[----:B------:R-:W1:Y:S01]  /*0020*/  LDC R19, c[0x0][0x380] ;  /* 0x0000e000ff137b82 */ /* 0x000e620000000800 */
[----:B------:R-:W2:Y:S01]  /*0030*/  LDCU.64 UR36, c[0x0][0x358] ;  /* 0x00006b00ff2477ac */ /* 0x000ea20008000a00 */
[----:B------:R-:W-:Y:S01]  /*0040*/  BSSY.RECONVERGENT B7, `(.L_x_2181) ;  /* 0x00000fa000077945 */ /* 0x000fe20003800200 */
[----:B------:R-:W3:Y:S01]  /*0050*/  S2R R2, SR_TID.X ;  /* 0x0000000000027919 */ /* 0x000ee20000002100 */
[----:B------:R-:W-:Y:S01]  /*0060*/  CS2R R28, SRZ ;  /* 0x00000000001c7805 */ /* 0x000fe2000001ff00 */
        /* <DEDUP_REMOVED lines=24> */
[----:B--2---:R0:W1:Y:S02]  /*01f0*/  I2F.F64.S16 R28, R2 ;  /* 0x00000002001c7312 */ /* 0x0040640000101c00 */
[----:B01----:R-:W-:Y:S05]  /*0200*/  BRA `(.L_x_2189) ;  /* 0x0000000c006c7947 */ /* 0x003fea0003800000 */
.L_x_2187:
[----:B------:R-:W2:Y:S02]  /*0210*/  LDG.E.U8 R2, desc[UR36][R2.64] ;  /* 0x0000002402027981 */ /* 0x000ea4000c1e1100 */
[----:B--2---:R0:W1:Y:S02]  /*0220*/  I2F.F64.U16 R28, R2 ;  /* 0x00000002001c7312 */ /* 0x0040640000101800 */
[----:B01----:R-:W-:Y:S05]  /*0230*/  BRA `(.L_x_2189) ;  /* 0x0000000c00607947 */ /* 0x003fea0003800000 */
.L_x_2186:
[----:B------:R-:W-:-:S09]  /*0240*/  UISETP.NE.AND UP0, UPT, UR4, 0x2, UPT ;  /* 0x000000020400788c */ /* 0x000fd2000bf05270 */
[----:B------:R-:W-:Y:S05]  /*0250*/  BRA.U !UP0, `(.L_x_2190) ;  /* 0x0000000108287547 */ /* 0x000fea000b800000 */
[----:B------:R-:W-:-:S09]  /*0260*/  UISETP.NE.AND UP0, UPT, UR4, 0x3, UPT ;  /* 0x000000030400788c */ /* 0x000fd2000bf05270 */
[----:B------:R-:W-:Y:S05]  /*0270*/  BRA.U !UP0, `(.L_x_2191) ;  /* 0x0000000108147547 */ /* 0x000fea000b800000 */
[----:B------:R-:W-:-:S09]  /*0280*/  UISETP.NE.AND UP0, UPT, UR4, 0x4, UPT ;  /* 0x000000040400788c */ /* 0x000fd2000bf05270 */
[----:B------:R-:W-:Y:S05]  /*0290*/  BRA.U UP0, `(.L_x_2188) ;  /* 0x0000000900bc7547 */ /* 0x000fea000b800000 */
[----:B------:R-:W2:Y:S02]  /*02a0*/  LDG.E.64 R28, desc[UR36][R2.64] ;  /* 0x00000024021c7981 */ /* 0x000ea4000c1e1b00 */
[----:B--2---:R-:W0:Y:S02]  /*02b0*/  I2F.F64.S64 R28, R28 ;  /* 0x0000001c001c7312 */ /* 0x004e240000301c00 */
[----:B0-----:R-:W-:Y:S05]  /*02c0*/  BRA `(.L_x_2189) ;  /* 0x0000000c003c7947 */ /* 0x001fea0003800000 */
.L_x_2191:
[----:B------:R-:W2:Y:S02]  /*02d0*/  LDG.E R2, desc[UR36][R2.64] ;  /* 0x0000002402027981 */ /* 0x000ea4000c1e1900 */
[----:B--2---:R0:W1:Y:S02]  /*02e0*/  I2F.F64 R28, R2 ;  /* 0x00000002001c7312 */ /* 0x0040640000201c00 */
[----:B01----:R-:W-:Y:S05]  /*02f0*/  BRA `(.L_x_2189) ;  /* 0x0000000c00307947 */ /* 0x003fea0003800000 */
.L_x_2190:
[----:B------:R-:W2:Y:S02]  /*0300*/  LDG.E.U16 R2, desc[UR36][R2.64] ;  /* 0x0000002402027981 */ /* 0x000ea4000c1e1500 */
[----:B--2---:R0:W1:Y:S02]  /*0310*/  I2F.F64.S16 R28, R2 ;  /* 0x00000002001c7312 */ /* 0x0040640000101c00 */
[----:B01----:R-:W-:Y:S05]  /*0320*/  BRA `(.L_x_2189) ;  /* 0x0000000c00247947 */ /* 0x003fea0003800000 */
.L_x_2185:
        /* <DEDUP_REMOVED lines=10> */
.L_x_2193:
[----:B------:R-:W2:Y:S02]  /*03d0*/  LDG.E.U16 R0, desc[UR36][R2.64] ;  /* 0x0000002402007981 */ /* 0x000ea4000c1e1500 */
[----:B--2---:R-:W-:-:S05]  /*03e0*/  HADD2.F32 R0, -RZ, R0.H0_H0 ;  /* 0x20000000ff007230 */ /* 0x004fca0000004100 */
[----:B------:R-:W-:-:S04]  /*03f0*/  FMUL.FTZ R0, R0, 1 ;  /* 0x3f80000000007820 */ /* 0x000fc80000410000 */
[----:B------:R1:W2:Y:S02]  /*0400*/  F2F.F64.F32 R28, R0 ;  /* 0x00000000001c7310 */ /* 0x0002a40000201800 */
[----:B-12---:R-:W-:Y:S05]  /*0410*/  BRA `(.L_x_2189) ;  /* 0x0000000800e87947 */ /* 0x006fea0003800000 */
.L_x_2192:
        /* <DEDUP_REMOVED lines=10> */
.L_x_2195:
[----:B------:R-:W2:Y:S02]  /*04c0*/  LDG.E.U16 R2, desc[UR36][R2.64] ;  /* 0x0000002402027981 */ /* 0x000ea4000c1e1500 */
[----:B--2---:R-:W-:-:S05]  /*04d0*/  HADD2.F32 R0, -RZ, R2.H0_H0 ;  /* 0x20000002ff007230 */ /* 0x004fca0000004100 */
[----:B------:R-:W-:-:S04]  /*04e0*/  FMUL.FTZ R0, R0, 1 ;  /* 0x3f80000000007820 */ /* 0x000fc80000410000 */
[----:B------:R1:W2:Y:S02]  /*04f0*/  F2F.F64.F32 R28, R0 ;  /* 0x00000000001c7310 */ /* 0x0002a40000201800 */
[----:B-12---:R-:W-:Y:S05]  /*0500*/  BRA `(.L_x_2189) ;  /* 0x0000000800ac7947 */ /* 0x006fea0003800000 */
.L_x_2194:
[----:B------:R0:W5:Y:S01]  /*0510*/  LDG.E.64 R28, desc[UR36][R2.64] ;  /* 0x00000024021c7981 */ /* 0x000162000c1e1b00 */
[----:B------:R-:W-:Y:S05]  /*0520*/  BRA `(.L_x_2189) ;  /* 0x0000000800a47947 */ /* 0x000fea0003800000 */
.L_x_2184:
        /* <DEDUP_REMOVED lines=13> */
.L_x_2198:
[----:B------:R1:W5:Y:S01]  /*0600*/  LDG.E.64 R28, desc[UR36][R2.64] ;  /* 0x00000024021c7981 */ /* 0x000362000c1e1b00 */
[----:B------:R-:W-:Y:S05]  /*0610*/  BRA `(.L_x_2189) ;  /* 0x0000000800687947 */ /* 0x000fea0003800000 */
.L_x_2197:
        /* <DEDUP_REMOVED lines=23> */
[----:B------:R-:W-:-:S05]  /*0790*/  LOP3.LUT R5, R5, 0x80000000, R0, 0xf8, !PT ;  /* 0x8000000005057812 */ /* 0x000fca00078ef800 */
[----:B------:R-:W-:-:S04]  /*07a0*/  FMUL.FTZ R5, R5, 1 ;  /* 0x3f80000005057820 */ /* 0x000fc80000410000 */
[----:B------:R2:W3:Y:S02]  /*07b0*/  F2F.F64.F32 R28, R5 ;  /* 0x00000005001c7310 */ /* 0x0004e40000201800 */
[----:B--23--:R-:W-:Y:S05]  /*07c0*/  BRA `(.L_x_2189) ;  /* 0x0000000400fc7947 */ /* 0x00cfea0003800000 */
.L_x_2200:
        /* <DEDUP_REMOVED lines=12> */
[----:B------:R2:W3:Y:S02]  /*0890*/  F2F.F64.F32 R28, R0 ;  /* 0x00000000001c7310 */ /* 0x0004e40000201800 */
[----:B--23--:R-:W-:Y:S05]  /*08a0*/  BRA `(.L_x_2189) ;  /* 0x0000000400c47947 */ /* 0x00cfea0003800000 */
.L_x_2199:
[----:B------:R-:W2:Y:S02]  /*08b0*/  LDG.E.U16 R0, desc[UR36][R2.64] ;  /* 0x0000002402007981 */ /* 0x000ea4000c1e1500 */
[----:B--2---:R-:W-:-:S04]  /*08c0*/  IMAD.U32 R0, R0, 0x10000, RZ ;  /* 0x0001000000007824 */ /* 0x004fc800078e00ff */
[----:B------:R-:W-:-:S04]  /*08d0*/  FMUL.FTZ R0, R0, 1 ;  /* 0x3f80000000007820 */ /* 0x000fc80000410000 */
[----:B------:R2:W3:Y:S02]  /*08e0*/  F2F.F64.F32 R28, R0 ;  /* 0x00000000001c7310 */ /* 0x0004e40000201800 */
[----:B--23--:R-:W-:Y:S05]  /*08f0*/  BRA `(.L_x_2189) ;  /* 0x0000000400b07947 */ /* 0x00cfea0003800000 */
.L_x_2196:
        /* <DEDUP_REMOVED lines=9> */
[----:B--2---:R4:W0:Y:S02]  /*0990*/  I2F.F64.U16 R28, R2 ;  /* 0x00000002001c7312 */ /* 0x0048240000101800 */
[----:B0---4-:R-:W-:Y:S05]  /*09a0*/  BRA `(.L_x_2189) ;  /* 0x0000000400847947 */ /* 0x011fea0003800000 */
.L_x_2203:
        /* <DEDUP_REMOVED lines=21> */
.L_x_2205:
[----:B------:R-:W-:Y:S05]  /*0b00*/  BSYNC.RECONVERGENT B0 ;  /* 0x0000000000007941 */ /* 0x000fea0003800200 */
.L_x_2204:
[----:B------:R-:W-:Y:S01]  /*0b10*/  IMAD.SHL.U32 R0, R0, 0x100000, RZ ;  /* 0x0010000000007824 */ /* 0x000fe200078e00ff */
[----:B------:R-:W-:-:S04]  /*0b20*/  LEA R2, R2, 0x3b800000, 0x17 ;  /* 0x3b80000002027811 */ /* 0x000fc800078eb8ff */
[----:B------:R-:W-:-:S05]  /*0b30*/  LOP3.LUT R0, R2, R0, R7, 0xfe, !PT ;  /* 0x0000000002007212 */ /* 0x000fca00078efe07 */
[----:B------:R-:W-:-:S04]  /*0b40*/  FMUL.FTZ R0, R0, 1 ;  /* 0x3f80000000007820 */ /* 0x000fc80000410000 */
[----:B------:R4:W0:Y:S02]  /*0b50*/  F2F.F64.F32 R28, R0 ;  /* 0x00000000001c7310 */ /* 0x0008240000201800 */
[----:B0---4-:R-:W-:Y:S05]  /*0b60*/  BRA `(.L_x_2189) ;  /* 0x0000000400147947 */ /* 0x011fea0003800000 */
.L_x_2202:
        /* <DEDUP_REMOVED lines=21> */
.L_x_2207:
[----:B------:R-:W-:Y:S05]  /*0cc0*/  BSYNC.RECONVERGENT B0 ;  /* 0x0000000000007941 */ /* 0x000fea0003800200 */
.L_x_2206:
[----:B------:R-:W-:Y:S01]  /*0cd0*/  IMAD.SHL.U32 R0, R0, 0x200000, RZ ;  /* 0x0020000000007824 */ /* 0x000fe200078e00ff */
[----:B------:R-:W-:-:S04]  /*0ce0*/  LEA R2, R2, 0x37800000, 0x17 ;  /* 0x3780000002027811 */ /* 0x000fc800078eb8ff */
[----:B------:R-:W-:-:S05]  /*0cf0*/  LOP3.LUT R0, R2, R0, R7, 0xfe, !PT ;  /* 0x0000000002007212 */ /* 0x000fca00078efe07 */
[----:B------:R-:W-:-:S04]  /*0d00*/  FMUL.FTZ R0, R0, 1 ;  /* 0x3f80000000007820 */ /* 0x000fc80000410000 */
[----:B------:R4:W0:Y:S02]  /*0d10*/  F2F.F64.F32 R28, R0 ;  /* 0x00000000001c7310 */ /* 0x0008240000201800 */
[----:B0---4-:R-:W-:Y:S05]  /*0d20*/  BRA `(.L_x_2189) ;  /* 0x0000000000a47947 */ /* 0x011fea0003800000 */
.L_x_2201:
[----:B------:R-:W-:-:S09]  /*0d30*/  UISETP.NE.AND UP0, UPT, UR4, 0x1c, UPT ;  /* 0x0000001c0400788c */ /* 0x000fd2000bf05270 */
[----:B------:R-:W-:Y:S05]  /*0d40*/  BRA.U !UP0, `(.L_x_2208) ;  /* 0x0000000108947547 */ /* 0x000fea000b800000 */
[----:B------:R-:W-:-:S09]  /*0d50*/  UISETP.NE.AND UP0, UPT, UR4, 0x1d, UPT ;  /* 0x0000001d0400788c */ /* 0x000fd2000bf05270 */
[----:B------:R-:W-:Y:S05]  /*0d60*/  BRA.U !UP0, `(.L_x_2209) ;  /* 0x0000000108807547 */ /* 0x000fea000b800000 */
[----:B------:R-:W-:-:S09]  /*0d70*/  UISETP.NE.AND UP0, UPT, UR4, 0x2c, UPT ;  /* 0x0000002c0400788c */ /* 0x000fd2000bf05270 */
[----:B------:R-:W-:Y:S05]  /*0d80*/  BRA.U !UP0, `(.L_x_2210) ;  /* 0x0000000108487547 */ /* 0x000fea000b800000 */
.L_x_2188:
        /* <DEDUP_REMOVED lines=16> */
.L_x_2211:
[----:B------:R-:W-:Y:S01]  /*0e90*/  CS2R R28, SRZ ;  /* 0x00000000001c7805 */ /* 0x000fe2000001ff00 */
[----:B------:R-:W-:Y:S06]  /*0ea0*/  BRA `(.L_x_2189) ;  /* 0x0000000000447947 */ /* 0x000fec0003800000 */
.L_x_2210:
[----:B------:R-:W2:Y:S01]  /*0eb0*/  LDG.E.U8 R0, desc[UR36][R2.64] ;  /* 0x0000002402007981 */ /* 0x000ea2000c1e1100 */
[----:B------:R-:W-:Y:S02]  /*0ec0*/  IMAD.MOV.U32 R28, RZ, RZ, 0x0 ;  /* 0x00000000ff1c7424 */ /* 0x000fe400078e00ff */
[----:B------:R-:W-:Y:S01]  /*0ed0*/  IMAD.MOV.U32 R29, RZ, RZ, 0x38000000 ;  /* 0x38000000ff1d7424 */ /* 0x000fe200078e00ff */
[----:B--2---:R-:W-:-:S13]  /*0ee0*/  ISETP.NE.AND P0, PT, R0, RZ, PT ;  /* 0x000000ff0000720c */ /* 0x004fda0003f05270 */
[----:B------:R-:W-:Y:S05]  /*0ef0*/  @!P0 BRA `(.L_x_2189) ;  /* 0x0000000000308947 */ /* 0x000fea0003800000 */
[----:B------:R-:W-:-:S13]  /*0f00*/  ISETP.NE.AND P0, PT, R0, 0xff, PT ;  /* 0x000000ff0000780c */ /* 0x000fda0003f05270 */
[----:B------:R-:W-:Y:S02]  /*0f10*/  @P0 IMAD.SHL.U32 R0, R0, 0x800000, RZ ;  /* 0x0080000000000824 */ /* 0x000fe400078e00ff */
[----:B------:R-:W-:Y:S02]  /*0f20*/  @!P0 IMAD.MOV.U32 R28, RZ, RZ, 0x20000000 ;  /* 0x20000000ff1c8424 */ /* 0x000fe400078e00ff */
[----:B------:R-:W-:Y:S02]  /*0f30*/  @!P0 IMAD.MOV.U32 R29, RZ, RZ, 0x7ff80000 ;  /* 0x7ff80000ff1d8424 */ /* 0x000fe400078e00ff */
[----:B------:R-:W-:-:S04]  /*0f40*/  @P0 FMUL.FTZ R0, R0, 1 ;  /* 0x3f80000000000820 */ /* 0x000fc80000410000 */
[----:B------:R4:W0:Y:S02]  /*0f50*/  @P0 F2F.F64.F32 R28, R0 ;  /* 0x00000000001c0310 */ /* 0x0008240000201800 */
[----:B0---4-:R-:W-:Y:S05]  /*0f60*/  BRA `(.L_x_2189) ;  /* 0x0000000000147947 */ /* 0x011fea0003800000 */
.L_x_2209:
[----:B------:R-:W2:Y:S02]  /*0f70*/  LDG.E.64 R28, desc[UR36][R2.64] ;  /* 0x00000024021c7981 */ /* 0x000ea4000c1e1b00 */
[----:B--2---:R-:W4:Y:S02]  /*0f80*/  I2F.F64.U64 R28, R28 ;  /* 0x0000001c001c7312 */ /* 0x004f240000301800 */
[----:B----4-:R-:W-:Y:S05]  /*0f90*/  BRA `(.L_x_2189) ;  /* 0x0000000000087947 */ /* 0x010fea0003800000 */
.L_x_2208:
[----:B------:R-:W2:Y:S02]  /*0fa0*/  LDG.E R2, desc[UR36][R2.64] ;  /* 0x0000002402027981 */ /* 0x000ea4000c1e1900 */
[----:B--2---:R2:W3:Y:S02]  /*0fb0*/  I2F.F64.U32 R28, R2 ;  /* 0x00000002001c7312 */ /* 0x0044e40000201800 */
.L_x_2189:
[----:B------:R-:W-:Y:S05]  /*0fc0*/  BSYNC.RECONVERGENT B6 ;  /* 0x0000000000067941 */ /* 0x000fea0003800200 */
.L_x_2183:
[----:B012---:R-:W-:-:S07]  /*0fd0*/  VIADD R2, R23, 0x80 ;  /* 0x0000008017027836 */ /* 0x007fce0000000000 */
.L_x_2182:
[----:B------:R-:W-:Y:S05]  /*0fe0*/  BSYNC.RECONVERGENT B7 ;  /* 0x0000000000077941 */ /* 0x000fea0003800200 */
.L_x_2181:
[----:B------:R-:W-:Y:S01]  /*0ff0*/  ISETP.GE.AND P0, PT, R2, R19, PT ;  /* 0x000000130200720c */ /* 0x000fe20003f06270 */
[----:B------:R-:W-:Y:S01]  /*1000*/  BSSY.RECONVERGENT B7, `(.L_x_2212) ;  /* 0x00000f6000077945 */ /* 0x000fe20003800200 */
[----:B------:R-:W-:-:S11]  /*1010*/  CS2R R26, SRZ ;  /* 0x00000000001a7805 */ /* 0x000fd6000001ff00 */
[----:B------:R-:W-:Y:S05]  /*1020*/  @P0 BRA `(.L_x_2213) ;  /* 0x0000000c00cc0947 */ /* 0x000fea0003800000 */
        /* <DEDUP_REMOVED lines=19> */
[----:B--2---:R1:W2:Y:S02]  /*1160*/  I2F.F64.S16 R26, R4 ;  /* 0x00000004001a7312 */ /* 0x0042a40000101c00 */
[----:B-12---:R-:W-:Y:S05]  /*1170*/  BRA `(.L_x_2220) ;  /* 0x0000000c00707947 */ /* 0x006fea0003800000 */
.L_x_2218:
[----:B------:R-:W2:Y:S02]  /*1180*/  LDG.E.U8 R4, desc[UR36][R4.64] ;  /* 0x0000002404047981 */ /* 0x000ea4000c1e1100 */
[----:B--2---:R1:W2:Y:S02]  /*1190*/  I2F.F64.U16 R26, R4 ;  /* 0x00000004001a7312 */ /* 0x0042a40000101800 */
[----:B-12---:R-:W-:Y:S05]  /*11a0*/  BRA `(.L_x_2220) ;  /* 0x0000000c00647947 */ /* 0x006fea0003800000 */
.L_x_2217:
        /* <DEDUP_REMOVED lines=9> */
.L_x_2222:
[----:B------:R-:W2:Y:S02]  /*1240*/  LDG.E R4, desc[UR36][R4.64] ;  /* 0x0000002404047981 */ /* 0x000ea4000c1e1900 */
[----:B--2---:R1:W2:Y:S02]  /*1250*/  I2F.F64 R26, R4 ;  /* 0x00000004001a7312 */ /* 0x0042a40000201c00 */
[----:B-12---:R-:W-:Y:S05]  /*1260*/  BRA `(.L_x_2220) ;  /* 0x0000000c00347947 */ /* 0x006fea0003800000 */
.L_x_2221:
[----:B------:R-:W2:Y:S02]  /*1270*/  LDG.E.U16 R4, desc[UR36][R4.64] ;  /* 0x0000002404047981 */ /* 0x000ea4000c1e1500 */
[----:B--2---:R1:W2:Y:S02]  /*1280*/  I2F.F64.S16 R26, R4 ;  /* 0x00000004001a7312 */ /* 0x0042a40000101c00 */
[----:B-12---:R-:W-:Y:S05]  /*1290*/  BRA `(.L_x_2220) ;  /* 0x0000000c00287947 */ /* 0x006fea0003800000 */
.L_x_2216:
        /* <DEDUP_REMOVED lines=10> */
.L_x_2224:
[----:B------:R-:W2:Y:S02]  /*1340*/  LDG.E.U16 R0, desc[UR36][R4.64] ;  /* 0x0000002404007981 */ /* 0x000ea4000c1e1500 */
[----:B--2---:R-:W-:-:S05]  /*1350*/  HADD2.F32 R0, -RZ, R0.H0_H0 ;  /* 0x20000000ff007230 */ /* 0x004fca0000004100 */
[----:B------:R-:W-:-:S04]  /*1360*/  FMUL.FTZ R0, R0, 1 ;  /* 0x3f80000000007820 */ /* 0x000fc80000410000 */
[----:B------:R0:W1:Y:S02]  /*1370*/  F2F.F64.F32 R26, R0 ;  /* 0x00000000001a7310 */ /* 0x0000640000201800 */
[----:B01----:R-:W-:Y:S05]  /*1380*/  BRA `(.L_x_2220) ;  /* 0x0000000800ec7947 */ /* 0x003fea0003800000 */
.L_x_2223:
        /* <DEDUP_REMOVED lines=10> */
.L_x_2226:
[----:B------:R-:W2:Y:S02]  /*1430*/  LDG.E.U16 R4, desc[UR36][R4.64] ;  /* 0x0000002404047981 */ /* 0x000ea4000c1e1500 */
[----:B--2---:R-:W-:-:S05]  /*1440*/  HADD2.F32 R0, -RZ, R4.H0_H0 ;  /* 0x20000004ff007230 */ /* 0x004fca0000004100 */
[----:B------:R-:W-:-:S04]  /*1450*/  FMUL.FTZ R0, R0, 1 ;  /* 0x3f80000000007820 */ /* 0x000fc80000410000 */
[----:B------:R0:W1:Y:S02]  /*1460*/  F2F.F64.F32 R26, R0 ;  /* 0x00000000001a7310 */ /* 0x0000640000201800 */
[----:B01----:R-:W-:Y:S05]  /*1470*/  BRA `(.L_x_2220) ;  /* 0x0000000800b07947 */ /* 0x003fea0003800000 */
.L_x_2225:
[----:B------:R0:W5:Y:S01]  /*1480*/  LDG.E.64 R26, desc[UR36][R4.64] ;  /* 0x00000024041a7981 */ /* 0x000162000c1e1b00 */
[----:B------:R-:W-:Y:S05]  /*1490*/  BRA `(.L_x_2220) ;  /* 0x0000000800a87947 */ /* 0x000fea0003800000 */
.L_x_2215:
        /* <DEDUP_REMOVED lines=13> */
.L_x_2229:
[----:B------:R4:W5:Y:S01]  /*1570*/  LDG.E.64 R26, desc[UR36][R4.64] ;  /* 0x00000024041a7981 */ /* 0x000962000c1e1b00 */
[----:B------:R-:W-:Y:S05]  /*1580*/  BRA `(.L_x_2220) ;  /* 0x00000008006c7947 */ /* 0x000fea0003800000 */
.L_x_2228:
        /* <DEDUP_REMOVED lines=25> */
[----:B------:R4:W0:Y:S02]  /*1720*/  F2F.F64.F32 R26, R3 ;  /* 0x00000003001a7310 */ /* 0x0008240000201800 */
[----:B0---4-:R-:W-:Y:S05]  /*1730*/  BRA `(.L_x_2220) ;  /* 0x0000000800007947 */ /* 0x011fea0003800000 */
.L_x_2231:
        /* <DEDUP_REMOVED lines=11> */
[----:B------:R-:W-:-:S05]  /*17f0*/  LOP3.LUT R0, R0, 0x80000000, R3, 0xf8, !PT ;  /* 0x8000000000007812 */ /* 0x000fca00078ef803 */
[----:B------:R-:W-:-:S04]  /*1800*/  FMUL.FTZ R0, R0, 1 ;  /* 0x3f80000000007820 */ /* 0x000fc80000410000 */
[----:B------:R4:W0:Y:S02]  /*1810*/  F2F.F64.F32 R26, R0 ;  /* 0x00000000001a7310 */ /* 0x0008240000201800 */
[----:B0---4-:R-:W-:Y:S05]  /*1820*/  BRA `(.L_x_2220) ;  /* 0x0000000400c47947 */ /* 0x011fea0003800000 */
.L_x_2230:
[----:B------:R-:W2:Y:S02]  /*1830*/  LDG.E.U16 R0, desc[UR36][R4.64] ;  /* 0x0000002404007981 */ /* 0x000ea4000c1e1500 */
[----:B--2---:R-:W-:-:S04]  /*1840*/  IMAD.U32 R0, R0, 0x10000, RZ ;  /* 0x0001000000007824 */ /* 0x004fc800078e00ff */
[----:B------:R-:W-:-:S04]  /*1850*/  FMUL.FTZ R0, R0, 1 ;  /* 0x3f80000000007820 */ /* 0x000fc80000410000 */
[----:B------:R4:W0:Y:S02]  /*1860*/  F2F.F64.F32 R26, R0 ;  /* 0x00000000001a7310 */ /* 0x0008240000201800 */
[----:B0---4-:R-:W-:Y:S05]  /*1870*/  BRA `(.L_x_2220) ;  /* 0x0000000400b07947 */ /* 0x011fea0003800000 */
.L_x_2227:
        /* <DEDUP_REMOVED lines=11> */
.L_x_2234:
        /* <DEDUP_REMOVED lines=21> */
.L_x_2236:
[----:B------:R-:W-:Y:S05]  /*1a80*/  BSYNC.RECONVERGENT B0 ;  /* 0x0000000000007941 */ /* 0x000fea0003800200 */
.L_x_2235:
[----:B------:R-:W-:Y:S01]  /*1a90*/  IMAD.SHL.U32 R0, R0, 0x100000, RZ ;  /* 0x0010000000007824 */ /* 0x000fe200078e00ff */
[----:B------:R-:W-:-:S04]  /*1aa0*/  LEA R3, R3, 0x3b800000, 0x17 ;  /* 0x3b80000003037811 */ /* 0x000fc800078eb8ff */
[----:B------:R-:W-:-:S05]  /*1ab0*/  LOP3.LUT R0, R3, R0, R7, 0xfe, !PT ;  /* 0x0000000003007212 */ /* 0x000fca00078efe07 */
[----:B------:R-:W-:-:S04]  /*1ac0*/  FMUL.FTZ R0, R0, 1 ;  /* 0x3f80000000007820 */ /* 0x000fc80000410000 */
[----:B------:R4:W0:Y:S02]  /*1ad0*/  F2F.F64.F32 R26, R0 ;  /* 0x00000000001a7310 */ /* 0x0008240000201800 */
[----:B0---4-:R-:W-:Y:S05]  /*1ae0*/  BRA `(.L_x_2220) ;  /* 0x0000000400147947 */ /* 0x011fea0003800000 */
.L_x_2233:
        /* <DEDUP_REMOVED lines=21> */
.L_x_2238:
[----:B------:R-:W-:Y:S05]  /*1c40*/  BSYNC.RECONVERGENT B0 ;  /* 0x0000000000007941 */ /* 0x000fea0003800200 */
.L_x_2237:
[----:B------:R-:W-:Y:S01]  /*1c50*/  IMAD.SHL.U32 R0, R0, 0x200000, RZ ;  /* 0x0020000000007824 */ /* 0x000fe200078e00ff */
[----:B------:R-:W-:-:S04]  /*1c60*/  LEA R3, R3, 0x37800000, 0x17 ;  /* 0x3780000003037811 */ /* 0x000fc800078eb8ff */
[----:B------:R-:W-:-:S05]  /*1c70*/  LOP3.LUT R0, R3, R0, R7, 0xfe, !PT ;  /* 0x0000000003007212 */ /* 0x000fca00078efe07 */
[----:B------:R-:W-:-:S04]  /*1c80*/  FMUL.FTZ R0, R0, 1 ;  /* 0x3f80000000007820 */ /* 0x000fc80000410000 */
[----:B------:R4:W0:Y:S02]  /*1c90*/  F2F.F64.F32 R26, R0 ;  /* 0x00000000001a7310 */ /* 0x0008240000201800 */
[----:B0---4-:R-:W-:Y:S05]  /*1ca0*/  BRA `(.L_x_2220) ;  /* 0x0000000000a47947 */ /* 0x011fea0003800000 */
.L_x_2232:
        /* <DEDUP_REMOVED lines=16> */
[----:B------:R1:W2:Y:S02]  /*1db0*/  @P0 F2F.F64.F32 R26, R0 ;  /* 0x00000000001a0310 */ /* 0x0002a40000201800 */
[----:B-12---:R-:W-:Y:S05]  /*1dc0*/  BRA `(.L_x_2220) ;  /* 0x00000000005c7947 */ /* 0x006fea0003800000 */
.L_x_2219:
        /* <DEDUP_REMOVED lines=16> */
.L_x_2241:
[----:B------:R-:W-:Y:S01]  /*1ed0*/  CS2R R26, SRZ ;  /* 0x00000000001a7805 */ /* 0x000fe2000001ff00 */
[----:B------:R-:W-:Y:S06]  /*1ee0*/  BRA `(.L_x_2220) ;  /* 0x0000000000147947 */ /* 0x000fec0003800000 */
.L_x_2240:
[----:B------:R-:W2:Y:S02]  /*1ef0*/  LDG.E.64 R26, desc[UR36][R4.64] ;  /* 0x00000024041a7981 */ /* 0x000ea4000c1e1b00 */
[----:B--2---:R-:W1:Y:S02]  /*1f00*/  I2F.F64.U64 R26, R26 ;  /* 0x0000001a001a7312 */ /* 0x004e640000301800 */
[----:B-1----:R-:W-:Y:S05]  /*1f10*/  BRA `(.L_x_2220) ;  /* 0x0000000000087947 */ /* 0x002fea0003800000 */
.L_x_2239:
[----:B------:R-:W2:Y:S02]  /*1f20*/  LDG.E R4, desc[UR36][R4.64] ;  /* 0x0000002404047981 */ /* 0x000ea4000c1e1900 */
[----:B--2---:R1:W2:Y:S02]  /*1f30*/  I2F.F64.U32 R26, R4 ;  /* 0x00000004001a7312 */ /* 0x0042a40000201800 */
.L_x_2220:
[----:B------:R-:W-:Y:S05]  /*1f40*/  BSYNC.RECONVERGENT B6 ;  /* 0x0000000000067941 */ /* 0x000fea0003800200 */
.L_x_2214:
[----:B------:R-:W-:-:S07]  /*1f50*/  VIADD R2, R2, 0x80 ;  /* 0x0000008002027836 */ /* 0x000fce0000000000 */
.L_x_2213:
[----:B------:R-:W-:Y:S05]  /*1f60*/  BSYNC.RECONVERGENT B7 ;  /* 0x0000000000077941 */ /* 0x000fea0003800200 */
.L_x_2212:
[----:B------:R-:W-:Y:S01]  /*1f70*/  ISETP.GE.AND P0, PT, R2, R19, PT ;  /* 0x000000130200720c */ /* 0x000fe20003f06270 */
[----:B------:R-:W-:Y:S01]  /*1f80*/  BSSY.RECONVERGENT B7, `(.L_x_2242) ;  /* 0x00000f6000077945 */ /* 0x000fe20003800200 */
[----:B------:R-:W-:-:S11]  /*1f90*/  CS2R R24, SRZ ;  /* 0x0000000000187805 */ /* 0x000fd6000001ff00 */
[----:B------:R-:W-:Y:S05]  /*1fa0*/  @P0 BRA `(.L_x_2243) ;  /* 0x0000000c00cc0947 */ /* 0x000fea0003800000 */
[----:B01--4-:R-:W0:Y:S01]  /*1fb0*/  LDC.64 R4, c[0x0][0x390] ;  /* 0x0000e400ff047b82 */ /* 0x013e220000000a00 */
        /* <DEDUP_REMOVED lines=17> */
[----:B------:R-:W4:Y:S02]  /*20d0*/  LDG.E.S8 R4, desc[UR36][R4.64] ;  /* 0x0000002404047981 */ /* 0x000f24000c1e1300 */
[----:B----4-:R0:W1:Y:S02]  /*20e0*/  I2F.F64.S16 R24, R4 ;  /* 0x0000000400187312 */ /* 0x0100640000101c00 */
[----:B01----:R-:W-:Y:S05]  /*20f0*/  BRA `(.L_x_2250) ;  /* 0x0000000c00707947 */ /* 0x003fea0003800000 */
.L_x_2248:
[----:B------:R-:W4:Y:S02]  /*2100*/  LDG.E.U8 R4, desc[UR36][R4.64] ;  /* 0x0000002404047981 */ /* 0x000f24000c1e1100 */
[----:B----4-:R0:W1:Y:S02]  /*2110*/  I2F.F64.U16 R24, R4 ;  /* 0x0000000400187312 */ /* 0x0100640000101800 */
[----:B01----:R-:W-:Y:S05]  /*2120*/  BRA `(.L_x_2250) ;  /* 0x0000000c00647947 */ /* 0x003fea0003800000 */
.L_x_2247:
[----:B------:R-:W-:-:S09]  /*2130*/  UISETP.NE.AND UP0, UPT, UR4, 0x2, UPT ;  /* 0x000000020400788c */ /* 0x000fd2000bf05270 */
[----:B------:R-:W-:Y:S05]  /*2140*/  BRA.U !UP0, `(.L_x_2251) ;  /* 0x0000000108287547 */ /* 0x000fea000b800000 */
[----:B------:R-:W-:-:S09]  /*2150*/  UISETP.NE.AND UP0, UPT, UR4, 0x3, UPT ;  /* 0x000000030400788c */ /* 0x000fd2000bf05270 */
[----:B------:R-:W-:Y:S05]  /*2160*/  BRA.U !UP0, `(.L_x_2252) ;  /* 0x0000000108147547 */ /* 0x000fea000b800000 */
[----:B------:R-:W-:-:S09]  /*2170*/  UISETP.NE.AND UP0, UPT, UR4, 0x4, UPT ;  /* 0x000000040400788c */ /* 0x000fd2000bf05270 */
[----:B------:R-:W-:Y:S05]  /*2180*/  BRA.U UP0, `(.L_x_2249) ;  /* 0x0000000900f07547 */ /* 0x000fea000b800000 */
[----:B------:R-:W4:Y:S02]  /*2190*/  LDG.E.64 R24, desc[UR36][R4.64] ;  /* 0x0000002404187981 */ /* 0x000f24000c1e1b00 */
[----:B----4-:R-:W0:Y:S02]  /*21a0*/  I2F.F64.S64 R24, R24 ;  /* 0x0000001800187312 */ /* 0x010e240000301c00 */
[----:B0-----:R-:W-:Y:S05]  /*21b0*/  BRA `(.L_x_2250) ;  /* 0x0000000c00407947 */ /* 0x001fea0003800000 */
.L_x_2252:
[----:B------:R-:W4:Y:S02]  /*21c0*/  LDG.E R4, desc[UR36][R4.64] ;  /* 0x0000002404047981 */ /* 0x000f24000c1e1900 */
[----:B----4-:R0:W1:Y:S02]  /*21d0*/  I2F.F64 R24, R4 ;  /* 0x0000000400187312 */ /* 0x0100640000201c00 */
[----:B01----:R-:W-:Y:S05]  /*21e0*/  BRA `(.L_x_2250) ;  /* 0x0000000c00347947 */ /* 0x003fea0003800000 */
.L_x_2251:
[----:B------:R-:W4:Y:S02]  /*21f0*/  LDG.E.U16 R4, desc[UR36][R4.64] ;  /* 0x0000002404047981 */ /* 0x000f24000c1e1500 */
[----:B----4-:R0:W1:Y:S02]  /*2200*/  I2F.F64.S16 R24, R4 ;  /* 0x0000000400187312 */ /* 0x0100640000101c00 */
[----:B01----:R-:W-:Y:S05]  /*2210*/  BRA `(.L_x_2250) ;  /* 0x0000000c00287947 */ /* 0x003fea0003800000 */
.L_x_2246:
[----:B------:R-:W-:-:S09]  /*2220*/  UISETP.GT.AND UP0, UPT, UR4, 0x6, UPT ;  /* 0x000000060400788c */ /* 0x000fd2000bf04270 */
[----:B------:R-:W-:Y:S05]  /*2230*/  BRA.U UP0, `(.L_x_2253) ;  /* 0x0000000100347547 */ /* 0x000fea000b800000 */
[----:B------:R-:W-:-:S09]  /*2240*/  UISETP.NE.AND UP0, UPT, UR4, 0x5, UPT ;  /* 0x000000050400788c */ /* 0x000fd2000bf05270 */
[----:B------:R-:W-:Y:S05]  /*2250*/  BRA.U !UP0, `(.L_x_2254) ;  /* 0x0000000108187547 */ /* 0x000fea000b800000 */
[----:B------:R-:W-:-:S09]  /*2260*/  UISETP.NE.AND UP0, UPT, UR4, 0x6, UPT ;  /* 0x000000060400788c */ /* 0x000fd2000bf05270 */
[----:B------:R-:W-:Y:S05]  /*2270*/  BRA.U UP0, `(.L_x_2249) ;  /* 0x0000000900b47547 */ /* 0x000fea000b800000 */
[----:B------:R-:W4:Y:S02]  /*2280*/  LDG.E R24, desc[UR36][R4.64] ;  /* 0x0000002404187981 */ /* 0x000f24000c1e1900 */
[----:B----4-:R-:W-:-:S06]  /*2290*/  FMUL.FTZ R24, R24, 1 ;  /* 0x3f80000018187820 */ /* 0x010fcc0000410000 */
[----:B------:R-:W1:Y:S02]  /*22a0*/  F2F.F64.F32 R24, R24 ;  /* 0x0000001800187310 */ /* 0x000e640000201800 */
[----:B-1----:R-:W-:Y:S05]  /*22b0*/  BRA `(.L_x_2250) ;  /* 0x0000000c00007947 */ /* 0x002fea0003800000 */
.L_x_2254:
[----:B------:R-:W4:Y:S02]  /*22c0*/  LDG.E.U16 R0, desc[UR36][R4.64] ;  /* 0x0000002404007981 */ /* 0x000f24000c1e1500 */
[----:B----4-:R-:W-:-:S05]  /*22d0*/  HADD2.F32 R0, -RZ, R0.H0_H0 ;  /* 0x20000000ff007230 */ /* 0x010fca0000004100 */
[----:B------:R-:W-:-:S04]  /*22e0*/  FMUL.FTZ R0, R0, 1 ;  /* 0x3f80000000007820 */ /* 0x000fc80000410000 */
[----:B------:R1:W4:Y:S02]  /*22f0*/  F2F.F64.F32 R24, R0 ;  /* 0x0000000000187310 */ /* 0x0003240000201800 */
[----:B-1--4-:R-:W-:Y:S05]  /*2300*/  BRA `(.L_x_2250) ;  /* 0x0000000800ec7947 */ /* 0x012fea0003800000 */
.L_x_2253:
[----:B------:R-:W-:-:S09]  /*2310*/  UISETP.NE.AND UP0, UPT, UR4, 0x7, UPT ;  /* 0x000000070400788c */ /* 0x000fd2000bf05270 */
[----:B------:R-:W-:Y:S05]  /*2320*/  BRA.U !UP0, `(.L_x_2255) ;  /* 0x0000000108347547 */ /* 0x000fea000b800000 */
        /* <DEDUP_REMOVED lines=8> */
.L_x_2256:
[----:B------:R-:W4:Y:S02]  /*23b0*/  LDG.E.U16 R4, desc[UR36][R4.64] ;  /* 0x0000002404047981 */ /* 0x000f24000c1e1500 */
[----:B----4-:R-:W-:-:S05]  /*23c0*/  HADD2.F32 R0, -RZ, R4.H0_H0 ;  /* 0x20000004ff007230 */ /* 0x010fca0000004100 */
[----:B------:R-:W-:-:S04]  /*23d0*/  FMUL.FTZ R0, R0, 1 ;  /* 0x3f80000000007820 */ /* 0x000fc80000410000 */
[----:B------:R1:W4:Y:S02]  /*23e0*/  F2F.F64.F32 R24, R0 ;  /* 0x0000000000187310 */ /* 0x0003240000201800 */
[----:B-1--4-:R-:W-:Y:S05]  /*23f0*/  BRA `(.L_x_2250) ;  /* 0x0000000800b07947 */ /* 0x012fea0003800000 */
.L_x_2255:
[----:B------:R0:W5:Y:S01]  /*2400*/  LDG.E.64 R24, desc[UR36][R4.64] ;  /* 0x0000002404187981 */ /* 0x000162000c1e1b00 */
[----:B------:R-:W-:Y:S05]  /*2410*/  BRA `(.L_x_2250) ;  /* 0x0000000800a87947 */ /* 0x000fea0003800000 */
.L_x_2245:
        /* <DEDUP_REMOVED lines=8> */
[----:B------:R-:W4:Y:S01]  /*24a0*/  LDG.E.U8 R4, desc[UR36][R4.64] ;  /* 0x0000002404047981 */ /* 0x000f22000c1e1100 */
[----:B------:R-:W-:Y:S01]  /*24b0*/  IMAD.MOV.U32 R24, RZ, RZ, RZ ;  /* 0x000000ffff187224 */ /* 0x000fe200078e00ff */
[----:B----4-:R-:W-:-:S04]  /*24c0*/  ISETP.NE.AND P0, PT, R4, RZ, PT ;  /* 0x000000ff0400720c */ /* 0x010fc80003f05270 */
[----:B------:R-:W-:Y:S01]  /*24d0*/  FSEL R25, RZ, 1.875, !P0 ;  /* 0x3ff00000ff197808 */ /* 0x000fe20004000000 */
[----:B------:R-:W-:Y:S08]  /*24e0*/  BRA `(.L_x_2250) ;  /* 0x0000000800747947 */ /* 0x000ff00003800000 */
.L_x_2259:
[----:B------:R1:W5:Y:S01]  /*24f0*/  LDG.E.64 R24, desc[UR36][R4.64] ;  /* 0x0000002404187981 */ /* 0x000362000c1e1b00 */
[----:B------:R-:W-:Y:S05]  /*2500*/  BRA `(.L_x_2250) ;  /* 0x00000008006c7947 */ /* 0x000fea0003800000 */
.L_x_2258:
[----:B------:R-:W-:-:S09]  /*2510*/  UISETP.NE.AND UP0, UPT, UR4, 0xf, UPT ;  /* 0x0000000f0400788c */ /* 0x000fd2000bf05270 */
[----:B------:R-:W-:Y:S05]  /*2520*/  BRA.U !UP0, `(.L_x_2260) ;  /* 0x0000000108a07547 */ /* 0x000fea000b800000 */
[----:B------:R-:W-:-:S09]  /*2530*/  UISETP.NE.AND UP0, UPT, UR4, 0x17, UPT ;  /* 0x000000170400788c */ /* 0x000fd2000bf05270 */
[----:B------:R-:W-:Y:S05]  /*2540*/  BRA.U !UP0, `(.L_x_2261) ;  /* 0x00000001085c7547 */ /* 0x000fea000b800000 */
[----:B------:R-:W-:-:S09]  /*2550*/  UISETP.NE.AND UP0, UPT, UR4, 0x18, UPT ;  /* 0x000000180400788c */ /* 0x000fd2000bf05270 */
[----:B------:R-:W-:Y:S05]  /*2560*/  BRA.U UP0, `(.L_x_2249) ;  /* 0x0000000500f87547 */ /* 0x000fea000b800000 */
[----:B------:R-:W4:Y:S01]  /*2570*/  LDG.E.U8 R0, desc[UR36][R4.64] ;  /* 0x0000002404007981 */ /* 0x000f22000c1e1100 */
[----:B------:R-:W-:Y:S02]  /*2580*/  IMAD.MOV.U32 R7, RZ, RZ, 0x1f ;  /* 0x0000001fff077424 */ /* 0x000fe400078e00ff */
[----:B----4-:R-:W-:-:S05]  /*2590*/  IMAD.SHL.U32 R0, R0, 0x1000000, RZ ;  /* 0x0100000000007824 */ /* 0x010fca00078e00ff */
        /* <DEDUP_REMOVED lines=18> */
.L_x_2261:
[----:B------:R-:W4:Y:S02]  /*26c0*/  LDG.E.U8 R4, desc[UR36][R4.64] ;  /* 0x0000002404047981 */ /* 0x000f24000c1e1100 */
[C---:B----4-:R-:W-:Y:S02]  /*26d0*/  IMAD.SHL.U32 R0, R4.reuse, 0x2000000, RZ ;  /* 0x0200000004007824 */ /* 0x050fe400078e00ff */
        /* <DEDUP_REMOVED lines=13> */
.L_x_2260:
[----:B------:R-:W4:Y:S02]  /*27b0*/  LDG.E.U16 R0, desc[UR36][R4.64] ;  /* 0x0000002404007981 */ /* 0x000f24000c1e1500 */
[----:B----4-:R-:W-:-:S04]  /*27c0*/  IMAD.U32 R0, R0, 0x10000, RZ ;  /* 0x0001000000007824 */ /* 0x010fc800078e00ff */
[----:B------:R-:W-:-:S04]  /*27d0*/  FMUL.FTZ R0, R0, 1 ;  /* 0x3f80000000007820 */ /* 0x000fc80000410000 */
[----:B------:R4:W0:Y:S02]  /*27e0*/  F2F.F64.F32 R24, R0 ;  /* 0x0000000000187310 */ /* 0x0008240000201800 */
[----:B0---4-:R-:W-:Y:S05]  /*27f0*/  BRA `(.L_x_2250) ;  /* 0x0000000400b07947 */ /* 0x011fea0003800000 */
.L_x_2257:
        /* <DEDUP_REMOVED lines=8> */
[----:B------:R-:W4:Y:S02]  /*2880*/  LDG.E.U16 R4, desc[UR36][R4.64] ;  /* 0x0000002404047981 */ /* 0x000f24000c1e1500 */
[----:B----4-:R0:W1:Y:S02]  /*2890*/  I2F.F64.U16 R24, R4 ;  /* 0x0000000400187312 */ /* 0x0100640000101800 */
[----:B01----:R-:W-:Y:S05]  /*28a0*/  BRA `(.L_x_2250) ;  /* 0x0000000400847947 */ /* 0x003fea0003800000 */
.L_x_2264:
[----:B------:R-:W4:Y:S01]  /*28b0*/  LDG.E.U8 R4, desc[UR36][R4.64] ;  /* 0x0000002404047981 */ /* 0x000f22000c1e1100 */
[----:B------:R-:W-:Y:S02]  /*28c0*/  CS2R R24, SRZ ;  /* 0x0000000000187805 */ /* 0x000fe4000001ff00 */
[----:B----4-:R-:W-:-:S13]  /*28d0*/  ISETP.NE.AND P0, PT, R4, RZ, PT ;  /* 0x000000ff0400720c */ /* 0x010fda0003f05270 */
        /* <DEDUP_REMOVED lines=18> */
.L_x_2266:
[----:B------:R-:W-:Y:S05]  /*2a00*/  BSYNC.RECONVERGENT B0 ;  /* 0x0000000000007941 */ /* 0x000fea0003800200 */
.L_x_2265:
[----:B------:R-:W-:Y:S01]  /*2a10*/  IMAD.SHL.U32 R0, R0, 0x100000, RZ ;  /* 0x0010000000007824 */ /* 0x000fe200078e00ff */
[----:B------:R-:W-:-:S04]  /*2a20*/  LEA R3, R3, 0x3b800000, 0x17 ;  /* 0x3b80000003037811 */ /* 0x000fc800078eb8ff */
[----:B------:R-:W-:-:S05]  /*2a30*/  LOP3.LUT R0, R3, R0, R7, 0xfe, !PT ;  /* 0x0000000003007212 */ /* 0x000fca00078efe07 */
[----:B------:R-:W-:-:S04]  /*2a40*/  FMUL.FTZ R0, R0, 1 ;  /* 0x3f80000000007820 */ /* 0x000fc80000410000 */
[----:B------:R0:W1:Y:S02]  /*2a50*/  F2F.F64.F32 R24, R0 ;  /* 0x0000000000187310 */ /* 0x0000640000201800 */
[----:B01----:R-:W-:Y:S05]  /*2a60*/  BRA `(.L_x_2250) ;  /* 0x0000000400147947 */ /* 0x003fea0003800000 */
.L_x_2263:
        /* <DEDUP_REMOVED lines=21> */
.L_x_2268:
[----:B------:R-:W-:Y:S05]  /*2bc0*/  BSYNC.RECONVERGENT B0 ;  /* 0x0000000000007941 */ /* 0x000fea0003800200 */
.L_x_2267:
[----:B------:R-:W-:Y:S01]  /*2bd0*/  IMAD.SHL.U32 R0, R0, 0x200000, RZ ;  /* 0x0020000000007824 */ /* 0x000fe200078e00ff */
[----:B------:R-:W-:-:S04]  /*2be0*/  LEA R3, R3, 0x37800000, 0x17 ;  /* 0x3780000003037811 */ /* 0x000fc800078eb8ff */
[----:B------:R-:W-:-:S05]  /*2bf0*/  LOP3.LUT R0, R3, R0, R7, 0xfe, !PT ;  /* 0x0000000003007212 */ /* 0x000fca00078efe07 */
[----:B------:R-:W-:-:S04]  /*2c00*/  FMUL.FTZ R0, R0, 1 ;  /* 0x3f80000000007820 */ /* 0x000fc80000410000 */
[----:B------:R0:W1:Y:S02]  /*2c10*/  F2F.F64.F32 R24, R0 ;  /* 0x0000000000187310 */ /* 0x0000640000201800 */
[----:B01----:R-:W-:Y:S05]  /*2c20*/  BRA `(.L_x_2250) ;  /* 0x0000000000a47947 */ /* 0x003fea0003800000 */
.L_x_2262:
        /* <DEDUP_REMOVED lines=8> */
[----:B------:R-:W-:Y:S01]  /*2cb0*/  IMAD.MOV.U32 R25, RZ, RZ, 0x38000000 ;  /* 0x38000000ff197424 */ /* 0x000fe200078e00ff */
[----:B----4-:R-:W-:-:S13]  /*2cc0*/  ISETP.NE.AND P0, PT, R0, RZ, PT ;  /* 0x000000ff0000720c */ /* 0x010fda0003f05270 */
[----:B------:R-:W-:Y:S05]  /*2cd0*/  @!P0 BRA `(.L_x_2250) ;  /* 0x0000000000788947 */ /* 0x000fea0003800000 */
[----:B------:R-:W-:-:S13]  /*2ce0*/  ISETP.NE.AND P0, PT, R0, 0xff, PT ;  /* 0x000000ff0000780c */ /* 0x000fda0003f05270 */
[----:B------:R-:W-:Y:S02]  /*2cf0*/  @P0 IMAD.SHL.U32 R0, R0, 0x800000, RZ ;  /* 0x0080000000000824 */ /* 0x000fe400078e00ff */
[----:B------:R-:W-:Y:S02]  /*2d00*/  @!P0 IMAD.MOV.U32 R24, RZ, RZ, 0x20000000 ;  /* 0x20000000ff188424 */ /* 0x000fe400078e00ff */
[----:B------:R-:W-:Y:S02]  /*2d10*/  @!P0 IMAD.MOV.U32 R25, RZ, RZ, 0x7ff80000 ;  /* 0x7ff80000ff198424 */ /* 0x000fe400078e00ff */
[----:B------:R-:W-:-:S04]  /*2d20*/  @P0 FMUL.FTZ R0, R0, 1 ;  /* 0x3f80000000000820 */ /* 0x000fc80000410000 */
[----:B------:R0:W1:Y:S02]  /*2d30*/  @P0 F2F.F64.F32 R24, R0 ;  /* 0x0000000000180310 */ /* 0x0000640000201800 */
[----:B01----:R-:W-:Y:S05]  /*2d40*/  BRA `(.L_x_2250) ;  /* 0x00000000005c7947 */ /* 0x003fea0003800000 */
.L_x_2249:
[----:B------:R-:W-:Y:S01]  /*2d50*/  MOV R14, 0x0 ;  /* 0x00000000000e7802 */ /* 0x000fe20000000f00 */
[----:B------:R-:W0:Y:S01]  /*2d60*/  LDCU.64 UR4, c[0x4][0x128] ;  /* 0x01002500ff0477ac */ /* 0x000e220008000a00 */
[----:B------:R-:W-:Y:S02]  /*2d70*/  IMAD.MOV.U32 R8, RZ, RZ, 0x4e ;  /* 0x0000004eff087424 */ /* 0x000fe400078e00ff */
[----:B------:R-:W-:Y:S01]  /*2d80*/  IMAD.MOV.U32 R12, RZ, RZ, 0x1 ;  /* 0x00000001ff0c7424 */ /* 0x000fe200078e00ff */
[----:B------:R-:W1:Y:S01]  /*2d90*/  LDCU.64 UR6, c[0x4][0x130] ;  /* 0x01002600ff0677ac */ /* 0x000e620008000a00 */
[----:B------:R-:W4:Y:S01]  /*2da0*/  LDC.64 R14, c[0x4][R14] ;  /* 0x010000000e0e7b82 */ /* 0x000f220000000a00 */
[----:B------:R-:W-:Y:S01]  /*2db0*/  IMAD.MOV.U32 R13, RZ, RZ, RZ ;  /* 0x000000ffff0d7224 */ /* 0x000fe200078e00ff */
[----:B------:R-:W2:Y:S01]  /*2dc0*/  LDCU.64 UR8, c[0x4][0x8] ;  /* 0x01000100ff0877ac */ /* 0x000ea20008000a00 */
[----:B0-----:R-:W-:Y:S02]  /*2dd0*/  IMAD.U32 R4, RZ, RZ, UR4 ;  /* 0x00000004ff047e24 */ /* 0x001fe4000f8e00ff */
[----:B------:R-:W-:-:S02]  /*2de0*/  IMAD.U32 R5, RZ, RZ, UR5 ;  /* 0x00000005ff057e24 */ /* 0x000fc4000f8e00ff */
[----:B-1----:R-:W-:Y:S02]  /*2df0*/  IMAD.U32 R6, RZ, RZ, UR6 ;  /* 0x00000006ff067e24 */ /* 0x002fe4000f8e00ff */
[----:B------:R-:W-:Y:S02]  /*2e00*/  IMAD.U32 R7, RZ, RZ, UR7 ;  /* 0x00000007ff077e24 */ /* 0x000fe4000f8e00ff */
[----:B--2---:R-:W-:Y:S02]  /*2e10*/  IMAD.U32 R10, RZ, RZ, UR8 ;  /* 0x00000008ff0a7e24 */ /* 0x004fe4000f8e00ff */
[----:B------:R-:W-:-:S07]  /*2e20*/  IMAD.U32 R11, RZ, RZ, UR9 ;  /* 0x00000009ff0b7e24 */ /* 0x000fce000f8e00ff */
[----:B------:R-:W-:-:S07]  /*2e30*/  LEPC R20, `(.L_x_2271) ;  /* 0x000000001014794e */ /* 0x000fce0000000000 */
[----:B---345:R-:W-:Y:S05]  /*2e40*/  CALL.ABS.NOINC R14 ;  /* 0x000000000e007343 */ /* 0x038fea0003c00000 */
.L_x_2271:
[----:B------:R-:W-:Y:S01]  /*2e50*/  CS2R R24, SRZ ;  /* 0x0000000000187805 */ /* 0x000fe2000001ff00 */
[----:B------:R-:W-:Y:S06]  /*2e60*/  BRA `(.L_x_2250) ;  /* 0x0000000000147947 */ /* 0x000fec0003800000 */
.L_x_2270:
[----:B------:R-:W4:Y:S02]  /*2e70*/  LDG.E.64 R24, desc[UR36][R4.64] ;  /* 0x0000002404187981 */ /* 0x000f24000c1e1b00 */
[----:B----4-:R-:W0:Y:S02]  /*2e80*/  I2F.F64.U64 R24, R24 ;  /* 0x0000001800187312 */ /* 0x010e240000301800 */
[----:B0-----:R-:W-:Y:S05]  /*2e90*/  BRA `(.L_x_2250) ;  /* 0x0000000000087947 */ /* 0x001fea0003800000 */
.L_x_2269:
[----:B------:R-:W4:Y:S02]  /*2ea0*/  LDG.E R4, desc[UR36][R4.64] ;  /* 0x0000002404047981 */ /* 0x000f24000c1e1900 */
[----:B----4-:R4:W0:Y:S02]  /*2eb0*/  I2F.F64.U32 R24, R4 ;  /* 0x0000000400187312 */ /* 0x0108240000201800 */
.L_x_2250:
[----:B------:R-:W-:Y:S05]  /*2ec0*/  BSYNC.RECONVERGENT B6 ;  /* 0x0000000000067941 */ /* 0x000fea0003800200 */
.L_x_2244:
[----:B------:R-:W-:-:S07]  /*2ed0*/  VIADD R2, R2, 0x80 ;  /* 0x0000008002027836 */ /* 0x000fce0000000000 */
.L_x_2243:
[----:B------:R-:W-:Y:S05]  /*2ee0*/  BSYNC.RECONVERGENT B7 ;  /* 0x0000000000077941 */ /* 0x000fea0003800200 */
.L_x_2242:
[----:B------:R-:W-:Y:S01]  /*2ef0*/  ISETP.GE.AND P0, PT, R2, R19, PT ;  /* 0x000000130200720c */ /* 0x000fe20003f06270 */
[----:B------:R-:W-:Y:S01]  /*2f00*/  BSSY.RECONVERGENT B6, `(.L_x_2272) ;  /* 0x00000ef000067945 */ /* 0x000fe20003800200 */
[----:B------:R-:W-:-:S11]  /*2f10*/  CS2R R16, SRZ ;  /* 0x0000000000107805 */ /* 0x000fd6000001ff00 */
[----:B------:R-:W-:Y:S05]  /*2f20*/  @P0 BRA `(.L_x_2273) ;  /* 0x0000000c00b00947 */ /* 0x000fea0003800000 */
[----:B01--4-:R-:W0:Y:S01]  /*2f30*/  LDC.64 R4, c[0x0][0x390] ;  /* 0x0000e400ff047b82 */ /* 0x013e220000000a00 */
        /* <DEDUP_REMOVED lines=19> */
.L_x_2277:
[----:B------:R-:W4:Y:S02]  /*3070*/  LDG.E.U8 R2, desc[UR36][R2.64] ;  /* 0x0000002402027981 */ /* 0x000f24000c1e1100 */
[----:B----4-:R0:W1:Y:S02]  /*3080*/  I2F.F64.U16 R16, R2 ;  /* 0x0000000200107312 */ /* 0x0100640000101800 */
[----:B01----:R-:W-:Y:S05]  /*3090*/  BRA `(.L_x_2273) ;  /* 0x0000000c00547947 */ /* 0x003fea0003800000 */
.L_x_2276:
        /* <DEDUP_REMOVED lines=9> */
.L_x_2280:
[----:B------:R-:W4:Y:S02]  /*3130*/  LDG.E R2, desc[UR36][R2.64] ;  /* 0x0000002402027981 */ /* 0x000f24000c1e1900 */
[----:B----4-:R0:W1:Y:S02]  /*3140*/  I2F.F64 R16, R2 ;  /* 0x0000000200107312 */ /* 0x0100640000201c00 */
[----:B01----:R-:W-:Y:S05]  /*3150*/  BRA `(.L_x_2273) ;  /* 0x0000000c00247947 */ /* 0x003fea0003800000 */
.L_x_2279:
[----:B------:R-:W4:Y:S02]  /*3160*/  LDG.E.U16 R2, desc[UR36][R2.64] ;  /* 0x0000002402027981 */ /* 0x000f24000c1e1500 */
[----:B----4-:R0:W1:Y:S02]  /*3170*/  I2F.F64.S16 R16, R2 ;  /* 0x0000000200107312 */ /* 0x0100640000101c00 */
[----:B01----:R-:W-:Y:S05]  /*3180*/  BRA `(.L_x_2273) ;  /* 0x0000000c00187947 */ /* 0x003fea0003800000 */
.L_x_2275:
        /* <DEDUP_REMOVED lines=8> */
[----:B------:R-:W0:Y:S02]  /*3210*/  F2F.F64.F32 R16, R16 ;  /* 0x0000001000107310 */ /* 0x000e240000201800 */
[----:B0-----:R-:W-:Y:S05]  /*3220*/  BRA `(.L_x_2273) ;  /* 0x0000000800f07947 */ /* 0x001fea0003800000 */
.L_x_2282:
[----:B------:R-:W4:Y:S02]  /*3230*/  LDG.E.U16 R0, desc[UR36][R2.64] ;  /* 0x0000002402007981 */ /* 0x000f24000c1e1500 */
[----:B----4-:R-:W-:-:S05]  /*3240*/  HADD2.F32 R0, -RZ, R0.H0_H0 ;  /* 0x20000000ff007230 */ /* 0x010fca0000004100 */
[----:B------:R-:W-:-:S04]  /*3250*/  FMUL.FTZ R0, R0, 1 ;  /* 0x3f80000000007820 */ /* 0x000fc80000410000 */
[----:B------:R0:W1:Y:S02]  /*3260*/  F2F.F64.F32 R16, R0 ;  /* 0x0000000000107310 */ /* 0x0000640000201800 */
[----:B01----:R-:W-:Y:S05]  /*3270*/  BRA `(.L_x_2273) ;  /* 0x0000000800dc7947 */ /* 0x003fea0003800000 */
.L_x_2281:
        /* <DEDUP_REMOVED lines=10> */
.L_x_2284:
[----:B------:R-:W4:Y:S02]  /*3320*/  LDG.E.U16 R2, desc[UR36][R2.64] ;  /* 0x0000002402027981 */ /* 0x000f24000c1e1500 */
[----:B----4-:R-:W-:-:S05]  /*3330*/  HADD2.F32 R0, -RZ, R2.H0_H0 ;  /* 0x20000002ff007230 */ /* 0x010fca0000004100 */
[----:B------:R-:W-:-:S04]  /*3340*/  FMUL.FTZ R0, R0, 1 ;  /* 0x3f80000000007820 */ /* 0x000fc80000410000 */
[----:B------:R0:W1:Y:S02]  /*3350*/  F2F.F64.F32 R16, R0 ;  /* 0x0000000000107310 */ /* 0x0000640000201800 */
[----:B01----:R-:W-:Y:S05]  /*3360*/  BRA `(.L_x_2273) ;  /* 0x0000000800a07947 */ /* 0x003fea0003800000 */
.L_x_2283:
[----:B------:R0:W5:Y:S01]  /*3370*/  LDG.E.64 R16, desc[UR36][R2.64] ;  /* 0x0000002402107981 */ /* 0x000162000c1e1b00 */
[----:B------:R-:W-:Y:S05]  /*3380*/  BRA `(.L_x_2273) ;  /* 0x0000000800987947 */ /* 0x000fea0003800000 */
.L_x_2274:
        /* <DEDUP_REMOVED lines=13> */
.L_x_2287:
[----:B------:R0:W5:Y:S01]  /*3460*/  LDG.E.64 R16, desc[UR36][R2.64] ;  /* 0x0000002402107981 */ /* 0x000162000c1e1b00 */
[----:B------:R-:W-:Y:S05]  /*3470*/  BRA `(.L_x_2273) ;  /* 0x00000008005c7947 */ /* 0x000fea0003800000 */
.L_x_2286:
        /* <DEDUP_REMOVED lines=25> */
[----:B------:R0:W1:Y:S02]  /*3610*/  F2F.F64.F32 R16, R5 ;  /* 0x0000000500107310 */ /* 0x0000640000201800 */
[----:B01----:R-:W-:Y:S05]  /*3620*/  BRA `(.L_x_2273) ;  /* 0x0000000400f07947 */ /* 0x003fea0003800000 */
.L_x_2289:
[----:B------:R-:W4:Y:S02]  /*3630*/  LDG.E.U8 R2, desc[UR36][R2.64] ;  /* 0x0000002402027981 */ /* 0x000f24000c1e1100 */
[C---:B----4-:R-:W-:Y:S02]  /*3640*/  IMAD.SHL.U32 R0, R2.reuse, 0x2000000, RZ ;  /* 0x0200000002007824 */ /* 0x050fe400078e00ff */
        /* <DEDUP_REMOVED lines=12> */
.L_x_2288:
[----:B------:R-:W4:Y:S02]  /*3710*/  LDG.E.U16 R0, desc[UR36][R2.64] ;  /* 0x0000002402007981 */ /* 0x000f24000c1e1500 */
[----:B----4-:R-:W-:-:S04]  /*3720*/  IMAD.U32 R0, R0, 0x10000, RZ ;  /* 0x0001000000007824 */ /* 0x010fc800078e00ff */
[----:B------:R-:W-:-:S04]  /*3730*/  FMUL.FTZ R0, R0, 1 ;  /* 0x3f80000000007820 */ /* 0x000fc80000410000 */
[----:B------:R0:W1:Y:S02]  /*3740*/  F2F.F64.F32 R16, R0 ;  /* 0x0000000000107310 */ /* 0x0000640000201800 */
[----:B01----:R-:W-:Y:S05]  /*3750*/  BRA `(.L_x_2273) ;  /* 0x0000000400a47947 */ /* 0x003fea0003800000 */
.L_x_2285:
        /* <DEDUP_REMOVED lines=11> */
.L_x_2292:
[----:B------:R-:W4:Y:S02]  /*3810*/  LDG.E.U8 R3, desc[UR36][R2.64] ;  /* 0x0000002402037981 */ /* 0x000f24000c1e1100 */
        /* <DEDUP_REMOVED lines=19> */
.L_x_2294:
[----:B------:R-:W-:Y:S05]  /*3950*/  BSYNC.RECONVERGENT B0 ;  /* 0x0000000000007941 */ /* 0x000fea0003800200 */
.L_x_2293:
[----:B------:R-:W-:Y:S01]  /*3960*/  IMAD.SHL.U32 R0, R0, 0x100000, RZ ;  /* 0x0010000000007824 */ /* 0x000fe200078e00ff */
[----:B------:R-:W-:-:S04]  /*3970*/  LEA R2, R2, 0x3b800000, 0x17 ;  /* 0x3b80000002027811 */ /* 0x000fc800078eb8ff */
[----:B------:R-:W-:-:S05]  /*3980*/  LOP3.LUT R0, R2, R0, R7, 0xfe, !PT ;  /* 0x0000000002007212 */ /* 0x000fca00078efe07 */
[----:B------:R-:W-:-:S04]  /*3990*/  FMUL.FTZ R0, R0, 1 ;  /* 0x3f80000000007820 */ /* 0x000fc80000410000 */
[----:B------:R0:W1:Y:S02]  /*39a0*/  F2F.F64.F32 R16, R0 ;  /* 0x0000000000107310 */ /* 0x0000640000201800 */
[----:B01----:R-:W-:Y:S05]  /*39b0*/  BRA `(.L_x_2273) ;  /* 0x00000004000c7947 */ /* 0x003fea0003800000 */
.L_x_2291:
        /* <DEDUP_REMOVED lines=20> */
.L_x_2296:
[----:B------:R-:W-:Y:S05]  /*3b00*/  BSYNC.RECONVERGENT B0 ;  /* 0x0000000000007941 */ /* 0x000fea0003800200 */
.L_x_2295:
[----:B------:R-:W-:Y:S01]  /*3b10*/  IMAD.SHL.U32 R0, R0, 0x200000, RZ ;  /* 0x0020000000007824 */ /* 0x000fe200078e00ff */
[----:B------:R-:W-:-:S04]  /*3b20*/  LEA R2, R2, 0x37800000, 0x17 ;  /* 0x3780000002027811 */ /* 0x000fc800078eb8ff */
[----:B------:R-:W-:-:S05]  /*3b30*/  LOP3.LUT R0, R2, R0, R7, 0xfe, !PT ;  /* 0x0000000002007212 */ /* 0x000fca00078efe07 */
[----:B------:R-:W-:-:S04]  /*3b40*/  FMUL.FTZ R0, R0, 1 ;  /* 0x3f80000000007820 */ /* 0x000fc80000410000 */
[----:B------:R0:W1:Y:S02]  /*3b50*/  F2F.F64.F32 R16, R0 ;  /* 0x0000000000107310 */ /* 0x0000640000201800 */
[----:B01----:R-:W-:Y:S05]  /*3b60*/  BRA `(.L_x_2273) ;  /* 0x0000000000a07947 */ /* 0x003fea0003800000 */
.L_x_2290:
        /* <DEDUP_REMOVED lines=18> */
.L_x_2278:
        /* <DEDUP_REMOVED lines=16> */
.L_x_2299:
[----:B------:R-:W-:Y:S05]  /*3d90*/  BRA `(.L_x_2273) ;  /* 0x0000000000147947 */ /* 0x000fea0003800000 */
.L_x_2298:
[----:B------:R-:W4:Y:S02]  /*3da0*/  LDG.E.64 R16, desc[UR36][R2.64] ;  /* 0x0000002402107981 */ /* 0x000f24000c1e1b00 */
[----:B----4-:R-:W0:Y:S02]  /*3db0*/  I2F.F64.U64 R16, R16 ;  /* 0x0000001000107312 */ /* 0x010e240000301800 */
[----:B0-----:R-:W-:Y:S05]  /*3dc0*/  BRA `(.L_x_2273) ;  /* 0x0000000000087947 */ /* 0x001fea0003800000 */
.L_x_2297:
[----:B------:R-:W4:Y:S02]  /*3dd0*/  LDG.E R2, desc[UR36][R2.64] ;  /* 0x0000002402027981 */ /* 0x000f24000c1e1900 */
[----:B----4-:R0:W1:Y:S02]  /*3de0*/  I2F.F64.U32 R16, R2 ;  /* 0x0000000200107312 */ /* 0x0100640000201800 */
.L_x_2273:
[----:B------:R-:W-:Y:S05]  /*3df0*/  BSYNC.RECONVERGENT B6 ;  /* 0x0000000000067941 */ /* 0x000fea0003800200 */
.L_x_2272:
[----:B------:R-:W-:Y:S01]  /*3e00*/  ISETP.GE.AND P0, PT, R23, R19, PT ;  /* 0x000000131700720c */ /* 0x000fe20003f06270 */
[----:B------:R-:W-:-:S12]  /*3e10*/  BSSY.RECONVERGENT B0, `(.L_x_2300) ;  /* 0x00000b6000007945 */ /* 0x000fd80003800200 */
[----:B------:R-:W-:Y:S05]  /*3e20*/  @P0 BRA `(.L_x_2301) ;  /* 0x0000000800d00947 */ /* 0x000fea0003800000 */
[----:B---3-5:R-:W-:Y:S01]  /*3e30*/  DSETP.GT.AND P1, PT, |R28|, 1, PT ;  /* 0x3ff000001c00742a */ /* 0x028fe20003f24200 */
[----:B------:R-:W-:-:S15]  /*3e40*/  BSSY.RECONVERGENT B1, `(.L_x_2302) ;  /* 0x000001d000017945 */ /* 0x000fde0003800200 */
[----:B------:R-:W-:-:S15]  /*3e50*/  NOP ;  /* 0x0000000000007918 */ /* 0x000fde0000000000 */
[----:B------:R-:W-:-:S15]  /*3e60*/  NOP ;  /* 0x0000000000007918 */ /* 0x000fde0000000000 */
[----:B------:R-:W-:-:S15]  /*3e70*/  NOP ;  /* 0x0000000000007918 */ /* 0x000fde0000000000 */
[----:B------:R-:W-:-:S03]  /*3e80*/  NOP ;  /* 0x0000000000007918 */ /* 0x000fc60000000000 */
[----:B------:R-:W0:Y:S02]  /*3e90*/  DADD R6, -RZ, |R28| ;  /* 0x00000000ff067229 */ /* 0x000e24000000051c */
[----:B0-----:R-:W-:Y:S02]  /*3ea0*/  IMAD.MOV.U32 R2, RZ, RZ, R6 ;  /* 0x000000ffff027224 */ /* 0x001fe400078e0006 */
[----:B------:R-:W-:Y:S01]  /*3eb0*/  IMAD.MOV.U32 R3, RZ, RZ, R7 ;  /* 0x000000ffff037224 */ /* 0x000fe200078e0007 */
[----:B------:R-:W-:Y:S06]  /*3ec0*/  @!P1 BRA `(.L_x_2303) ;  /* 0x0000000000509947 */ /* 0x000fec0003800000 */
[----:B------:R-:W1:Y:S01]  /*3ed0*/  MUFU.RCP64H R3, R7 ;  /* 0x0000000700037308 */ /* 0x000e620000001800 */
[----:B------:R-:W-:Y:S01]  /*3ee0*/  IMAD.MOV.U32 R2, RZ, RZ, RZ ;  /* 0x000000ffff027224 */ /* 0x000fe200078e00ff */
[----:B------:R-:W-:-:S15]  /*3ef0*/  DSETP.NEU.AND P2, PT, |R28|, +INF , PT ;  /* 0x7ff000001c00742a */ /* 0x000fde0003f4d200 */
[----:B------:R-:W-:-:S15]  /*3f00*/  NOP ;  /* 0x0000000000007918 */ /* 0x000fde0000000000 */
[----:B------:R-:W-:-:S15]  /*3f10*/  NOP ;  /* 0x0000000000007918 */ /* 0x000fde0000000000 */
[----:B------:R-:W-:-:S15]  /*3f20*/  NOP ;  /* 0x0000000000007918 */ /* 0x000fde0000000000 */
[----:B------:R-:W-:-:S04]  /*3f30*/  NOP ;  /* 0x0000000000007918 */ /* 0x000fc80000000000 */
[----:B-1--4-:R-:W0:-:S15]  /*3f40*/  DFMA R4, R2, -|R28|, 1 ;  /* 0x3ff000000204742b */ /* 0x012e1e0000000c1c */
        /* <DEDUP_REMOVED lines=12> */
.L_x_2303:
[----:B------:R-:W-:Y:S05]  /*4010*/  BSYNC.RECONVERGENT B1 ;  /* 0x0000000000017941 */ /* 0x000fea0003800200 */
.L_x_2302:
[----:B------:R-:W-:Y:S01]  /*4020*/  IMAD.MOV.U32 R6, RZ, RZ, -0x2449a4b7 ;  /* 0xdbb65b49ff067424 */ /* 0x000fe200078e00ff */
[----:B------:R-:W-:Y:S01]  /*4030*/  UMOV UR4, 0x2a25ff7e ;  /* 0x2a25ff7e00047882 */ /* 0x000fe20000000000 */
[----:B------:R-:W-:Y:S01]  /*4040*/  IMAD.MOV.U32 R7, RZ, RZ, 0x3f2d3b63 ;  /* 0x3f2d3b63ff077424 */ /* 0x000fe200078e00ff */
[----:B------:R-:W-:Y:S01]  /*4050*/  UMOV UR5, 0x3ef53e1d ;  /* 0x3ef53e1d00057882 */ /* 0x000fe20000000000 */
[----:B-1--4-:R-:W0:-:S15]  /*4060*/  DMUL R4, R2, R2 ;  /* 0x0000000202047228 */ /* 0x012e1e0000000000 */
[----:B------:R-:W-:-:S15]  /*4070*/  NOP ;  /* 0x0000000000007918 */ /* 0x000fde0000000000 */
[----:B------:R-:W-:-:S15]  /*4080*/  NOP ;  /* 0x0000000000007918 */ /* 0x000fde0000000000 */
[----:B------:R-:W-:-:S15]  /*4090*/  NOP ;  /* 0x0000000000007918 */ /* 0x000fde0000000000 */
[----:B------:R-:W-:-:S04]  /*40a0*/  NOP ;  /* 0x0000000000007918 */ /* 0x000fc80000000000 */
        /* <DEDUP_REMOVED lines=139> */
[----:B------:R-:W-:-:S07]  /*4960*/  LOP3.LUT R5, R5, 0x80000000, R29, 0xb8, !PT ;  /* 0x8000000005057812 */ /* 0x000fce00078eb81d */
.L_x_2301:
[----:B------:R-:W-:Y:S05]  /*4970*/  BSYNC.RECONVERGENT B0 ;  /* 0x0000000000007941 */ /* 0x000fea0003800200 */
.L_x_2300:
[----:B------:R-:W-:Y:S01]  /*4980*/  VIADD R22, R23, 0x80 ;  /* 0x0000008017167836 */ /* 0x000fe20000000000 */
[----:B------:R-:W-:Y:S04]  /*4990*/  BSSY.RECONVERGENT B0, `(.L_x_2304) ;  /* 0x00000b7000007945 */ /* 0x000fe80003800200 */
[----:B------:R-:W-:-:S13]  /*49a0*/  ISETP.GE.AND P1, PT, R22, R19, PT ;  /* 0x000000131600720c */ /* 0x000fda0003f26270 */
[----:B------:R-:W-:Y:S05]  /*49b0*/  @P1 BRA `(.L_x_2305) ;  /* 0x0000000800d01947 */ /* 0x000fea0003800000 */
[----:B--2--5:R-:W-:Y:S01]  /*49c0*/  DSETP.GT.AND P1, PT, |R26|, 1, PT ;  /* 0x3ff000001a00742a */ /* 0x024fe20003f24200 */
        /* <DEDUP_REMOVED lines=29> */
.L_x_2307:
[----:B------:R-:W-:Y:S05]  /*4ba0*/  BSYNC.RECONVERGENT B1 ;  /* 0x0000000000017941 */ /* 0x000fea0003800200 */
.L_x_2306:
[----:B------:R-:W-:Y:S01]  /*4bb0*/  IMAD.MOV.U32 R8, RZ, RZ, -0x2449a4b7 ;  /* 0xdbb65b49ff087424 */ /* 0x000fe200078e00ff */
[----:B------:R-:W-:Y:S01]  /*4bc0*/  UMOV UR4, 0x2a25ff7e ;  /* 0x2a25ff7e00047882 */ /* 0x000fe20000000000 */
[----:B------:R-:W-:Y:S01]  /*4bd0*/  IMAD.MOV.U32 R9, RZ, RZ, 0x3f2d3b63 ;  /* 0x3f2d3b63ff097424 */ /* 0x000fe200078e00ff */
[----:B------:R-:W-:Y:S01]  /*4be0*/  UMOV UR5, 0x3ef53e1d ;  /* 0x3ef53e1d00057882 */ /* 0x000fe20000000000 */
[----:B------:R-:W0:-:S15]  /*4bf0*/  DMUL R6, R2, R2 ;  /* 0x0000000202067228 */ /* 0x000e1e0000000000 */
        /* <DEDUP_REMOVED lines=140> */
[----:B0-----:R-:W3:Y:S02]  /*54c0*/  DADD R2, -R8, UR4 ;  /* 0x0000000408027e29 */ /* 0x001ee40008000100 */
[----:B---3--:R-:W-:Y:S02]  /*54d0*/  FSEL R29, R3, R9, P1 ;  /* 0x00000009031d7208 */ /* 0x008fe40000800000 */
[----:B------:R-:W-:Y:S02]  /*54e0*/  FSEL R28, R2, R8, P1 ;  /* 0x00000008021c7208 */ /* 0x000fe40000800000 */
[----:B------:R-:W-:-:S07]  /*54f0*/  LOP3.LUT R29, R29, 0x80000000, R27, 0xb8, !PT ;  /* 0x800000001d1d7812 */ /* 0x000fce00078eb81b */
.L_x_2305:
[----:B------:R-:W-:Y:S05]  /*5500*/  BSYNC.RECONVERGENT B0 ;  /* 0x0000000000007941 */ /* 0x000fea0003800200 */
.L_x_2304:
[----:B------:R-:W-:Y:S01]  /*5510*/  VIADD R0, R23, 0x100 ;  /* 0x0000010017007836 */ /* 0x000fe20000000000 */
[----:B------:R-:W-:Y:S04]  /*5520*/  BSSY.RECONVERGENT B0, `(.L_x_2308) ;  /* 0x00000b7000007945 */ /* 0x000fe80003800200 */
[----:B------:R-:W-:-:S13]  /*5530*/  ISETP.GE.AND P1, PT, R0, R19, PT ;  /* 0x000000130000720c */ /* 0x000fda0003f26270 */
[----:B------:R-:W-:Y:S05]  /*5540*/  @P1 BRA `(.L_x_2309) ;  /* 0x0000000800d01947 */ /* 0x000fea0003800000 */
[----:B0----5:R-:W-:Y:S01]  /*5550*/  DSETP.GT.AND P1, PT, |R24|, 1, PT ;  /* 0x3ff000001800742a */ /* 0x021fe20003f24200 */
        /* <DEDUP_REMOVED lines=29> */
.L_x_2311:
[----:B------:R-:W-:Y:S05]  /*5730*/  BSYNC.RECONVERGENT B1 ;  /* 0x0000000000017941 */ /* 0x000fea0003800200 */
.L_x_2310:
        /* <DEDUP_REMOVED lines=149> */
.L_x_2309:
[----:B------:R-:W-:Y:S05]  /*6090*/  BSYNC.RECONVERGENT B0 ;  /* 0x0000000000007941 */ /* 0x000fea0003800200 */
.L_x_2308:
[----:B------:R-:W-:Y:S01]  /*60a0*/  VIADD R0, R23, 0x180 ;  /* 0x0000018017007836 */ /* 0x000fe20000000000 */
[----:B------:R-:W-:Y:S04]  /*60b0*/  BSSY.RECONVERGENT B0, `(.L_x_2312) ;  /* 0x00000b7000007945 */ /* 0x000fe80003800200 */
[----:B------:R-:W-:-:S13]  /*60c0*/  ISETP.GE.AND P1, PT, R0, R19, PT ;  /* 0x000000130000720c */ /* 0x000fda0003f26270 */
[----:B------:R-:W-:Y:S05]  /*60d0*/  @P1 BRA `(.L_x_2313) ;  /* 0x0000000800d01947 */ /* 0x000fea0003800000 */
[----:B-1---5:R-:W-:Y:S01]  /*60e0*/  DSETP.GT.AND P1, PT, |R16|, 1, PT ;  /* 0x3ff000001000742a */ /* 0x022fe20003f24200 */
        /* <DEDUP_REMOVED lines=29> */
.L_x_2315:
[----:B------:R-:W-:Y:S05]  /*62c0*/  BSYNC.RECONVERGENT B1 ;  /* 0x0000000000017941 */ /* 0x000fea0003800200 */
.L_x_2314:
        /* <DEDUP_REMOVED lines=149> */
.L_x_2313:
[----:B------:R-:W-:Y:S05]  /*6c20*/  BSYNC.RECONVERGENT B0 ;  /* 0x0000000000007941 */ /* 0x000fea0003800200 */
.L_x_2312:
[----:B0-----:R-:W0:Y:S01]  /*6c30*/  LDC.U8 R2, c[0x0][0x3a4] ;  /* 0x0000e900ff027b82 */ /* 0x001e220000000000 */
[----:B------:R-:W-:Y:S04]  /*6c40*/  BSSY.RECONVERGENT B6, `(.L_x_2316) ;  /* 0x0000150000067945 */ /* 0x000fe80003800200 */
[----:B------:R-:W-:Y:S05]  /*6c50*/  @P0 BRA `(.L_x_2317) ;  /* 0x0000001400380947 */ /* 0x000fea0003800000 */
[----:B------:R-:W1:Y:S01]  /*6c60*/  LDCU UR4, c[0x0][0x3a8] ;  /* 0x00007500ff0477ac */ /* 0x000e620008000800 */
[----:B------:R-:W2:Y:S01]  /*6c70*/  LDC.64 R8, c[0x0][0x388] ;  /* 0x0000e200ff087b82 */ /* 0x000ea20000000a00 */
[----:B------:R-:W-:Y:S01]  /*6c80*/  IMAD R0, R18, 0x200, R23 ;  /* 0x0000020012007824 */ /* 0x000fe200078e0217 */
[----:B0-----:R-:W-:-:S03]  /*6c90*/  PRMT R6, R2, 0x9910, RZ ;  /* 0x0000991002067816 */ /* 0x001fc600000000ff */
[----:B-1----:R-:W-:Y:S02]  /*6ca0*/  IMAD R3, R0, UR4, RZ ;  /* 0x0000000400037c24 */ /* 0x002fe4000f8e02ff */
        /* <DEDUP_REMOVED lines=13> */
[----:B----4-:R-:W0:Y:S01]  /*6d80*/  F2I.F64.TRUNC R5, R4 ;  /* 0x0000000400057311 */ /* 0x010e22000030d100 */
[----:B------:R-:W-:Y:S01]  /*6d90*/  IMAD.MOV.U32 R23, RZ, RZ, R22 ;  /* 0x000000ffff177224 */ /* 0x000fe200078e0016 */
[----:B0-----:R0:W-:Y:S01]  /*6da0*/  STG.E.U8 desc[UR36][R8.64], R5 ;  /* 0x0000000508007986 */ /* 0x0011e2000c101124 */
[----:B------:R-:W-:Y:S05]  /*6db0*/  BRA `(.L_x_2317) ;  /* 0x0000001000e07947 */ /* 0x000fea0003800000 */
.L_x_2321:
[----:B----4-:R-:W0:Y:S01]  /*6dc0*/  F2I.S64.F64.TRUNC R4, R4 ;  /* 0x0000000400047311 */ /* 0x010e22000030d900 */
[----:B------:R-:W-:Y:S02]  /*6dd0*/  IMAD.MOV.U32 R23, RZ, RZ, R22 ;  /* 0x000000ffff177224 */ /* 0x000fe400078e0016 */
[----:B0-----:R-:W-:-:S05]  /*6de0*/  IMAD.MOV.U32 R3, RZ, RZ, R4 ;  /* 0x000000ffff037224 */ /* 0x001fca00078e0004 */
[----:B------:R0:W-:Y:S01]  /*6df0*/  STG.E.U8 desc[UR36][R8.64], R3 ;  /* 0x0000000308007986 */ /* 0x0001e2000c101124 */
[----:B------:R-:W-:Y:S05]  /*6e00*/  BRA `(.L_x_2317) ;  /* 0x0000001000cc7947 */ /* 0x000fea0003800000 */
.L_x_2320:
[----:B------:R-:W-:-:S13]  /*6e10*/  ISETP.NE.AND P0, PT, R0, 0x2, PT ;  /* 0x000000020000780c */ /* 0x000fda0003f05270 */
[----:B------:R-:W-:Y:S05]  /*6e20*/  @!P0 BRA `(.L_x_2323) ;  /* 0x0000000000308947 */ /* 0x000fea0003800000 */
[----:B------:R-:W-:-:S13]  /*6e30*/  ISETP.NE.AND P0, PT, R0, 0x3, PT ;  /* 0x000000030000780c */ /* 0x000fda0003f05270 */
[----:B------:R-:W-:Y:S05]  /*6e40*/  @!P0 BRA `(.L_x_2324) ;  /* 0x0000000000188947 */ /* 0x000fea0003800000 */
[----:B------:R-:W-:-:S13]  /*6e50*/  ISETP.NE.AND P0, PT, R0, 0x4, PT ;  /* 0x000000040000780c */ /* 0x000fda0003f05270 */
[----:B------:R-:W-:Y:S05]  /*6e60*/  @P0 BRA `(.L_x_2322) ;  /* 0x0000000c00ec0947 */ /* 0x000fea0003800000 */
[----:B----4-:R-:W0:Y:S01]  /*6e70*/  F2I.S64.F64.TRUNC R4, R4 ;  /* 0x0000000400047311 */ /* 0x010e22000030d900 */
[----:B------:R-:W-:Y:S01]  /*6e80*/  IMAD.MOV.U32 R23, RZ, RZ, R22 ;  /* 0x000000ffff177224 */ /* 0x000fe200078e0016 */
[----:B0-----:R0:W-:Y:S01]  /*6e90*/  STG.E.64 desc[UR36][R8.64], R4 ;  /* 0x0000000408007986 */ /* 0x0011e2000c101b24 */
[----:B------:R-:W-:Y:S05]  /*6ea0*/  BRA `(.L_x_2317) ;  /* 0x0000001000a47947 */ /* 0x000fea0003800000 */
.L_x_2324:
[----:B----4-:R-:W0:Y:S01]  /*6eb0*/  F2I.F64.TRUNC R5, R4 ;  /* 0x0000000400057311 */ /* 0x010e22000030d100 */
[----:B------:R-:W-:Y:S01]  /*6ec0*/  IMAD.MOV.U32 R23, RZ, RZ, R22 ;  /* 0x000000ffff177224 */ /* 0x000fe200078e0016 */
[----:B0-----:R0:W-:Y:S01]  /*6ed0*/  STG.E desc[UR36][R8.64], R5 ;  /* 0x0000000508007986 */ /* 0x0011e2000c101924 */
[----:B------:R-:W-:Y:S05]  /*6ee0*/  BRA `(.L_x_2317) ;  /* 0x0000001000947947 */ /* 0x000fea0003800000 */
.L_x_2323:
[----:B----4-:R-:W0:Y:S01]  /*6ef0*/  F2I.F64.TRUNC R5, R4 ;  /* 0x0000000400057311 */ /* 0x010e22000030d100 */
[----:B------:R-:W-:Y:S01]  /*6f00*/  IMAD.MOV.U32 R23, RZ, RZ, R22 ;  /* 0x000000ffff177224 */ /* 0x000fe200078e0016 */
[----:B0-----:R0:W-:Y:S01]  /*6f10*/  STG.E.U16 desc[UR36][R8.64], R5 ;  /* 0x0000000508007986 */ /* 0x0011e2000c101524 */
[----:B------:R-:W-:Y:S05]  /*6f20*/  BRA `(.L_x_2317) ;  /* 0x0000001000847947 */ /* 0x000fea0003800000 */
.L_x_2319:
[----:B------:R-:W-:-:S13]  /*6f30*/  ISETP.GT.AND P0, PT, R0, 0x6, PT ;  /* 0x000000060000780c */ /* 0x000fda0003f04270 */
[----:B------:R-:W-:Y:S05]  /*6f40*/  @P0 BRA `(.L_x_2325) ;  /* 0x0000000000740947 */ /* 0x000fea0003800000 */
[----:B------:R-:W-:-:S13]  /*6f50*/  ISETP.NE.AND P0, PT, R0, 0x5, PT ;  /* 0x000000050000780c */ /* 0x000fda0003f05270 */
[----:B------:R-:W-:Y:S05]  /*6f60*/  @!P0 BRA `(.L_x_2326) ;  /* 0x0000000000388947 */ /* 0x000fea0003800000 */
[----:B------:R-:W-:-:S13]  /*6f70*/  ISETP.NE.AND P0, PT, R0, 0x6, PT ;  /* 0x000000060000780c */ /* 0x000fda0003f05270 */
[----:B------:R-:W-:Y:S05]  /*6f80*/  @P0 BRA `(.L_x_2322) ;  /* 0x0000000c00a40947 */ /* 0x000fea0003800000 */
        /* <DEDUP_REMOVED lines=8> */
[----:B------:R-:W-:Y:S02]  /*7010*/  IMAD.MOV.U32 R23, RZ, RZ, R22 ;  /* 0x000000ffff177224 */ /* 0x000fe400078e0016 */
[----:B0-----:R-:W-:-:S05]  /*7020*/  @!P0 FMUL R3, R3, 1.175494350822287508e-38 ;  /* 0x0080000003038820 */ /* 0x001fca0000400000 */
[----:B------:R0:W-:Y:S01]  /*7030*/  STG.E desc[UR36][R8.64], R3 ;  /* 0x0000000308007986 */ /* 0x0001e2000c101924 */
[----:B------:R-:W-:Y:S05]  /*7040*/  BRA `(.L_x_2317) ;  /* 0x00000010003c7947 */ /* 0x000fea0003800000 */
.L_x_2326:
        /* <DEDUP_REMOVED lines=10> */
[----:B------:R-:W-:-:S05]  /*70f0*/  F2FP.F16.F32.PACK_AB R0, RZ, R0 ;  /* 0x00000000ff00723e */ /* 0x000fca00000000ff */
[----:B------:R0:W-:Y:S01]  /*7100*/  STG.E.U16 desc[UR36][R8.64], R0 ;  /* 0x0000000008007986 */ /* 0x0001e2000c101524 */
[----:B------:R-:W-:Y:S05]  /*7110*/  BRA `(.L_x_2317) ;  /* 0x0000001000087947 */ /* 0x000fea0003800000 */
.L_x_2325:
[----:B------:R-:W-:-:S13]  /*7120*/  ISETP.NE.AND P0, PT, R0, 0x7, PT ;  /* 0x000000070000780c */ /* 0x000fda0003f05270 */
[----:B------:R-:W-:Y:S05]  /*7130*/  @!P0 BRA `(.L_x_2327) ;  /* 0x00000000007c8947 */ /* 0x000fea0003800000 */
        /* <DEDUP_REMOVED lines=13> */
[----:B0-----:R-:W-:Y:S01]  /*7210*/  @!P0 FMUL R6, R6, 1.175494350822287508e-38 ;  /* 0x0080000006068820 */ /* 0x001fe20000400000 */
[----:B------:R-:W-:-:S04]  /*7220*/  IMAD.MOV.U32 R23, RZ, RZ, R22 ;  /* 0x000000ffff177224 */ /* 0x000fc800078e0016 */
[----:B------:R0:W-:Y:S01]  /*7230*/  STG.E.64 desc[UR36][R8.64], R6 ;  /* 0x0000000608007986 */ /* 0x0001e2000c101b24 */
[----:B------:R-:W-:Y:S05]  /*7240*/  BRA `(.L_x_2317) ;  /* 0x0000000c00bc7947 */ /* 0x000fea0003800000 */
.L_x_2328:
        /* <DEDUP_REMOVED lines=10> */
[----:B------:R-:W-:-:S04]  /*72f0*/  F2FP.F16.F32.PACK_AB R3, RZ, R0 ;  /* 0x00000000ff03723e */ /* 0x000fc800000000ff */
[----:B------:R-:W-:-:S05]  /*7300*/  PRMT R3, R3, 0x5410, RZ ;  /* 0x0000541003037816 */ /* 0x000fca00000000ff */
[----:B------:R0:W-:Y:S01]  /*7310*/  STG.E desc[UR36][R8.64], R3 ;  /* 0x0000000308007986 */ /* 0x0001e2000c101924 */
[----:B------:R-:W-:Y:S05]  /*7320*/  BRA `(.L_x_2317) ;  /* 0x0000000c00847947 */ /* 0x000fea0003800000 */
.L_x_2327:
[----:B------:R0:W-:Y:S01]  /*7330*/  STG.E.64 desc[UR36][R8.64], R4 ;  /* 0x0000000408007986 */ /* 0x0001e2000c101b24 */
[----:B------:R-:W-:Y:S01]  /*7340*/  IMAD.MOV.U32 R23, RZ, RZ, R22 ;  /* 0x000000ffff177224 */ /* 0x000fe200078e0016 */
[----:B------:R-:W-:Y:S06]  /*7350*/  BRA `(.L_x_2317) ;  /* 0x0000000c00787947 */ /* 0x000fec0003800000 */
.L_x_2318:
        /* <DEDUP_REMOVED lines=8> */
[----:B------:R-:W0:Y:S01]  /*73e0*/  DSETP.NEU.AND P0, PT, R4, RZ, PT ;  /* 0x000000ff0400722a */ /* 0x000e220003f0d000 */
[----:B------:R-:W-:Y:S01]  /*73f0*/  IMAD.MOV.U32 R23, RZ, RZ, R22 ;  /* 0x000000ffff177224 */ /* 0x000fe200078e0016 */
[----:B0-----:R-:W-:-:S05]  /*7400*/  SEL R3, RZ, 0x1, !P0 ;  /* 0x00000001ff037807 */ /* 0x001fca0004000000 */
[----:B------:R0:W-:Y:S01]  /*7410*/  STG.E.U8 desc[UR36][R8.64], R3 ;  /* 0x0000000308007986 */ /* 0x0001e2000c101124 */
[----:B------:R-:W-:Y:S05]  /*7420*/  BRA `(.L_x_2317) ;  /* 0x0000000c00447947 */ /* 0x000fea0003800000 */
.L_x_2331:
[----:B------:R-:W-:Y:S01]  /*7430*/  CS2R R6, SRZ ;  /* 0x0000000000067805 */ /* 0x000fe2000001ff00 */
[----:B------:R-:W-:-:S04]  /*7440*/  IMAD.MOV.U32 R23, RZ, RZ, R22 ;  /* 0x000000ffff177224 */ /* 0x000fc800078e0016 */
[----:B------:R0:W-:Y:S01]  /*7450*/  STG.E.128 desc[UR36][R8.64], R4 ;  /* 0x0000000408007986 */ /* 0x0001e2000c101d24 */
[----:B------:R-:W-:Y:S05]  /*7460*/  BRA `(.L_x_2317) ;  /* 0x0000000c00347947 */ /* 0x000fea0003800000 */
.L_x_2330:
        /* <DEDUP_REMOVED lines=27> */
.L_x_2335:
[----:B------:R-:W-:Y:S05]  /*7620*/  BSYNC.RECONVERGENT B0 ;  /* 0x0000000000007941 */ /* 0x000fea0003800200 */
.L_x_2334:
[----:B------:R-:W-:Y:S01]  /*7630*/  LOP3.LUT R7, R0, 0x80, R7, 0xf8, !PT ;  /* 0x0000008000077812 */ /* 0x000fe200078ef807 */
[----:B------:R-:W-:-:S04]  /*7640*/  IMAD.MOV.U32 R23, RZ, RZ, R22 ;  /* 0x000000ffff177224 */ /* 0x000fc800078e0016 */
[----:B------:R0:W-:Y:S01]  /*7650*/  STG.E.U8 desc[UR36][R8.64], R7 ;  /* 0x0000000708007986 */ /* 0x0001e2000c101124 */
[----:B------:R-:W-:Y:S05]  /*7660*/  BRA `(.L_x_2317) ;  /* 0x0000000800b47947 */ /* 0x000fea0003800000 */
.L_x_2333:
        /* <DEDUP_REMOVED lines=23> */
.L_x_2337:
[----:B------:R-:W-:Y:S05]  /*77e0*/  BSYNC.RECONVERGENT B0 ;  /* 0x0000000000007941 */ /* 0x000fea0003800200 */
.L_x_2336:
[----:B------:R-:W-:Y:S01]  /*77f0*/  LOP3.LUT R7, R0, 0x80, R7, 0xf8, !PT ;  /* 0x0000008000077812 */ /* 0x000fe200078ef807 */
[----:B------:R-:W-:-:S04]  /*7800*/  IMAD.MOV.U32 R23, RZ, RZ, R22 ;  /* 0x000000ffff177224 */ /* 0x000fc800078e0016 */
[----:B------:R0:W-:Y:S01]  /*7810*/  STG.E.U8 desc[UR36][R8.64], R7 ;  /* 0x0000000708007986 */ /* 0x0001e2000c101124 */
[----:B------:R-:W-:Y:S05]  /*7820*/  BRA `(.L_x_2317) ;  /* 0x0000000800447947 */ /* 0x000fea0003800000 */
.L_x_2332:
        /* <DEDUP_REMOVED lines=10> */
[----:B------:R-:W-:-:S05]  /*78d0*/  F2FP.BF16.F32.PACK_AB R0, RZ, R0 ;  /* 0x00000000ff00723e */ /* 0x000fca00000010ff */
[----:B------:R0:W-:Y:S01]  /*78e0*/  STG.E.U16 desc[UR36][R8.64], R0 ;  /* 0x0000000008007986 */ /* 0x0001e2000c101524 */
[----:B------:R-:W-:Y:S05]  /*78f0*/  BRA `(.L_x_2317) ;  /* 0x0000000800107947 */ /* 0x000fea0003800000 */
.L_x_2329:
        /* <DEDUP_REMOVED lines=8> */
[----:B----4-:R-:W0:Y:S01]  /*7980*/  F2I.U32.F64.TRUNC R5, R4 ;  /* 0x0000000400057311 */ /* 0x010e22000030d000 */
[----:B------:R-:W-:Y:S01]  /*7990*/  IMAD.MOV.U32 R23, RZ, RZ, R22 ;  /* 0x000000ffff177224 */ /* 0x000fe200078e0016 */
[----:B0-----:R0:W-:Y:S01]  /*79a0*/  STG.E.U16 desc[UR36][R8.64], R5 ;  /* 0x0000000508007986 */ /* 0x0011e2000c101524 */
[----:B------:R-:W-:Y:S05]  /*79b0*/  BRA `(.L_x_2317) ;  /* 0x0000000400e07947 */ /* 0x000fea0003800000 */
.L_x_2340:
        /* <DEDUP_REMOVED lines=21> */
.L_x_2343:
[----:B------:R-:W-:-:S04]  /*7b10*/  SHF.R.U32.HI R0, RZ, 0x14, R7 ;  /* 0x00000014ff007819 */ /* 0x000fc80000011607 */
[----:B------:R-:W-:-:S04]  /*7b20*/  LOP3.LUT R0, R0, 0x1, RZ, 0xc0, !PT ;  /* 0x0000000100007812 */ /* 0x000fc800078ec0ff */
[----:B------:R-:W-:-:S04]  /*7b30*/  IADD3 R0, PT, PT, R7, 0x487ffff, R0 ;  /* 0x0487ffff07007810 */ /* 0x000fc80007ffe000 */
[----:B------:R-:W-:-:S04]  /*7b40*/  SHF.R.U32.HI R0, RZ, 0x14, R0 ;  /* 0x00000014ff007819 */ /* 0x000fc80000011600 */
[----:B------:R-:W-:-:S07]  /*7b50*/  LOP3.LUT R3, R0, 0xff, RZ, 0xc0, !PT ;  /* 0x000000ff00037812 */ /* 0x000fce00078ec0ff */
.L_x_2344:
[----:B------:R-:W-:-:S04]  /*7b60*/  SHF.R.U32.HI R0, RZ, 0x18, R7 ;  /* 0x00000018ff007819 */ /* 0x000fc80000011607 */
[----:B------:R-:W-:-:S07]  /*7b70*/  LOP3.LUT R0, R3, 0x80, R0, 0xf8, !PT ;  /* 0x0000008003007812 */ /* 0x000fce00078ef800 */
.L_x_2342:
[----:B------:R-:W-:Y:S05]  /*7b80*/  BSYNC.RECONVERGENT B0 ;  /* 0x0000000000007941 */ /* 0x000fea0003800200 */
.L_x_2341:
[----:B------:R0:W-:Y:S01]  /*7b90*/  STG.E.U8 desc[UR36][R8.64], R0 ;  /* 0x0000000008007986 */ /* 0x0001e2000c101124 */
[----:B------:R-:W-:Y:S01]  /*7ba0*/  IMAD.MOV.U32 R23, RZ, RZ, R22 ;  /* 0x000000ffff177224 */ /* 0x000fe200078e0016 */
[----:B------:R-:W-:Y:S06]  /*7bb0*/  BRA `(.L_x_2317) ;  /* 0x0000000400607947 */ /* 0x000fec0003800000 */
.L_x_2339:
        /* <DEDUP_REMOVED lines=21> */
.L_x_2347:
[----:B------:R-:W-:-:S04]  /*7d10*/  SHF.R.U32.HI R0, RZ, 0x15, R7 ;  /* 0x00000015ff007819 */ /* 0x000fc80000011607 */
[----:B------:R-:W-:-:S04]  /*7d20*/  LOP3.LUT R0, R0, 0x1, RZ, 0xc0, !PT ;  /* 0x0000000100007812 */ /* 0x000fc800078ec0ff */
[----:B------:R-:W-:-:S04]  /*7d30*/  IADD3 R0, PT, PT, R7, 0x88fffff, R0 ;  /* 0x088fffff07007810 */ /* 0x000fc80007ffe000 */
[----:B------:R-:W-:-:S04]  /*7d40*/  SHF.R.U32.HI R0, RZ, 0x15, R0 ;  /* 0x00000015ff007819 */ /* 0x000fc80000011600 */
[----:B------:R-:W-:-:S07]  /*7d50*/  LOP3.LUT R3, R0, 0xff, RZ, 0xc0, !PT ;  /* 0x000000ff00037812 */ /* 0x000fce00078ec0ff */
.L_x_2348:
[----:B------:R-:W-:-:S04]  /*7d60*/  SHF.R.U32.HI R0, RZ, 0x18, R7 ;  /* 0x00000018ff007819 */ /* 0x000fc80000011607 */
[----:B------:R-:W-:-:S07]  /*7d70*/  LOP3.LUT R0, R3, 0x80, R0, 0xf8, !PT ;  /* 0x0000008003007812 */ /* 0x000fce00078ef800 */
.L_x_2346:
[----:B------:R-:W-:Y:S05]  /*7d80*/  BSYNC.RECONVERGENT B0 ;  /* 0x0000000000007941 */ /* 0x000fea0003800200 */
.L_x_2345:
[----:B------:R0:W-:Y:S01]  /*7d90*/  STG.E.U8 desc[UR36][R8.64], R0 ;  /* 0x0000000008007986 */ /* 0x0001e2000c101124 */
[----:B------:R-:W-:Y:S01]  /*7da0*/  IMAD.MOV.U32 R23, RZ, RZ, R22 ;  /* 0x000000ffff177224 */ /* 0x000fe200078e0016 */
[----:B------:R-:W-:Y:S06]  /*7db0*/  BRA `(.L_x_2317) ;  /* 0x0000000000e07947 */ /* 0x000fec0003800000 */
.L_x_2338:
[----:B------:R-:W-:-:S13]  /*7dc0*/  ISETP.NE.AND P0, PT, R0, 0x1c, PT ;  /* 0x0000001c0000780c */ /* 0x000fda0003f05270 */
[----:B------:R-:W-:Y:S05]  /*7dd0*/  @!P0 BRA `(.L_x_2349) ;  /* 0x0000000000cc8947 */ /* 0x000fea0003800000 */
[----:B------:R-:W-:-:S13]  /*7de0*/  ISETP.NE.AND P0, PT, R0, 0x1d, PT ;  /* 0x0000001d0000780c */ /* 0x000fda0003f05270 */
[----:B------:R-:W-:Y:S05]  /*7df0*/  @!P0 BRA `(.L_x_2350) ;  /* 0x0000000000b48947 */ /* 0x000fea0003800000 */
[----:B------:R-:W-:-:S13]  /*7e00*/  ISETP.NE.AND P0, PT, R0, 0x2c, PT ;  /* 0x0000002c0000780c */ /* 0x000fda0003f05270 */
[----:B------:R-:W-:Y:S05]  /*7e10*/  @!P0 BRA `(.L_x_2351) ;  /* 0x0000000000488947 */ /* 0x000fea0003800000 */
.L_x_2322:
[----:B------:R-:W-:Y:S01]  /*7e20*/  MOV R14, 0x0 ;  /* 0x00000000000e7802 */ /* 0x000fe20000000f00 */
[----:B------:R-:W4:Y:S01]  /*7e30*/  LDCU.64 UR6, c[0x4][0x128] ;  /* 0x01002500ff0677ac */ /* 0x000f220008000a00 */
[----:B------:R-:W-:Y:S02]  /*7e40*/  IMAD.MOV.U32 R8, RZ, RZ, 0x65 ;  /* 0x00000065ff087424 */ /* 0x000fe400078e00ff */
[----:B------:R-:W-:Y:S01]  /*7e50*/  IMAD.MOV.U32 R12, RZ, RZ, 0x1 ;  /* 0x00000001ff0c7424 */ /* 0x000fe200078e00ff */
[----:B------:R-:W0:Y:S01]  /*7e60*/  LDCU.64 UR8, c[0x4][0x130] ;  /* 0x01002600ff0877ac */ /* 0x000e220008000a00 */
[----:B------:R-:W1:Y:S01]  /*7e70*/  LDC.64 R14, c[0x4][R14] ;  /* 0x010000000e0e7b82 */ /* 0x000e620000000a00 */
[----:B------:R-:W-:Y:S01]  /*7e80*/  IMAD.MOV.U32 R13, RZ, RZ, RZ ;  /* 0x000000ffff0d7224 */ /* 0x000fe200078e00ff */
[----:B------:R-:W2:Y:S01]  /*7e90*/  LDCU.64 UR4, c[0x4][0x10] ;  /* 0x01000200ff0477ac */ /* 0x000ea20008000a00 */
[----:B----4-:R-:W-:Y:S02]  /*7ea0*/  IMAD.U32 R4, RZ, RZ, UR6 ;  /* 0x00000006ff047e24 */ /* 0x010fe4000f8e00ff */
[----:B------:R-:W-:-:S02]  /*7eb0*/  IMAD.U32 R5, RZ, RZ, UR7 ;  /* 0x00000007ff057e24 */ /* 0x000fc4000f8e00ff */
[----:B0-----:R-:W-:Y:S02]  /*7ec0*/  IMAD.U32 R6, RZ, RZ, UR8 ;  /* 0x00000008ff067e24 */ /* 0x001fe4000f8e00ff */
[----:B------:R-:W-:Y:S02]  /*7ed0*/  IMAD.U32 R7, RZ, RZ, UR9 ;  /* 0x00000009ff077e24 */ /* 0x000fe4000f8e00ff */
[----:B--2---:R-:W-:Y:S02]  /*7ee0*/  IMAD.U32 R10, RZ, RZ, UR4 ;  /* 0x00000004ff0a7e24 */ /* 0x004fe4000f8e00ff */
[----:B------:R-:W-:-:S07]  /*7ef0*/  IMAD.U32 R11, RZ, RZ, UR5 ;  /* 0x00000005ff0b7e24 */ /* 0x000fce000f8e00ff */
[----:B------:R-:W-:-:S07]  /*7f00*/  LEPC R20, `(.L_x_2352) ;  /* 0x000000001014794e */ /* 0x000fce0000000000 */
[----:B-1-3-5:R-:W-:Y:S05]  /*7f10*/  CALL.ABS.NOINC R14 ;  /* 0x000000000e007343 */ /* 0x02afea0003c00000 */
.L_x_2352:
[----:B------:R-:W-:Y:S01]  /*7f20*/  IMAD.MOV.U32 R23, RZ, RZ, R22 ;  /* 0x000000ffff177224 */ /* 0x000fe200078e0016 */
[----:B------:R-:W-:Y:S06]  /*7f30*/  BRA `(.L_x_2317) ;  /* 0x0000000000807947 */ /* 0x000fec0003800000 */
.L_x_2351:
        /* <DEDUP_REMOVED lines=25> */
.L_x_2350:
[----:B----4-:R-:W0:Y:S01]  /*80d0*/  F2I.U64.F64.TRUNC R4, R4 ;  /* 0x0000000400047311 */ /* 0x010e22000030d800 */
[----:B------:R-:W-:Y:S01]  /*80e0*/  IMAD.MOV.U32 R23, RZ, RZ, R22 ;  /* 0x000000ffff177224 */ /* 0x000fe200078e0016 */
[----:B0-----:R0:W-:Y:S01]  /*80f0*/  STG.E.64 desc[UR36][R8.64], R4 ;  /* 0x0000000408007986 */ /* 0x0011e2000c101b24 */
[----:B------:R-:W-:Y:S05]  /*8100*/  BRA `(.L_x_2317) ;  /* 0x00000000000c7947 */ /* 0x000fea0003800000 */
.L_x_2349:
[----:B----4-:R-:W0:Y:S01]  /*8110*/  F2I.U32.F64.TRUNC R5, R4 ;  /* 0x0000000400057311 */ /* 0x010e22000030d000 */
[----:B------:R-:W-:Y:S01]  /*8120*/  IMAD.MOV.U32 R23, RZ, RZ, R22 ;  /* 0x000000ffff177224 */ /* 0x000fe200078e0016 */
[----:B0-----:R0:W-:Y:S06]  /*8130*/  STG.E desc[UR36][R8.64], R5 ;  /* 0x0000000508007986 */ /* 0x0011ec000c101924 */
.L_x_2317:
[----:B------:R-:W-:Y:S05]  /*8140*/  BSYNC.RECONVERGENT B6 ;  /* 0x0000000000067941 */ /* 0x000fea0003800200 */
.L_x_2316:
[----:B------:R-:W-:Y:S01]  /*8150*/  ISETP.GE.AND P0, PT, R23, R19, PT ;  /* 0x000000131700720c */ /* 0x000fe20003f06270 */
[----:B------:R-:W-:-:S12]  /*8160*/  BSSY.RECONVERGENT B6, `(.L_x_2353) ;  /* 0x0000278000067945 */ /* 0x000fd80003800200 */
[----:B------:R-:W-:Y:S05]  /*8170*/  @P0 BRA `(.L_x_2354) ;  /* 0x0000002400d80947 */ /* 0x000fea0003800000 */
[----:B------:R-:W2:Y:S01]  /*8180*/  LDCU UR4, c[0x0][0x3a8] ;  /* 0x00007500ff0477ac */ /* 0x000ea20008000800 */
[----:B01--4-:R-:W0:Y:S01]  /*8190*/  LDC.64 R4, c[0x0][0x388] ;  /* 0x0000e200ff047b82 */ /* 0x013e220000000a00 */
[----:B------:R-:W-:Y:S01]  /*81a0*/  IMAD R0, R18, 0x200, R23 ;  /* 0x0000020012007824 */ /* 0x000fe200078e0217 */
[----:B------:R-:W-:-:S03]  /*81b0*/  PRMT R6, R2, 0x9910, RZ ;  /* 0x0000991002067816 */ /* 0x000fc600000000ff */
[----:B--2---:R-:W-:Y:S02]  /*81c0*/  IMAD R3, R0, UR4, RZ ;  /* 0x0000000400037c24 */ /* 0x004fe4000f8e02ff */
        /* <DEDUP_REMOVED lines=13> */
[----:B---3-5:R-:W0:Y:S02]  /*82a0*/  F2I.F64.TRUNC R29, R28 ;  /* 0x0000001c001d7311 */ /* 0x028e24000030d100 */
[----:B0-----:R0:W-:Y:S01]  /*82b0*/  STG.E.U8 desc[UR36][R4.64], R29 ;  /* 0x0000001d04007986 */ /* 0x0011e2000c101124 */
[----:B------:R-:W-:Y:S05]  /*82c0*/  BRA `(.L_x_2360) ;  /* 0x0000001000907947 */ /* 0x000fea0003800000 */
.L_x_2358:
[----:B---3-5:R-:W0:Y:S02]  /*82d0*/  F2I.S64.F64.TRUNC R28, R28 ;  /* 0x0000001c001c7311 */ /* 0x028e24000030d900 */
[----:B0-----:R-:W-:-:S05]  /*82e0*/  IMAD.MOV.U32 R3, RZ, RZ, R28 ;  /* 0x000000ffff037224 */ /* 0x001fca00078e001c */
[----:B------:R0:W-:Y:S01]  /*82f0*/  STG.E.U8 desc[UR36][R4.64], R3 ;  /* 0x0000000304007986 */ /* 0x0001e2000c101124 */
[----:B------:R-:W-:Y:S05]  /*8300*/  BRA `(.L_x_2360) ;  /* 0x0000001000807947 */ /* 0x000fea0003800000 */
.L_x_2357:
[----:B------:R-:W-:-:S13]  /*8310*/  ISETP.NE.AND P0, PT, R0, 0x2, PT ;  /* 0x000000020000780c */ /* 0x000fda0003f05270 */
[----:B------:R-:W-:Y:S05]  /*8320*/  @!P0 BRA `(.L_x_2361) ;  /* 0x0000000000288947 */ /* 0x000fea0003800000 */
[----:B------:R-:W-:-:S13]  /*8330*/  ISETP.NE.AND P0, PT, R0, 0x3, PT ;  /* 0x000000030000780c */ /* 0x000fda0003f05270 */
[----:B------:R-:W-:Y:S05]  /*8340*/  @!P0 BRA `(.L_x_2362) ;  /* 0x0000000000148947 */ /* 0x000fea0003800000 */
[----:B------:R-:W-:-:S13]  /*8350*/  ISETP.NE.AND P0, PT, R0, 0x4, PT ;  /* 0x000000040000780c */ /* 0x000fda0003f05270 */
[----:B------:R-:W-:Y:S05]  /*8360*/  @P0 BRA `(.L_x_2359) ;  /* 0x0000000c00240947 */ /* 0x000fea0003800000 */
[----:B---3-5:R-:W0:Y:S02]  /*8370*/  F2I.S64.F64.TRUNC R28, R28 ;  /* 0x0000001c001c7311 */ /* 0x028e24000030d900 */
[----:B0-----:R0:W-:Y:S01]  /*8380*/  STG.E.64 desc[UR36][R4.64], R28 ;  /* 0x0000001c04007986 */ /* 0x0011e2000c101b24 */
[----:B------:R-:W-:Y:S05]  /*8390*/  BRA `(.L_x_2360) ;  /* 0x00000010005c7947 */ /* 0x000fea0003800000 */
.L_x_2362:
[----:B---3-5:R-:W0:Y:S02]  /*83a0*/  F2I.F64.TRUNC R29, R28 ;  /* 0x0000001c001d7311 */ /* 0x028e24000030d100 */
[----:B0-----:R0:W-:Y:S01]  /*83b0*/  STG.E desc[UR36][R4.64], R29 ;  /* 0x0000001d04007986 */ /* 0x0011e2000c101924 */
[----:B------:R-:W-:Y:S05]  /*83c0*/  BRA `(.L_x_2360) ;  /* 0x0000001000507947 */ /* 0x000fea0003800000 */
.L_x_2361:
[----:B---3-5:R-:W0:Y:S02]  /*83d0*/  F2I.F64.TRUNC R29, R28 ;  /* 0x0000001c001d7311 */ /* 0x028e24000030d100 */
[----:B0-----:R0:W-:Y:S01]  /*83e0*/  STG.E.U16 desc[UR36][R4.64], R29 ;  /* 0x0000001d04007986 */ /* 0x0011e2000c101524 */
[----:B------:R-:W-:Y:S05]  /*83f0*/  BRA `(.L_x_2360) ;  /* 0x0000001000447947 */ /* 0x000fea0003800000 */
.L_x_2356:
        /* <DEDUP_REMOVED lines=8> */
[----:B---3-5:R-:W0:-:S15]  /*8480*/  F2F.F32.F64 R3, R28 ;  /* 0x0000001c00037310 */ /* 0x028e1e0000301000 */
        /* <DEDUP_REMOVED lines=8> */
.L_x_2364:
        /* <DEDUP_REMOVED lines=12> */
.L_x_2363:
        /* <DEDUP_REMOVED lines=18> */
.L_x_2366:
        /* <DEDUP_REMOVED lines=13> */
.L_x_2365:
[----:B---3-5:R0:W-:Y:S01]  /*87c0*/  STG.E.64 desc[UR36][R4.64], R28 ;  /* 0x0000001c04007986 */ /* 0x0281e2000c101b24 */
[----:B------:R-:W-:Y:S05]  /*87d0*/  BRA `(.L_x_2360) ;  /* 0x0000000c004c7947 */ /* 0x000fea0003800000 */
.L_x_2355:
        /* <DEDUP_REMOVED lines=10> */
[----:B---3-5:R-:W0:Y:S02]  /*8880*/  F2I.U32.F64.TRUNC R29, R28 ;  /* 0x0000001c001d7311 */ /* 0x028e24000030d000 */
[----:B0-----:R0:W-:Y:S01]  /*8890*/  STG.E.U16 desc[UR36][R4.64], R29 ;  /* 0x0000001d04007986 */ /* 0x0011e2000c101524 */
[----:B------:R-:W-:Y:S05]  /*88a0*/  BRA `(.L_x_2360) ;  /* 0x0000000c00187947 */ /* 0x000fea0003800000 */
.L_x_2370:
        /* <DEDUP_REMOVED lines=26> */
.L_x_2373:
[----:B------:R-:W-:-:S04]  /*8a50*/  SHF.R.U32.HI R3, RZ, 0x18, R7 ;  /* 0x00000018ff037819 */ /* 0x000fc80000011607 */
[----:B------:R-:W-:-:S07]  /*8a60*/  LOP3.LUT R0, R0, 0x80, R3, 0xf8, !PT ;  /* 0x0000008000007812 */ /* 0x000fce00078ef803 */
.L_x_2372:
[----:B------:R-:W-:Y:S05]  /*8a70*/  BSYNC.RECONVERGENT B0 ;  /* 0x0000000000007941 */ /* 0x000fea0003800200 */
.L_x_2371:
[----:B------:R0:W-:Y:S01]  /*8a80*/  STG.E.U8 desc[UR36][R4.64], R0 ;  /* 0x0000000004007986 */ /* 0x0001e2000c101124 */
[----:B------:R-:W-:Y:S05]  /*8a90*/  BRA `(.L_x_2360) ;  /* 0x00000008009c7947 */ /* 0x000fea0003800000 */
.L_x_2369:
        /* <DEDUP_REMOVED lines=26> */
.L_x_2376:
[----:B------:R-:W-:-:S04]  /*8c40*/  SHF.R.U32.HI R3, RZ, 0x18, R7 ;  /* 0x00000018ff037819 */ /* 0x000fc80000011607 */
[----:B------:R-:W-:-:S07]  /*8c50*/  LOP3.LUT R0, R0, 0x80, R3, 0xf8, !PT ;  /* 0x0000008000007812 */ /* 0x000fce00078ef803 */
.L_x_2375:
[----:B------:R-:W-:Y:S05]  /*8c60*/  BSYNC.RECONVERGENT B0 ;  /* 0x0000000000007941 */ /* 0x000fea0003800200 */
.L_x_2374:
[----:B------:R0:W-:Y:S01]  /*8c70*/  STG.E.U8 desc[UR36][R4.64], R0 ;  /* 0x0000000004007986 */ /* 0x0001e2000c101124 */
[----:B------:R-:W-:Y:S05]  /*8c80*/  BRA `(.L_x_2360) ;  /* 0x0000000800207947 */ /* 0x000fea0003800000 */
.L_x_2368:
        /* <DEDUP_REMOVED lines=30> */
.L_x_2378:
[----:B---3-5:R-:W0:Y:S02]  /*8e70*/  F2I.U64.F64.TRUNC R28, R28 ;  /* 0x0000001c001c7311 */ /* 0x028e24000030d800 */
[----:B0-----:R0:W-:Y:S01]  /*8e80*/  STG.E.64 desc[UR36][R4.64], R28 ;  /* 0x0000001c04007986 */ /* 0x0011e2000c101b24 */
[----:B------:R-:W-:Y:S05]  /*8e90*/  BRA `(.L_x_2360) ;  /* 0x00000004009c7947 */ /* 0x000fea0003800000 */
.L_x_2377:
[----:B---3-5:R-:W0:Y:S02]  /*8ea0*/  F2I.U32.F64.TRUNC R29, R28 ;  /* 0x0000001c001d7311 */ /* 0x028e24000030d000 */
[----:B0-----:R0:W-:Y:S01]  /*8eb0*/  STG.E desc[UR36][R4.64], R29 ;  /* 0x0000001d04007986 */ /* 0x0011e2000c101924 */
[----:B------:R-:W-:Y:S05]  /*8ec0*/  BRA `(.L_x_2360) ;  /* 0x0000000400907947 */ /* 0x000fea0003800000 */
.L_x_2367:
[----:B------:R-:W-:-:S13]  /*8ed0*/  ISETP.GT.AND P0, PT, R0, 0xe, PT ;  /* 0x0000000e0000780c */ /* 0x000fda0003f04270 */
[----:B------:R-:W-:Y:S05]  /*8ee0*/  @P0 BRA `(.L_x_2379) ;  /* 0x00000000002c0947 */ /* 0x000fea0003800000 */
[----:B------:R-:W-:-:S13]  /*8ef0*/  ISETP.NE.AND P0, PT, R0, 0xa, PT ;  /* 0x0000000a0000780c */ /* 0x000fda0003f05270 */
[----:B------:R-:W-:Y:S05]  /*8f00*/  @!P0 BRA `(.L_x_2380) ;  /* 0x0000000000188947 */ /* 0x000fea0003800000 */
[----:B------:R-:W-:-:S13]  /*8f10*/  ISETP.NE.AND P0, PT, R0, 0xb, PT ;  /* 0x0000000b0000780c */ /* 0x000fda0003f05270 */
[----:B------:R-:W-:Y:S05]  /*8f20*/  @P0 BRA `(.L_x_2359) ;  /* 0x0000000000340947 */ /* 0x000fea0003800000 */
[----:B---3-5:R-:W0:Y:S02]  /*8f30*/  DSETP.NEU.AND P0, PT, R28, RZ, PT ;  /* 0x000000ff1c00722a */ /* 0x028e240003f0d000 */
[----:B0-----:R-:W-:-:S05]  /*8f40*/  SEL R3, RZ, 0x1, !P0 ;  /* 0x00000001ff037807 */ /* 0x001fca0004000000 */
[----:B------:R4:W-:Y:S01]  /*8f50*/  STG.E.U8 desc[UR36][R4.64], R3 ;  /* 0x0000000304007986 */ /* 0x0009e2000c101124 */
[----:B------:R-:W-:Y:S05]  /*8f60*/  BRA `(.L_x_2360) ;  /* 0x0000000400687947 */ /* 0x000fea0003800000 */
.L_x_2380:
[----:B------:R-:W-:-:S05]  /*8f70*/  CS2R R30, SRZ ;  /* 0x00000000001e7805 */ /* 0x000fca000001ff00 */
[----:B---3-5:R3:W-:Y:S01]  /*8f80*/  STG.E.128 desc[UR36][R4.64], R28 ;  /* 0x0000001c04007986 */ /* 0x0287e2000c101d24 */
[----:B------:R-:W-:Y:S05]  /*8f90*/  BRA `(.L_x_2360) ;  /* 0x00000004005c7947 */ /* 0x000fea0003800000 */
.L_x_2379:
[----:B------:R-:W-:-:S13]  /*8fa0*/  ISETP.NE.AND P0, PT, R0, 0xf, PT ;  /* 0x0000000f0000780c */ /* 0x000fda0003f05270 */
[----:B------:R-:W-:Y:S05]  /*8fb0*/  @!P0 BRA `(.L_x_2381) ;  /* 0x0000000400288947 */ /* 0x000fea0003800000 */
[----:B------:R-:W-:-:S13]  /*8fc0*/  ISETP.NE.AND P0, PT, R0, 0x17, PT ;  /* 0x000000170000780c */ /* 0x000fda0003f05270 */
[----:B------:R-:W-:Y:S05]  /*8fd0*/  @!P0 BRA `(.L_x_2382) ;  /* 0x0000000000b08947 */ /* 0x000fea0003800000 */
[----:B------:R-:W-:-:S13]  /*8fe0*/  ISETP.NE.AND P0, PT, R0, 0x18, PT ;  /* 0x000000180000780c */ /* 0x000fda0003f05270 */
[----:B------:R-:W-:Y:S05]  /*8ff0*/  @!P0 BRA `(.L_x_2383) ;  /* 0x0000000000448947 */ /* 0x000fea0003800000 */
.L_x_2359:
        /* <DEDUP_REMOVED lines=16> */
.L_x_2384:
[----:B------:R-:W-:Y:S05]  /*9100*/  BRA `(.L_x_2360) ;  /* 0x0000000400007947 */ /* 0x000fea0003800000 */
.L_x_2383:
        /* <DEDUP_REMOVED lines=21> */
.L_x_2386:
[----:B------:R-:W-:Y:S05]  /*9260*/  BSYNC.RECONVERGENT B0 ;  /* 0x0000000000007941 */ /* 0x000fea0003800200 */
.L_x_2385:
[----:B------:R-:W-:-:S05]  /*9270*/  LOP3.LUT R3, R0, 0x80, R3, 0xf8, !PT ;  /* 0x0000008000037812 */ /* 0x000fca00078ef803 */
[----:B------:R2:W-:Y:S01]  /*9280*/  STG.E.U8 desc[UR36][R4.64], R3 ;  /* 0x0000000304007986 */ /* 0x0005e2000c101124 */
[----:B------:R-:W-:Y:S05]  /*9290*/  BRA `(.L_x_2360) ;  /* 0x00000000009c7947 */ /* 0x000fea0003800000 */
.L_x_2382:
        /* <DEDUP_REMOVED lines=20> */
.L_x_2388:
[----:B------:R-:W-:Y:S01]  /*93e0*/  IMAD.MOV.U32 R0, RZ, RZ, 0x7f ;  /* 0x0000007fff007424 */ /* 0x000fe200078e00ff */
[----:B------:R-:W-:-:S04]  /*93f0*/  ISETP.GT.U32.AND P0, PT, R3, 0x7f800000, PT ;  /* 0x7f8000000300780c */ /* 0x000fc80003f04070 */
[----:B------:R-:W-:-:S09]  /*9400*/  SEL R0, R0, 0x7c, P0 ;  /* 0x0000007c00007807 */ /* 0x000fd20000000000 */
.L_x_2389:
[----:B------:R-:W-:Y:S05]  /*9410*/  BSYNC.RECONVERGENT B0 ;  /* 0x0000000000007941 */ /* 0x000fea0003800200 */
.L_x_2387:
[----:B------:R-:W-:-:S04]  /*9420*/  SHF.R.U32.HI R3, RZ, 0x18, R7 ;  /* 0x00000018ff037819 */ /* 0x000fc80000011607 */
[----:B------:R-:W-:-:S05]  /*9430*/  LOP3.LUT R3, R0, 0x80, R3, 0xf8, !PT ;  /* 0x0000008000037812 */ /* 0x000fca00078ef803 */
[----:B------:R1:W-:Y:S01]  /*9440*/  STG.E.U8 desc[UR36][R4.64], R3 ;  /* 0x0000000304007986 */ /* 0x0003e2000c101124 */
[----:B------:R-:W-:Y:S05]  /*9450*/  BRA `(.L_x_2360) ;  /* 0x00000000002c7947 */ /* 0x000fea0003800000 */
.L_x_2381:
        /* <DEDUP_REMOVED lines=11> */
.L_x_2360:
        /* <DEDUP_REMOVED lines=21> */
[----:B------:R-:W0:Y:S02]  /*9660*/  F2I.F64.TRUNC R25, R24 ;  /* 0x0000001800197311 */ /* 0x000e24000030d100 */
[----:B0-----:R4:W-:Y:S01]  /*9670*/  STG.E.U8 desc[UR36][R4.64], R25 ;  /* 0x0000001904007986 */ /* 0x0019e2000c101124 */
[----:B------:R-:W-:Y:S05]  /*9680*/  BRA `(.L_x_2395) ;  /* 0x0000001000907947 */ /* 0x000fea0003800000 */
.L_x_2393:
[----:B------:R-:W0:Y:S02]  /*9690*/  F2I.S64.F64.TRUNC R24, R24 ;  /* 0x0000001800187311 */ /* 0x000e24000030d900 */
[----:B0-----:R-:W-:-:S05]  /*96a0*/  IMAD.MOV.U32 R3, RZ, RZ, R24 ;  /* 0x000000ffff037224 */ /* 0x001fca00078e0018 */
[----:B------:R3:W-:Y:S01]  /*96b0*/  STG.E.U8 desc[UR36][R4.64], R3 ;  /* 0x0000000304007986 */ /* 0x0007e2000c101124 */
[----:B------:R-:W-:Y:S05]  /*96c0*/  BRA `(.L_x_2395) ;  /* 0x0000001000807947 */ /* 0x000fea0003800000 */
.L_x_2392:
[----:B------:R-:W-:-:S13]  /*96d0*/  ISETP.NE.AND P0, PT, R0, 0x2, PT ;  /* 0x000000020000780c */ /* 0x000fda0003f05270 */
[----:B------:R-:W-:Y:S05]  /*96e0*/  @!P0 BRA `(.L_x_2396) ;  /* 0x0000000000288947 */ /* 0x000fea0003800000 */
[----:B------:R-:W-:-:S13]  /*96f0*/  ISETP.NE.AND P0, PT, R0, 0x3, PT ;  /* 0x000000030000780c */ /* 0x000fda0003f05270 */
[----:B------:R-:W-:Y:S05]  /*9700*/  @!P0 BRA `(.L_x_2397) ;  /* 0x0000000000148947 */ /* 0x000fea0003800000 */
[----:B------:R-:W-:-:S13]  /*9710*/  ISETP.NE.AND P0, PT, R0, 0x4, PT ;  /* 0x000000040000780c */ /* 0x000fda0003f05270 */
[----:B------:R-:W-:Y:S05]  /*9720*/  @P0 BRA `(.L_x_2394) ;  /* 0x0000000c00240947 */ /* 0x000fea0003800000 */
[----:B------:R-:W0:Y:S02]  /*9730*/  F2I.S64.F64.TRUNC R24, R24 ;  /* 0x0000001800187311 */ /* 0x000e24000030d900 */
[----:B0-----:R1:W-:Y:S01]  /*9740*/  STG.E.64 desc[UR36][R4.64], R24 ;  /* 0x0000001804007986 */ /* 0x0013e2000c101b24 */
[----:B------:R-:W-:Y:S05]  /*9750*/  BRA `(.L_x_2395) ;  /* 0x00000010005c7947 */ /* 0x000fea0003800000 */
.L_x_2397:
[----:B------:R-:W0:Y:S02]  /*9760*/  F2I.F64.TRUNC R25, R24 ;  /* 0x0000001800197311 */ /* 0x000e24000030d100 */
[----:B0-----:R2:W-:Y:S01]  /*9770*/  STG.E desc[UR36][R4.64], R25 ;  /* 0x0000001904007986 */ /* 0x0015e2000c101924 */
[----:B------:R-:W-:Y:S05]  /*9780*/  BRA `(.L_x_2395) ;  /* 0x0000001000507947 */ /* 0x000fea0003800000 */
.L_x_2396:
[----:B------:R-:W0:Y:S02]  /*9790*/  F2I.F64.TRUNC R25, R24 ;  /* 0x0000001800197311 */ /* 0x000e24000030d100 */
[----:B0-----:R0:W-:Y:S01]  /*97a0*/  STG.E.U16 desc[UR36][R4.64], R25 ;  /* 0x0000001904007986 */ /* 0x0011e2000c101524 */
[----:B------:R-:W-:Y:S05]  /*97b0*/  BRA `(.L_x_2395) ;  /* 0x0000001000447947 */ /* 0x000fea0003800000 */
.L_x_2391:
        /* <DEDUP_REMOVED lines=17> */
.L_x_2399:
        /* <DEDUP_REMOVED lines=12> */
.L_x_2398:
        /* <DEDUP_REMOVED lines=18> */
.L_x_2401:
        /* <DEDUP_REMOVED lines=13> */
.L_x_2400:
[----:B------:R0:W-:Y:S01]  /*9b80*/  STG.E.64 desc[UR36][R4.64], R24 ;  /* 0x0000001804007986 */ /* 0x0001e2000c101b24 */
[----:B------:R-:W-:Y:S05]  /*9b90*/  BRA `(.L_x_2395) ;  /* 0x0000000c004c7947 */ /* 0x000fea0003800000 */
.L_x_2390:
        /* <DEDUP_REMOVED lines=10> */
[----:B------:R-:W0:Y:S02]  /*9c40*/  F2I.U32.F64.TRUNC R25, R24 ;  /* 0x0000001800197311 */ /* 0x000e24000030d000 */
[----:B0-----:R0:W-:Y:S01]  /*9c50*/  STG.E.U16 desc[UR36][R4.64], R25 ;  /* 0x0000001904007986 */ /* 0x0011e2000c101524 */
[----:B------:R-:W-:Y:S05]  /*9c60*/  BRA `(.L_x_2395) ;  /* 0x0000000c00187947 */ /* 0x000fea0003800000 */
.L_x_2405:
        /* <DEDUP_REMOVED lines=26> */
.L_x_2408:
[----:B------:R-:W-:-:S04]  /*9e10*/  SHF.R.U32.HI R3, RZ, 0x18, R7 ;  /* 0x00000018ff037819 */ /* 0x000fc80000011607 */
[----:B------:R-:W-:-:S07]  /*9e20*/  LOP3.LUT R0, R0, 0x80, R3, 0xf8, !PT ;  /* 0x0000008000007812 */ /* 0x000fce00078ef803 */
.L_x_2407:
[----:B------:R-:W-:Y:S05]  /*9e30*/  BSYNC.RECONVERGENT B0 ;  /* 0x0000000000007941 */ /* 0x000fea0003800200 */
.L_x_2406:
[----:B------:R0:W-:Y:S01]  /*9e40*/  STG.E.U8 desc[UR36][R4.64], R0 ;  /* 0x0000000004007986 */ /* 0x0001e2000c101124 */
[----:B------:R-:W-:Y:S05]  /*9e50*/  BRA `(.L_x_2395) ;  /* 0x00000008009c7947 */ /* 0x000fea0003800000 */
.L_x_2404:
        /* <DEDUP_REMOVED lines=26> */
.L_x_2411:
[----:B------:R-:W-:-:S04]  /*a000*/  SHF.R.U32.HI R3, RZ, 0x18, R7 ;  /* 0x00000018ff037819 */ /* 0x000fc80000011607 */
[----:B------:R-:W-:-:S07]  /*a010*/  LOP3.LUT R0, R0, 0x80, R3, 0xf8, !PT ;  /* 0x0000008000007812 */ /* 0x000fce00078ef803 */
.L_x_2410:
[----:B------:R-:W-:Y:S05]  /*a020*/  BSYNC.RECONVERGENT B0 ;  /* 0x0000000000007941 */ /* 0x000fea0003800200 */
.L_x_2409:
[----:B------:R0:W-:Y:S01]  /*a030*/  STG.E.U8 desc[UR36][R4.64], R0 ;  /* 0x0000000004007986 */ /* 0x0001e2000c101124 */
[----:B------:R-:W-:Y:S05]  /*a040*/  BRA `(.L_x_2395) ;  /* 0x0000000800207947 */ /* 0x000fea0003800000 */
.L_x_2403:
        /* <DEDUP_REMOVED lines=30> */
.L_x_2413:
[----:B------:R-:W0:Y:S02]  /*a230*/  F2I.U64.F64.TRUNC R24, R24 ;  /* 0x0000001800187311 */ /* 0x000e24000030d800 */
[----:B0-----:R0:W-:Y:S01]  /*a240*/  STG.E.64 desc[UR36][R4.64], R24 ;  /* 0x0000001804007986 */ /* 0x0011e2000c101b24 */
[----:B------:R-:W-:Y:S05]  /*a250*/  BRA `(.L_x_2395) ;  /* 0x00000004009c7947 */ /* 0x000fea0003800000 */
.L_x_2412:
[----:B------:R-:W0:Y:S02]  /*a260*/  F2I.U32.F64.TRUNC R25, R24 ;  /* 0x0000001800197311 */ /* 0x000e24000030d000 */
[----:B0-----:R0:W-:Y:S01]  /*a270*/  STG.E desc[UR36][R4.64], R25 ;  /* 0x0000001904007986 */ /* 0x0011e2000c101924 */
[----:B------:R-:W-:Y:S05]  /*a280*/  BRA `(.L_x_2395) ;  /* 0x0000000400907947 */ /* 0x000fea0003800000 */
.L_x_2402:
[----:B------:R-:W-:-:S13]  /*a290*/  ISETP.GT.AND P0, PT, R0, 0xe, PT ;  /* 0x0000000e0000780c */ /* 0x000fda0003f04270 */
[----:B------:R-:W-:Y:S05]  /*a2a0*/  @P0 BRA `(.L_x_2414) ;  /* 0x00000000002c0947 */ /* 0x000fea0003800000 */
[----:B------:R-:W-:-:S13]  /*a2b0*/  ISETP.NE.AND P0, PT, R0, 0xa, PT ;  /* 0x0000000a0000780c */ /* 0x000fda0003f05270 */
[----:B------:R-:W-:Y:S05]  /*a2c0*/  @!P0 BRA `(.L_x_2415) ;  /* 0x0000000000188947 */ /* 0x000fea0003800000 */
[----:B------:R-:W-:-:S13]  /*a2d0*/  ISETP.NE.AND P0, PT, R0, 0xb, PT ;  /* 0x0000000b0000780c */ /* 0x000fda0003f05270 */
[----:B------:R-:W-:Y:S05]  /*a2e0*/  @P0 BRA `(.L_x_2394) ;  /* 0x0000000000340947 */ /* 0x000fea0003800000 */
[----:B------:R-:W0:Y:S02]  /*a2f0*/  DSETP.NEU.AND P0, PT, R24, RZ, PT ;  /* 0x000000ff1800722a */ /* 0x000e240003f0d000 */
[----:B0-----:R-:W-:-:S05]  /*a300*/  SEL R3, RZ, 0x1, !P0 ;  /* 0x00000001ff037807 */ /* 0x001fca0004000000 */
[----:B------:R0:W-:Y:S01]  /*a310*/  STG.E.U8 desc[UR36][R4.64], R3 ;  /* 0x0000000304007986 */ /* 0x0001e2000c101124 */
[----:B------:R-:W-:Y:S05]  /*a320*/  BRA `(.L_x_2395) ;  /* 0x0000000400687947 */ /* 0x000fea0003800000 */
.L_x_2415:
[----:B------:R-:W-:-:S05]  /*a330*/  CS2R R26, SRZ ;  /* 0x00000000001a7805 */ /* 0x000fca000001ff00 */
[----:B------:R0:W-:Y:S01]  /*a340*/  STG.E.128 desc[UR36][R4.64], R24 ;  /* 0x0000001804007986 */ /* 0x0001e2000c101d24 */
[----:B------:R-:W-:Y:S05]  /*a350*/  BRA `(.L_x_2395) ;  /* 0x00000004005c7947 */ /* 0x000fea0003800000 */
.L_x_2414:
[----:B------:R-:W-:-:S13]  /*a360*/  ISETP.NE.AND P0, PT, R0, 0xf, PT ;  /* 0x0000000f0000780c */ /* 0x000fda0003f05270 */
[----:B------:R-:W-:Y:S05]  /*a370*/  @!P0 BRA `(.L_x_2416) ;  /* 0x0000000400288947 */ /* 0x000fea0003800000 */
[----:B------:R-:W-:-:S13]  /*a380*/  ISETP.NE.AND P0, PT, R0, 0x17, PT ;  /* 0x000000170000780c */ /* 0x000fda0003f05270 */
[----:B------:R-:W-:Y:S05]  /*a390*/  @!P0 BRA `(.L_x_2417) ;  /* 0x0000000000b08947 */ /* 0x000fea0003800000 */
[----:B------:R-:W-:-:S13]  /*a3a0*/  ISETP.NE.AND P0, PT, R0, 0x18, PT ;  /* 0x000000180000780c */ /* 0x000fda0003f05270 */
[----:B------:R-:W-:Y:S05]  /*a3b0*/  @!P0 BRA `(.L_x_2418) ;  /* 0x0000000000448947 */ /* 0x000fea0003800000 */
.L_x_2394:
        /* <DEDUP_REMOVED lines=16> */
.L_x_2419:
[----:B------:R-:W-:Y:S05]  /*a4c0*/  BRA `(.L_x_2395) ;  /* 0x0000000400007947 */ /* 0x000fea0003800000 */
.L_x_2418:
        /* <DEDUP_REMOVED lines=21> */
.L_x_2421:
[----:B------:R-:W-:Y:S05]  /*a620*/  BSYNC.RECONVERGENT B0 ;  /* 0x0000000000007941 */ /* 0x000fea0003800200 */
.L_x_2420:
[----:B------:R-:W-:-:S05]  /*a630*/  LOP3.LUT R3, R0, 0x80, R3, 0xf8, !PT ;  /* 0x0000008000037812 */ /* 0x000fca00078ef803 */
[----:B------:R0:W-:Y:S01]  /*a640*/  STG.E.U8 desc[UR36][R4.64], R3 ;  /* 0x0000000304007986 */ /* 0x0001e2000c101124 */
[----:B------:R-:W-:Y:S05]  /*a650*/  BRA `(.L_x_2395) ;  /* 0x00000000009c7947 */ /* 0x000fea0003800000 */
.L_x_2417:
        /* <DEDUP_REMOVED lines=20> */
.L_x_2423:
[----:B------:R-:W-:Y:S01]  /*a7a0*/  IMAD.MOV.U32 R0, RZ, RZ, 0x7f ;  /* 0x0000007fff007424 */ /* 0x000fe200078e00ff */
[----:B------:R-:W-:-:S04]  /*a7b0*/  ISETP.GT.U32.AND P0, PT, R3, 0x7f800000, PT ;  /* 0x7f8000000300780c */ /* 0x000fc80003f04070 */
[----:B------:R-:W-:-:S09]  /*a7c0*/  SEL R0, R0, 0x7c, P0 ;  /* 0x0000007c00007807 */ /* 0x000fd20000000000 */
.L_x_2424:
[----:B------:R-:W-:Y:S05]  /*a7d0*/  BSYNC.RECONVERGENT B0 ;  /* 0x0000000000007941 */ /* 0x000fea0003800200 */
.L_x_2422:
[----:B------:R-:W-:-:S04]  /*a7e0*/  SHF.R.U32.HI R3, RZ, 0x18, R7 ;  /* 0x00000018ff037819 */ /* 0x000fc80000011607 */
[----:B------:R-:W-:-:S05]  /*a7f0*/  LOP3.LUT R3, R0, 0x80, R3, 0xf8, !PT ;  /* 0x0000008000037812 */ /* 0x000fca00078ef803 */
[----:B------:R0:W-:Y:S01]  /*a800*/  STG.E.U8 desc[UR36][R4.64], R3 ;  /* 0x0000000304007986 */ /* 0x0001e2000c101124 */
[----:B------:R-:W-:Y:S05]  /*a810*/  BRA `(.L_x_2395) ;  /* 0x00000000002c7947 */ /* 0x000fea0003800000 */
.L_x_2416:
        /* <DEDUP_REMOVED lines=11> */
.L_x_2395:
[----:B------:R-:W-:-:S07]  /*a8d0*/  VIADD R23, R23, 0x80 ;  /* 0x0000008017177836 */ /* 0x000fce0000000000 */
.L_x_2354:
[----:B------:R-:W-:Y:S05]  /*a8e0*/  BSYNC.RECONVERGENT B6 ;  /* 0x0000000000067941 */ /* 0x000fea0003800200 */
.L_x_2353:
[----:B------:R-:W-:-:S13]  /*a8f0*/  ISETP.GE.AND P0, PT, R23, R19, PT ;  /* 0x000000131700720c */ /* 0x000fda0003f06270 */
[----:B------:R-:W-:Y:S05]  /*a900*/  @P0 EXIT ;  /* 0x000000000000094d */ /* 0x000fea0003800000 */
[----:B01234-:R-:W0:Y:S01]  /*a910*/  LDC.64 R4, c[0x0][0x388] ;  /* 0x0000e200ff047b82 */ /* 0x01fe220000000a00 */
[----:B------:R-:W1:Y:S01]  /*a920*/  LDCU UR4, c[0x0][0x3a8] ;  /* 0x00007500ff0477ac */ /* 0x000e620008000800 */
[----:B------:R-:W-:Y:S01]  /*a930*/  PRMT R0, R2, 0x9910, RZ ;  /* 0x0000991002007816 */ /* 0x000fe200000000ff */
        /* <DEDUP_REMOVED lines=14> */
[----:B-----5:R-:W0:Y:S02]  /*aa20*/  F2I.F64.TRUNC R17, R16 ;  /* 0x0000001000117311 */ /* 0x020e24000030d100 */
[----:B0-----:R-:W-:Y:S01]  /*aa30*/  STG.E.U8 desc[UR36][R4.64], R17 ;  /* 0x0000001104007986 */ /* 0x001fe2000c101124 */
[----:B------:R-:W-:Y:S05]  /*aa40*/  EXIT ;  /* 0x000000000000794d */ /* 0x000fea0003800000 */
.L_x_2428:
[----:B-----5:R-:W0:Y:S02]  /*aa50*/  F2I.S64.F64.TRUNC R16, R16 ;  /* 0x0000001000107311 */ /* 0x020e24000030d900 */
[----:B0-----:R-:W-:-:S05]  /*aa60*/  IMAD.MOV.U32 R3, RZ, RZ, R16 ;  /* 0x000000ffff037224 */ /* 0x001fca00078e0010 */
[----:B------:R-:W-:Y:S01]  /*aa70*/  STG.E.U8 desc[UR36][R4.64], R3 ;  /* 0x0000000304007986 */ /* 0x000fe2000c101124 */
[----:B------:R-:W-:Y:S05]  /*aa80*/  EXIT ;  /* 0x000000000000794d */ /* 0x000fea0003800000 */
.L_x_2427:
[----:B------:R-:W-:-:S13]  /*aa90*/  ISETP.NE.AND P0, PT, R0, 0x2, PT ;  /* 0x000000020000780c */ /* 0x000fda0003f05270 */
[----:B------:R-:W-:Y:S05]  /*aaa0*/  @!P0 BRA `(.L_x_2430) ;  /* 0x0000000000288947 */ /* 0x000fea0003800000 */
[----:B------:R-:W-:-:S13]  /*aab0*/  ISETP.NE.AND P0, PT, R0, 0x3, PT ;  /* 0x000000030000780c */ /* 0x000fda0003f05270 */
[----:B------:R-:W-:Y:S05]  /*aac0*/  @!P0 BRA `(.L_x_2431) ;  /* 0x0000000000148947 */ /* 0x000fea0003800000 */
[----:B------:R-:W-:-:S13]  /*aad0*/  ISETP.NE.AND P0, PT, R0, 0x4, PT ;  /* 0x000000040000780c */ /* 0x000fda0003f05270 */
[----:B------:R-:W-:Y:S05]  /*aae0*/  @P0 BRA `(.L_x_2429) ;  /* 0x0000000c00240947 */ /* 0x000fea0003800000 */
[----:B-----5:R-:W0:Y:S02]  /*aaf0*/  F2I.S64.F64.TRUNC R16, R16 ;  /* 0x0000001000107311 */ /* 0x020e24000030d900 */
[----:B0-----:R-:W-:Y:S01]  /*ab00*/  STG.E.64 desc[UR36][R4.64], R16 ;  /* 0x0000001004007986 */ /* 0x001fe2000c101b24 */
[----:B------:R-:W-:Y:S05]  /*ab10*/  EXIT ;  /* 0x000000000000794d */ /* 0x000fea0003800000 */
.L_x_2431:
[----:B-----5:R-:W0:Y:S02]  /*ab20*/  F2I.F64.TRUNC R17, R16 ;  /* 0x0000001000117311 */ /* 0x020e24000030d100 */
[----:B0-----:R-:W-:Y:S01]  /*ab30*/  STG.E desc[UR36][R4.64], R17 ;  /* 0x0000001104007986 */ /* 0x001fe2000c101924 */
[----:B------:R-:W-:Y:S05]  /*ab40*/  EXIT ;  /* 0x000000000000794d */ /* 0x000fea0003800000 */
.L_x_2430:
[----:B-----5:R-:W0:Y:S02]  /*ab50*/  F2I.F64.TRUNC R17, R16 ;  /* 0x0000001000117311 */ /* 0x020e24000030d100 */
[----:B0-----:R-:W-:Y:S01]  /*ab60*/  STG.E.U16 desc[UR36][R4.64], R17 ;  /* 0x0000001104007986 */ /* 0x001fe2000c101524 */
[----:B------:R-:W-:Y:S05]  /*ab70*/  EXIT ;  /* 0x000000000000794d */ /* 0x000fea0003800000 */
.L_x_2426:
        /* <DEDUP_REMOVED lines=8> */
[----:B-----5:R-:W0:-:S15]  /*ac00*/  F2F.F32.F64 R3, R16 ;  /* 0x0000001000037310 */ /* 0x020e1e0000301000 */
        /* <DEDUP_REMOVED lines=8> */
.L_x_2433:
        /* <DEDUP_REMOVED lines=12> */
.L_x_2432:
        /* <DEDUP_REMOVED lines=18> */
.L_x_2435:
        /* <DEDUP_REMOVED lines=13> */
.L_x_2434:
[----:B-----5:R-:W-:Y:S01]  /*af40*/  STG.E.64 desc[UR36][R4.64], R16 ;  /* 0x0000001004007986 */ /* 0x020fe2000c101b24 */
[----:B------:R-:W-:Y:S05]  /*af50*/  EXIT ;  /* 0x000000000000794d */ /* 0x000fea0003800000 */
.L_x_2425:
        /* <DEDUP_REMOVED lines=10> */
[----:B-----5:R-:W0:Y:S02]  /*b000*/  F2I.U32.F64.TRUNC R17, R16 ;  /* 0x0000001000117311 */ /* 0x020e24000030d000 */
[----:B0-----:R-:W-:Y:S01]  /*b010*/  STG.E.U16 desc[UR36][R4.64], R17 ;  /* 0x0000001104007986 */ /* 0x001fe2000c101524 */
[----:B------:R-:W-:Y:S05]  /*b020*/  EXIT ;  /* 0x000000000000794d */ /* 0x000fea0003800000 */
.L_x_2439:
        /* <DEDUP_REMOVED lines=25> */
.L_x_2442:
[----:B------:R-:W-:-:S04]  /*b1c0*/  SHF.R.U32.HI R3, RZ, 0x18, R7 ;  /* 0x00000018ff037819 */ /* 0x000fc80000011607 */
[----:B------:R-:W-:-:S04]  /*b1d0*/  LOP3.LUT R0, R0, 0x80, R3, 0xf8, !PT ;  /* 0x0000008000007812 */ /* 0x000fc800078ef803 */
[----:B------:R-:W-:-:S07]  /*b1e0*/  PRMT R2, R0, 0x7610, R2 ;  /* 0x0000761000027816 */ /* 0x000fce0000000002 */
.L_x_2441:
[----:B------:R-:W-:Y:S05]  /*b1f0*/  BSYNC.RECONVERGENT B0 ;  /* 0x0000000000007941 */ /* 0x000fea0003800200 */
.L_x_2440:
[----:B------:R-:W-:Y:S01]  /*b200*/  STG.E.U8 desc[UR36][R4.64], R2 ;  /* 0x0000000204007986 */ /* 0x000fe2000c101124 */
[----:B------:R-:W-:Y:S05]  /*b210*/  EXIT ;  /* 0x000000000000794d */ /* 0x000fea0003800000 */
.L_x_2438:
        /* <DEDUP_REMOVED lines=25> */
.L_x_2445:
[----:B------:R-:W-:-:S04]  /*b3b0*/  SHF.R.U32.HI R3, RZ, 0x18, R7 ;  /* 0x00000018ff037819 */ /* 0x000fc80000011607 */
[----:B------:R-:W-:-:S04]  /*b3c0*/  LOP3.LUT R0, R0, 0x80, R3, 0xf8, !PT ;  /* 0x0000008000007812 */ /* 0x000fc800078ef803 */
[----:B------:R-:W-:-:S07]  /*b3d0*/  PRMT R2, R0, 0x7610, R2 ;  /* 0x0000761000027816 */ /* 0x000fce0000000002 */
.L_x_2444:
[----:B------:R-:W-:Y:S05]  /*b3e0*/  BSYNC.RECONVERGENT B0 ;  /* 0x0000000000007941 */ /* 0x000fea0003800200 */
.L_x_2443:
[----:B------:R-:W-:Y:S01]  /*b3f0*/  STG.E.U8 desc[UR36][R4.64], R2 ;  /* 0x0000000204007986 */ /* 0x000fe2000c101124 */
[----:B------:R-:W-:Y:S05]  /*b400*/  EXIT ;  /* 0x000000000000794d */ /* 0x000fea0003800000 */
.L_x_2437:
        /* <DEDUP_REMOVED lines=30> */
.L_x_2447:
[----:B-----5:R-:W0:Y:S02]  /*b5f0*/  F2I.U64.F64.TRUNC R16, R16 ;  /* 0x0000001000107311 */ /* 0x020e24000030d800 */
[----:B0-----:R-:W-:Y:S01]  /*b600*/  STG.E.64 desc[UR36][R4.64], R16 ;  /* 0x0000001004007986 */ /* 0x001fe2000c101b24 */
[----:B------:R-:W-:Y:S05]  /*b610*/  EXIT ;  /* 0x000000000000794d */ /* 0x000fea0003800000 */
.L_x_2446:
[----:B-----5:R-:W0:Y:S02]  /*b620*/  F2I.U32.F64.TRUNC R17, R16 ;  /* 0x0000001000117311 */ /* 0x020e24000030d000 */
[----:B0-----:R-:W-:Y:S01]  /*b630*/  STG.E desc[UR36][R4.64], R17 ;  /* 0x0000001104007986 */ /* 0x001fe2000c101924 */
[----:B------:R-:W-:Y:S05]  /*b640*/  EXIT ;  /* 0x000000000000794d */ /* 0x000fea0003800000 */
.L_x_2436:
[----:B------:R-:W-:-:S13]  /*b650*/  ISETP.GT.AND P0, PT, R0, 0xe, PT ;  /* 0x0000000e0000780c */ /* 0x000fda0003f04270 */
[----:B------:R-:W-:Y:S05]  /*b660*/  @P0 BRA `(.L_x_2448) ;  /* 0x00000000002c0947 */ /* 0x000fea0003800000 */
[----:B------:R-:W-:-:S13]  /*b670*/  ISETP.NE.AND P0, PT, R0, 0xa, PT ;  /* 0x0000000a0000780c */ /* 0x000fda0003f05270 */
[----:B------:R-:W-:Y:S05]  /*b680*/  @!P0 BRA `(.L_x_2449) ;  /* 0x0000000000188947 */ /* 0x000fea0003800000 */
[----:B------:R-:W-:-:S13]  /*b690*/  ISETP.NE.AND P0, PT, R0, 0xb, PT ;  /* 0x0000000b0000780c */ /* 0x000fda0003f05270 */
[----:B------:R-:W-:Y:S05]  /*b6a0*/  @P0 BRA `(.L_x_2429) ;  /* 0x0000000000340947 */ /* 0x000fea0003800000 */
[----:B-----5:R-:W0:Y:S02]  /*b6b0*/  DSETP.NEU.AND P0, PT, R16, RZ, PT ;  /* 0x000000ff1000722a */ /* 0x020e240003f0d000 */
[----:B0-----:R-:W-:-:S05]  /*b6c0*/  SEL R3, RZ, 0x1, !P0 ;  /* 0x00000001ff037807 */ /* 0x001fca0004000000 */
[----:B------:R-:W-:Y:S01]  /*b6d0*/  STG.E.U8 desc[UR36][R4.64], R3 ;  /* 0x0000000304007986 */ /* 0x000fe2000c101124 */
[----:B------:R-:W-:Y:S05]  /*b6e0*/  EXIT ;  /* 0x000000000000794d */ /* 0x000fea0003800000 */
.L_x_2449:
[----:B------:R-:W-:-:S05]  /*b6f0*/  CS2R R18, SRZ ;  /* 0x0000000000127805 */ /* 0x000fca000001ff00 */
[----:B-----5:R-:W-:Y:S01]  /*b700*/  STG.E.128 desc[UR36][R4.64], R16 ;  /* 0x0000001004007986 */ /* 0x020fe2000c101d24 */
[----:B------:R-:W-:Y:S05]  /*b710*/  EXIT ;  /* 0x000000000000794d */ /* 0x000fea0003800000 */
.L_x_2448:
[----:B------:R-:W-:-:S13]  /*b720*/  ISETP.NE.AND P0, PT, R0, 0xf, PT ;  /* 0x0000000f0000780c */ /* 0x000fda0003f05270 */
[----:B------:R-:W-:Y:S05]  /*b730*/  @!P0 BRA `(.L_x_2450) ;  /* 0x0000000400288947 */ /* 0x000fea0003800000 */
[----:B------:R-:W-:-:S13]  /*b740*/  ISETP.NE.AND P0, PT, R0, 0x17, PT ;  /* 0x000000170000780c */ /* 0x000fda0003f05270 */
[----:B------:R-:W-:Y:S05]  /*b750*/  @!P0 BRA `(.L_x_2451) ;  /* 0x0000000000b08947 */ /* 0x000fea0003800000 */
[----:B------:R-:W-:-:S13]  /*b760*/  ISETP.NE.AND P0, PT, R0, 0x18, PT ;  /* 0x000000180000780c */ /* 0x000fda0003f05270 */
[----:B------:R-:W-:Y:S05]  /*b770*/  @!P0 BRA `(.L_x_2452) ;  /* 0x0000000000448947 */ /* 0x000fea0003800000 */
.L_x_2429:
        /* <DEDUP_REMOVED lines=16> */
.L_x_2453:
[----:B------:R-:W-:Y:S05]  /*b880*/  EXIT ;  /* 0x000000000000794d */ /* 0x000fea0003800000 */
.L_x_2452:
        /* <DEDUP_REMOVED lines=21> */
.L_x_2455:
[----:B------:R-:W-:Y:S05]  /*b9e0*/  BSYNC.RECONVERGENT B0 ;  /* 0x0000000000007941 */ /* 0x000fea0003800200 */
.L_x_2454:
[----:B------:R-:W-:-:S05]  /*b9f0*/  LOP3.LUT R3, R0, 0x80, R3, 0xf8, !PT ;  /* 0x0000008000037812 */ /* 0x000fca00078ef803 */
[----:B------:R-:W-:Y:S01]  /*ba00*/  STG.E.U8 desc[UR36][R4.64], R3 ;  /* 0x0000000304007986 */ /* 0x000fe2000c101124 */
[----:B------:R-:W-:Y:S05]  /*ba10*/  EXIT ;  /* 0x000000000000794d */ /* 0x000fea0003800000 */
.L_x_2451:
        /* <DEDUP_REMOVED lines=20> */
.L_x_2457:
[----:B------:R-:W-:Y:S01]  /*bb60*/  IMAD.MOV.U32 R0, RZ, RZ, 0x7f ;  /* 0x0000007fff007424 */ /* 0x000fe200078e00ff */
[----:B------:R-:W-:-:S04]  /*bb70*/  ISETP.GT.U32.AND P0, PT, R2, 0x7f800000, PT ;  /* 0x7f8000000200780c */ /* 0x000fc80003f04070 */
[----:B------:R-:W-:-:S09]  /*bb80*/  SEL R0, R0, 0x7c, P0 ;  /* 0x0000007c00007807 */ /* 0x000fd20000000000 */
.L_x_2458:
[----:B------:R-:W-:Y:S05]  /*bb90*/  BSYNC.RECONVERGENT B0 ;  /* 0x0000000000007941 */ /* 0x000fea0003800200 */
.L_x_2456:
[----:B------:R-:W-:-:S04]  /*bba0*/  SHF.R.U32.HI R3, RZ, 0x18, R3 ;  /* 0x00000018ff037819 */ /* 0x000fc80000011603 */
[----:B------:R-:W-:-:S05]  /*bbb0*/  LOP3.LUT R3, R0, 0x80, R3, 0xf8, !PT ;  /* 0x0000008000037812 */ /* 0x000fca00078ef803 */
[----:B------:R-:W-:Y:S01]  /*bbc0*/  STG.E.U8 desc[UR36][R4.64], R3 ;  /* 0x0000000304007986 */ /* 0x000fe2000c101124 */
[----:B------:R-:W-:Y:S05]  /*bbd0*/  EXIT ;  /* 0x000000000000794d */ /* 0x000fea0003800000 */
.L_x_2450:
        /* <DEDUP_REMOVED lines=12> */
.L_x_2459:
        /* <DEDUP_REMOVED lines=14> */
.L_x_2626:


//--------------------- .text._ZN2at6native18elementwise_kernelILi128ELi2EZNS0_22gpu_kernel_impl_nocastIZZZNS0_16atan_kernel_cudaERNS_18TensorIteratorBaseEENKUlvE0_clEvENKUlvE_clEvEUldE_EEvS4_RKT_EUliE_EEviT1_ --------------------------
	.section	.text._ZN2at6native18elementwise_kernelILi128ELi2EZNS0_22gpu_kernel_impl_nocastIZZZNS0_16atan_kernel_cudaERNS_18TensorIteratorBaseEENKUlvE0_clEvENKUlvE_clEvEUldE_EEvS4_RKT_EUliE_EEviT1_,"ax",@progbits
	.align	128
        .global         _ZN2at6native18elementwise_kernelILi128ELi2EZNS0_22gpu_kernel_impl_nocastIZZZNS0_16atan_kernel_cudaERNS_18TensorIteratorBaseEENKUlvE0_clEvENKUlvE_clEvEUldE_EEvS4_RKT_EUliE_EEviT1_
        .type           _ZN2at6native18elementwise_kernelILi128ELi2EZNS0_22gpu_kernel_impl_nocastIZZZNS0_16atan_kernel_cudaERNS_18TensorIteratorBaseEENKUlvE0_clEvENKUlvE_clEvEUldE_EEvS4_RKT_EUliE_EEviT1_,@function
        .size           _ZN2at6native18elementwise_kernelILi128ELi2EZNS0_22gpu_kernel_impl_nocastIZZZNS0_16atan_kernel_cudaERNS_18TensorIteratorBaseEENKUlvE0_clEvENKUlvE_clEvEUldE_EEvS4_RKT_EUliE_EEviT1_,(.L_x_2627 - _ZN2at6native18elementwise_kernelILi128ELi2EZNS0_22gpu_kernel_impl_nocastIZZZNS0_16atan_kernel_cudaERNS_18TensorIteratorBaseEENKUlvE0_clEvENKUlvE_clEvEUldE_EEvS4_RKT_EUliE_EEviT1_)
        .other          _ZN2at6native18elementwise_kernelILi128ELi2EZNS0_22gpu_kernel_impl_nocastIZZZNS0_16atan_kernel_cudaERNS_18TensorIteratorBaseEENKUlvE0_clEvENKUlvE_clEvEUldE_EEvS4_RKT_EUliE_EEviT1_,@"STO_CUDA_ENTRY STV_DEFAULT"
_ZN2at6native18elementwise_kernelILi128ELi2EZNS0_22gpu_kernel_impl_nocastIZZZNS0_16atan_kernel_cudaERNS_18TensorIteratorBaseEENKUlvE0_clEvENKUlvE_clEvEUldE_EEvS4_RKT_EUliE_EEviT1_:
.text._ZN2at6native18elementwise_kernelILi128ELi2EZNS0_22gpu_kernel_impl_nocastIZZZNS0_16atan_kernel_cudaERNS_18TensorIteratorBaseEENKUlvE0_clEvENKUlvE_clEvEUldE_EEvS4_RKT_EUliE_EEviT1_:
        /* <DEDUP_REMOVED lines=14> */
[----:B0-----:R-:W2:Y:S02]  /*00e0*/  LDG.E.64 R4, desc[UR6][R4.64] ;  /* 0x0000000604047981 */ /* 0x001ea4000c1e1b00 */
[----:B--2---:R-:W-:-:S15]  /*00f0*/  DSETP.GT.AND P0, PT, |R4|, 1, PT ;  /* 0x3ff000000400742a */ /* 0x004fde0003f04200 */
[----:B------:R-:W-:-:S15]  /*0100*/  NOP ;  /* 0x0000000000007918 */ /* 0x000fde0000000000 */
[----:B------:R-:W-:-:S15]  /*0110*/  NOP ;  /* 0x0000000000007918 */ /* 0x000fde0000000000 */
[----:B------:R-:W-:-:S15]  /*0120*/  NOP ;  /* 0x0000000000007918 */ /* 0x000fde0000000000 */
[----:B------:R-:W-:-:S04]  /*0130*/  NOP ;  /* 0x0000000000007918 */ /* 0x000fc80000000000 */
[----:B------:R-:W0:Y:S02]  /*0140*/  DADD R10, -RZ, |R4| ;  /* 0x00000000ff0a7229 */ /* 0x000e240000000504 */
[----:B0-----:R-:W-:Y:S02]  /*0150*/  MOV R6, R10 ;  /* 0x0000000a00067202 */ /* 0x001fe40000000f00 */
[----:B------:R-:W-:Y:S01]  /*0160*/  MOV R7, R11 ;  /* 0x0000000b00077202 */ /* 0x000fe20000000f00 */
        /* <DEDUP_REMOVED lines=8> */
[----:B0-----:R-:W0:-:S15]  /*01f0*/  DFMA R8, -|R4|, R6, 1 ;  /* 0x3ff000000408742b */ /* 0x001e1e0000000306 */
        /* <DEDUP_REMOVED lines=12> */
.L_x_2463:
[----:B------:R-:W-:Y:S01]  /*02c0*/  IMAD.MOV.U32 R10, RZ, RZ, -0x2449a4b7 ;  /* 0xdbb65b49ff0a7424 */ /* 0x000fe200078e00ff */
[----:B------:R-:W-:Y:S01]  /*02d0*/  MOV R11, 0x3f2d3b63 ;  /* 0x3f2d3b63000b7802 */ /* 0x000fe20000000f00 */
[----:B------:R-:W-:Y:S01]  /*02e0*/  UMOV UR8, 0x2a25ff7e ;  /* 0x2a25ff7e00087882 */ /* 0x000fe20000000000 */
[----:B------:R-:W-:Y:S01]  /*02f0*/  UMOV UR9, 0x3ef53e1d ;  /* 0x3ef53e1d00097882 */ /* 0x000fe20000000000 */
[----:B------:R-:W0:Y:S01]  /*0300*/  DMUL R8, R6, R6 ;  /* 0x0000000606087228 */ /* 0x000e220000000000 */
[----:B------:R-:W-:-:S15]  /*0310*/  IADD3 R3, PT, PT, R3, 0x80, RZ ;  /* 0x0000008003037810 */ /* 0x000fde0007ffe0ff */
[----:B------:R-:W-:-:S15]  /*0320*/  NOP ;  /* 0x0000000000007918 */ /* 0x000fde0000000000 */
[----:B------:R-:W-:-:S15]  /*0330*/  NOP ;  /* 0x0000000000007918 */ /* 0x000fde0000000000 */
[----:B------:R-:W-:-:S15]  /*0340*/  NOP ;  /* 0x0000000000007918 */ /* 0x000fde0000000000 */
[----:B------:R-:W-:-:S03]  /*0350*/  NOP ;  /* 0x0000000000007918 */ /* 0x000fc60000000000 */
        /* <DEDUP_REMOVED lines=126> */
[----:B0-----:R0:W1:Y:S02]  /*0b40*/  DMUL R10, R8, R10 ;  /* 0x0000000a080a7228 */ /* 0x0010640000000000 */
[----:B0-----:R-:W0:-:S15]  /*0b50*/  LDC.64 R8, c[0x0][0x580] ;  /* 0x00016000ff087b82 */ /* 0x001e1e0000000a00 */
[----:B------:R-:W-:-:S15]  /*0b60*/  NOP ;  /* 0x0000000000007918 */ /* 0x000fde0000000000 */
[----:B------:R-:W-:-:S15]  /*0b70*/  NOP ;  /* 0x0000000000007918 */ /* 0x000fde0000000000 */
[----:B------:R-:W-:-:S15]  /*0b80*/  NOP ;  /* 0x0000000000007918 */ /* 0x000fde0000000000 */
[----:B------:R-:W-:-:S02]  /*0b90*/  NOP ;  /* 0x0000000000007918 */ /* 0x000fc40000000000 */
[----:B-1----:R-:W1:-:S15]  /*0ba0*/  DFMA R10, R10, R6, R6 ;  /* 0x000000060a0a722b */ /* 0x002e5e0000000006 */
[----:B------:R-:W-:-:S15]  /*0bb0*/  NOP ;  /* 0x0000000000007918 */ /* 0x000fde0000000000 */
[----:B------:R-:W-:-:S15]  /*0bc0*/  NOP ;  /* 0x0000000000007918 */ /* 0x000fde0000000000 */
[----:B------:R-:W-:-:S15]  /*0bd0*/  NOP ;  /* 0x0000000000007918 */ /* 0x000fde0000000000 */
[----:B------:R-:W-:-:S04]  /*0be0*/  NOP ;  /* 0x0000000000007918 */ /* 0x000fc80000000000 */
[----:B-1----:R-:W1:Y:S02]  /*0bf0*/  DADD R6, -R10, UR8 ;  /* 0x000000080a067e29 */ /* 0x002e640008000100 */
[----:B-1----:R-:W-:Y:S02]  /*0c00*/  FSEL R4, R7, R11, P0 ;  /* 0x0000000b07047208 */ /* 0x002fe40000000000 */
[----:B------:R-:W-:Y:S02]  /*0c10*/  FSEL R6, R6, R10, P0 ;  /* 0x0000000a06067208 */ /* 0x000fe40000000000 */
[----:B------:R-:W-:-:S05]  /*0c20*/  LOP3.LUT R7, R4, 0x80000000, R5, 0xb8, !PT ;  /* 0x8000000004077812 */ /* 0x000fca00078eb805 */
[----:B0-----:R0:W-:Y:S02]  /*0c30*/  STG.E.64 desc[UR6][R8.64], R6 ;  /* 0x0000000608007986 */ /* 0x0011e4000c101b06 */
.L_x_2462:
[----:B------:R-:W-:Y:S05]  /*0c40*/  BSYNC.RECONVERGENT B0 ;  /* 0x0000000000007941 */ /* 0x000fea0003800200 */
.L_x_2461:
[----:B------:R-:W-:-:S13]  /*0c50*/  ISETP.GE.AND P0, PT, R3, UR4, PT ;  /* 0x0000000403007c0c */ /* 0x000fda000bf06270 */
[----:B------:R-:W-:Y:S05]  /*0c60*/  @P0 EXIT ;  /* 0x000000000000094d */ /* 0x000fea0003800000 */
[----:B------:R-:W1:Y:S02]  /*0c70*/  LDC.64 R2, c[0x0][0x588] ;  /* 0x00016200ff027b82 */ /* 0x000e640000000a00 */
[----:B-1----:R-:W2:Y:S02]  /*0c80*/  LDG.E.64 R2, desc[UR6][R2.64] ;  /* 0x0000000602027981 */ /* 0x002ea4000c1e1b00 */
[----:B--2---:R-:W-:-:S15]  /*0c90*/  DSETP.GT.AND P0, PT, |R2|, 1, PT ;  /* 0x3ff000000200742a */ /* 0x004fde0003f04200 */
[----:B------:R-:W-:-:S15]  /*0ca0*/  NOP ;  /* 0x0000000000007918 */ /* 0x000fde0000000000 */
[----:B------:R-:W-:-:S15]  /*0cb0*/  NOP ;  /* 0x0000000000007918 */ /* 0x000fde0000000000 */
[----:B------:R-:W-:-:S15]  /*0cc0*/  NOP ;  /* 0x0000000000007918 */ /* 0x000fde0000000000 */
[----:B------:R-:W-:-:S04]  /*0cd0*/  NOP ;  /* 0x0000000000007918 */ /* 0x000fc80000000000 */
[----:B0-----:R-:W0:Y:S02]  /*0ce0*/  DADD R8, -RZ, |R2| ;  /* 0x00000000ff087229 */ /* 0x001e240000000502 */
[----:B0-----:R-:W-:Y:S01]  /*0cf0*/  MOV R4, R8 ;  /* 0x0000000800047202 */ /* 0x001fe20000000f00 */
        /* <DEDUP_REMOVED lines=22> */
.L_x_2464:
[----:B------:R-:W-:Y:S01]  /*0e60*/  MOV R8, 0xdbb65b49 ;  /* 0xdbb65b4900087802 */ /* 0x000fe20000000f00 */
[----:B------:R-:W-:Y:S01]  /*0e70*/  UMOV UR4, 0x2a25ff7e ;  /* 0x2a25ff7e00047882 */ /* 0x000fe20000000000 */
[----:B------:R-:W-:Y:S01]  /*0e80*/  MOV R9, 0x3f2d3b63 ;  /* 0x3f2d3b6300097802 */ /* 0x000fe20000000f00 */
        /* <DEDUP_REMOVED lines=147> */
[----:B0-----:R-:W-:Y:S01]  /*17c0*/  STG.E.64 desc[UR6][R6.64], R4 ;  /* 0x0000000406007986 */ /* 0x001fe2000c101b06 */
[----:B------:R-:W-:Y:S05]  /*17d0*/  EXIT ;  /* 0x000000000000794d */ /* 0x000fea0003800000 */
.L_x_2460:
[----:B------:R-:W0:Y:S01]  /*17e0*/  LDCU UR4, c[0x0][0x380] ;  /* 0x00007000ff0477ac */ /* 0x000e220008000800 */
[----:B------:R-:W-:Y:S01]  /*17f0*/  VIADD R2, R2, 0xffffffff ;  /* 0xffffffff02027836 */ /* 0x000fe20000000000 */
[----:B------:R-:W-:Y:S04]  /*1800*/  BSSY.RECONVERGENT B0, `(.L_x_2465) ;  /* 0x00001eb000007945 */ /* 0x000fe80003800200 */
        /* <DEDUP_REMOVED lines=11> */
[----:B------:R-:W-:-:S05]  /*18c0*/  SHF.R.U32.HI R7, RZ, UR9, R6 ;  /* 0x00000009ff077c19 */ /* 0x000fca0008011606 */
[----:B------:R-:W-:-:S04]  /*18d0*/  IMAD.MOV R4, RZ, RZ, -R7 ;  /* 0x000000ffff047224 */ /* 0x000fc800078e0a07 */
        /* <DEDUP_REMOVED lines=22> */
[----:B------:R-:W-:-:S05]  /*1a40*/  SHF.R.U32.HI R7, RZ, UR9, R6 ;  /* 0x00000009ff077c19 */ /* 0x000fca0008011606 */
[----:B------:R-:W-:-:S04]  /*1a50*/  IMAD.MOV R8, RZ, RZ, -R7 ;  /* 0x000000ffff087224 */ /* 0x000fc800078e0a07 */
        /* <DEDUP_REMOVED lines=258> */
[----:B------:R-:W-:-:S04]  /*2a80*/  IMAD R6, R13, UR8, R7 ;  /* 0x000000080d067c24 */ /* 0x000fc8000f8e0207 */
[----:B------:R-:W-:Y:S02]  /*2a90*/  @P0 IMAD.MOV R10, RZ, RZ, -R10 ;  /* 0x000000ffff0a0224 */ /* 0x000fe400078e0a0a */
[----:B--2---:R-:W-:Y:S02]  /*2aa0*/  IMAD R5, R6, UR10, R5 ;  /* 0x0000000a06057c24 */ /* 0x004fe4000f8e0205 */
[----:B0-----:R-:W-:Y:S02]  /*2ab0*/  @P0 IMAD R10, R10, R17, R11 ;  /* 0x000000110a0a0224 */ /* 0x001fe400078e020b */
[----:B------:R-:W-:Y:S02]  /*2ac0*/  IMAD R4, R6, UR11, R4 ;  /* 0x0000000b06047c24 */ /* 0x000fe4000f8e0204 */
[C---:B-1----:R-:W-:Y:S02]  /*2ad0*/  @P0 IMAD R5, R10.reuse, R8, R5 ;  /* 0x000000080a050224 */ /* 0x042fe400078e0205 */
[----:B------:R-:W-:-:S07]  /*2ae0*/  @P0 IMAD R4, R10, R9, R4 ;  /* 0x000000090a040224 */ /* 0x000fce00078e0204 */
.L_x_2467:
[----:B------:R-:W0:Y:S02]  /*2af0*/  LDCU.64 UR8, c[0x0][0x588] ;  /* 0x0000b100ff0877ac */ /* 0x000e240008000a00 */
[----:B0-----:R-:W-:-:S04]  /*2b00*/  IADD3 R6, P0, PT, R4, UR8, RZ ;  /* 0x0000000804067c10 */ /* 0x001fc8000ff1e0ff */
[----:B------:R-:W-:-:S06]  /*2b10*/  IADD3.X R7, PT, PT, RZ, UR9, RZ, P0, !PT ;  /* 0x00000009ff077c10 */ /* 0x000fcc00087fe4ff */
[----:B------:R-:W2:Y:S01]  /*2b20*/  LDG.E.64 R6, desc[UR6][R6.64] ;  /* 0x0000000606067981 */ /* 0x000ea2000c1e1b00 */
[----:B------:R-:W-:Y:S01]  /*2b30*/  BSSY.RECONVERGENT B1, `(.L_x_2468) ;  /* 0x000001e000017945 */ /* 0x000fe20003800200 */
        /* <DEDUP_REMOVED lines=29> */
.L_x_2469:
[----:B------:R-:W-:Y:S05]  /*2d10*/  BSYNC.RECONVERGENT B1 ;  /* 0x0000000000017941 */ /* 0x000fea0003800200 */
.L_x_2468:
[----:B------:R-:W-:Y:S01]  /*2d20*/  HFMA2 R13, -RZ, RZ, 1.7939453125, 0.92333984375 ;  /* 0x3f2d3b63ff0d7431 */ /* 0x000fe200000001ff */
[----:B------:R-:W-:Y:S01]  /*2d30*/  MOV R12, 0xdbb65b49 ;  /* 0xdbb65b49000c7802 */ /* 0x000fe20000000f00 */
[----:B------:R-:W-:Y:S01]  /*2d40*/  UMOV UR8, 0x2a25ff7e ;  /* 0x2a25ff7e00087882 */ /* 0x000fe20000000000 */
[----:B------:R-:W-:Y:S01]  /*2d50*/  UMOV UR9, 0x3ef53e1d ;  /* 0x3ef53e1d00097882 */ /* 0x000fe20000000000 */
[----:B------:R-:W0:Y:S01]  /*2d60*/  DMUL R10, R8, R8 ;  /* 0x00000008080a7228 */ /* 0x000e220000000000 */
[----:B------:R-:W-:Y:S01]  /*2d70*/  UMOV UR10, 0x54442d18 ;  /* 0x54442d18000a7882 */ /* 0x000fe20000000000 */
[----:B------:R-:W-:Y:S01]  /*2d80*/  UMOV UR11, 0x3ff921fb ;  /* 0x3ff921fb000b7882 */ /* 0x000fe20000000000 */
[----:B------:R-:W-:-:S15]  /*2d90*/  VIADD R3, R3, 0x80 ;  /* 0x0000008003037836 */ /* 0x000fde0000000000 */
        /* <DEDUP_REMOVED lines=124> */
[----:B------:R-:W1:-:S15]  /*3560*/  LDCU.64 UR8, c[0x0][0x580] ;  /* 0x0000b000ff0877ac */ /* 0x000e5e0008000a00 */
[----:B------:R-:W-:-:S15]  /*3570*/  NOP ;  /* 0x0000000000007918 */ /* 0x000fde0000000000 */
[----:B------:R-:W-:-:S15]  /*3580*/  NOP ;  /* 0x0000000000007918 */ /* 0x000fde0000000000 */
[----:B------:R-:W-:-:S15]  /*3590*/  NOP ;  /* 0x0000000000007918 */ /* 0x000fde0000000000 */
[----:B------:R-:W-:-:S03]  /*35a0*/  NOP ;  /* 0x0000000000007918 */ /* 0x000fc60000000000 */
[----:B0-----:R-:W0:-:S15]  /*35b0*/  DMUL R12, R10, R12 ;  /* 0x0000000c0a0c7228 */ /* 0x001e1e0000000000 */
[----:B------:R-:W-:-:S15]  /*35c0*/  NOP ;  /* 0x0000000000007918 */ /* 0x000fde0000000000 */
[----:B------:R-:W-:-:S15]  /*35d0*/  NOP ;  /* 0x0000000000007918 */ /* 0x000fde0000000000 */
[----:B------:R-:W-:-:S15]  /*35e0*/  NOP ;  /* 0x0000000000007918 */ /* 0x000fde0000000000 */
[----:B------:R-:W-:-:S04]  /*35f0*/  NOP ;  /* 0x0000000000007918 */ /* 0x000fc80000000000 */
[----:B0-----:R1:W0:Y:S02]  /*3600*/  DFMA R12, R12, R8, R8 ;  /* 0x000000080c0c722b */ /* 0x0012240000000008 */
[----:B-1----:R-:W-:-:S04]  /*3610*/  IADD3 R8, P1, PT, R5, UR8, RZ ;  /* 0x0000000805087c10 */ /* 0x002fc8000ff3e0ff */
[----:B------:R-:W-:-:S15]  /*3620*/  IADD3.X R9, PT, PT, RZ, UR9, RZ, P1, !PT ;  /* 0x00000009ff097c10 */ /* 0x000fde0008ffe4ff */
[----:B------:R-:W-:-:S15]  /*3630*/  NOP ;  /* 0x0000000000007918 */ /* 0x000fde0000000000 */
[----:B------:R-:W-:-:S15]  /*3640*/  NOP ;  /* 0x0000000000007918 */ /* 0x000fde0000000000 */
[----:B------:R-:W-:-:S13]  /*3650*/  NOP ;  /* 0x0000000000007918 */ /* 0x000fda0000000000 */
[----:B0-----:R-:W0:Y:S02]  /*3660*/  DADD R4, -R12, UR10 ;  /* 0x0000000a0c047e29 */ /* 0x001e240008000100 */
[----:B0-----:R-:W-:Y:S02]  /*3670*/  FSEL R5, R5, R13, P0 ;  /* 0x0000000d05057208 */ /* 0x001fe40000000000 */
[----:B------:R-:W-:Y:S02]  /*3680*/  FSEL R4, R4, R12, P0 ;  /* 0x0000000c04047208 */ /* 0x000fe40000000000 */
[----:B------:R-:W-:-:S05]  /*3690*/  LOP3.LUT R5, R5, 0x80000000, R7, 0xb8, !PT ;  /* 0x8000000005057812 */ /* 0x000fca00078eb807 */
[----:B------:R0:W-:Y:S02]  /*36a0*/  STG.E.64 desc[UR6][R8.64], R4 ;  /* 0x0000000408007986 */ /* 0x0001e4000c101b06 */
.L_x_2466:
[----:B------:R-:W-:Y:S05]  /*36b0*/  BSYNC.RECONVERGENT B0 ;  /* 0x0000000000007941 */ /* 0x000fea0003800200 */
.L_x_2465:
        /* <DEDUP_REMOVED lines=16> */
[----:B------:R-:W-:Y:S01]  /*37c0*/  IMAD.MOV.U32 R6, RZ, RZ, RZ ;  /* 0x000000ffff067224 */ /* 0x000fe200078e00ff */
        /* <DEDUP_REMOVED lines=28> */
[----:B-1----:R-:W-:-:S05]  /*3990*/  SHF.R.U32.HI R9, RZ, UR4, R8 ;  /* 0x00000004ff097c19 */ /* 0x002fca0008011608 */
[----:B------:R-:W-:-:S04]  /*39a0*/  IMAD.MOV R6, RZ, RZ, -R9 ;  /* 0x000000ffff067224 */ /* 0x000fc800078e0a09 */
        /* <DEDUP_REMOVED lines=29> */
[----:B------:R-:W-:Y:S01]  /*3b80*/  IMAD.MOV.U32 R8, RZ, RZ, RZ ;  /* 0x000000ffff087224 */ /* 0x000fe200078e00ff */
        /* <DEDUP_REMOVED lines=211> */
[----:B------:R-:W-:Y:S02]  /*48c0*/  @P0 IMAD.MOV.U32 R8, RZ, RZ, RZ ;  /* 0x000000ffff080224 */ /* 0x000fe400078e00ff */
        /* <DEDUP_REMOVED lines=11> */
.L_x_2470:
[----:B------:R-:W0:Y:S02]  /*4980*/  LDCU.128 UR8, c[0x0][0x580] ;  /* 0x0000b000ff0877ac */ /* 0x000e240008000c00 */
[----:B0-----:R-:W-:-:S04]  /*4990*/  IADD3 R2, P0, PT, R2, UR10, RZ ;  /* 0x0000000a02027c10 */ /* 0x001fc8000ff1e0ff */
[----:B------:R-:W-:-:S06]  /*49a0*/  IADD3.X R3, PT, PT, RZ, UR11, RZ, P0, !PT ;  /* 0x0000000bff037c10 */ /* 0x000fcc00087fe4ff */
[----:B------:R-:W2:Y:S01]  /*49b0*/  LDG.E.64 R2, desc[UR6][R2.64] ;  /* 0x0000000602027981 */ /* 0x000ea2000c1e1b00 */
[----:B------:R-:W-:Y:S01]  /*49c0*/  IADD3 R4, P1, PT, R5, UR8, RZ ;  /* 0x0000000805047c10 */ /* 0x000fe2000ff3e0ff */
[----:B------:R-:W-:Y:S03]  /*49d0*/  BSSY.RECONVERGENT B0, `(.L_x_2471) ;  /* 0x000001f000007945 */ /* 0x000fe60003800200 */
[----:B------:R-:W-:Y:S01]  /*49e0*/  IADD3.X R5, PT, PT, RZ, UR9, RZ, P1, !PT ;  /* 0x00000009ff057c10 */ /* 0x000fe20008ffe4ff */
[----:B--2---:R-:W-:-:S15]  /*49f0*/  DSETP.GT.AND P0, PT, |R2|, 1, PT ;  /* 0x3ff000000200742a */ /* 0x004fde0003f04200 */
[----:B------:R-:W-:-:S15]  /*4a00*/  NOP ;  /* 0x0000000000007918 */ /* 0x000fde0000000000 */
[----:B------:R-:W-:-:S15]  /*4a10*/  NOP ;  /* 0x0000000000007918 */ /* 0x000fde0000000000 */
[----:B------:R-:W-:-:S15]  /*4a20*/  NOP ;  /* 0x0000000000007918 */ /* 0x000fde0000000000 */
[----:B------:R-:W-:-:S04]  /*4a30*/  NOP ;  /* 0x0000000000007918 */ /* 0x000fc80000000000 */
[----:B------:R-:W0:Y:S02]  /*4a40*/  DADD R10, -RZ, |R2| ;  /* 0x00000000ff0a7229 */ /* 0x000e240000000502 */
[----:B0-----:R-:W-:Y:S01]  /*4a50*/  IMAD.MOV.U32 R6, RZ, RZ, R10 ;  /* 0x000000ffff067224 */ /* 0x001fe200078e000a */
        /* <DEDUP_REMOVED lines=22> */
.L_x_2472:
[----:B------:R-:W-:Y:S05]  /*4bc0*/  BSYNC.RECONVERGENT B0 ;  /* 0x0000000000007941 */ /* 0x000fea0003800200 */
.L_x_2471:
[----:B------:R-:W-:Y:S01]  /*4bd0*/  HFMA2 R11, -RZ, RZ, 1.7939453125, 0.92333984375 ;  /* 0x3f2d3b63ff0b7431 */ /* 0x000fe200000001ff */
[----:B------:R-:W-:Y:S01]  /*4be0*/  MOV R10, 0xdbb65b49 ;  /* 0xdbb65b49000a7802 */ /* 0x000fe20000000f00 */
[----:B------:R-:W-:Y:S01]  /*4bf0*/  UMOV UR4, 0x2a25ff7e ;  /* 0x2a25ff7e00047882 */ /* 0x000fe20000000000 */
        /* <DEDUP_REMOVED lines=145> */
[----:B------:R-:W-:-:S05]  /*5510*/  LOP3.LUT R7, R2, 0x80000000, R3, 0xb8, !PT ;  /* 0x8000000002077812 */ /* 0x000fca00078eb803 */
[----:B------:R-:W-:Y:S01]  /*5520*/  STG.E.64 desc[UR6][R4.64], R6 ;  /* 0x0000000604007986 */ /* 0x000fe2000c101b06 */
[----:B------:R-:W-:Y:S05]  /*5530*/  EXIT ;  /* 0x000000000000794d */ /* 0x000fea0003800000 */
.L_x_2473:
        /* <DEDUP_REMOVED lines=12> */
.L_x_2627:


//--------------------- .text._ZN2at6native27unrolled_elementwise_kernelIZZZNS0_16atan_kernel_cudaERNS_18TensorIteratorBaseEENKUlvE0_clEvENKUlvE_clEvEUldE_St5arrayIPcLm2EELi4E23TrivialOffsetCalculatorILi1EjESB_NS0_6memory15LoadWithoutCastENSC_16StoreWithoutCastEEEviT_T0_T2_T3_T4_T5_ --------------------------
	.section	.text._ZN2at6native27unrolled_elementwise_kernelIZZZNS0_16atan_kernel_cudaERNS_18TensorIteratorBaseEENKUlvE0_clEvENKUlvE_clEvEUldE_St5arrayIPcLm2EELi4E23TrivialOffsetCalculatorILi1EjESB_NS0_6memory15LoadWithoutCastENSC_16StoreWithoutCastEEEviT_T0_T2_T3_T4_T5_,"ax",@progbits
	.align	128
        .global         _ZN2at6native27unrolled_elementwise_kernelIZZZNS0_16atan_kernel_cudaERNS_18TensorIteratorBaseEENKUlvE0_clEvENKUlvE_clEvEUldE_St5arrayIPcLm2EELi4E23TrivialOffsetCalculatorILi1EjESB_NS0_6memory15LoadWithoutCastENSC_16StoreWithoutCastEEEviT_T0_T2_T3_T4_T5_
        .type           _ZN2at6native27unrolled_elementwise_kernelIZZZNS0_16atan_kernel_cudaERNS_18TensorIteratorBaseEENKUlvE0_clEvENKUlvE_clEvEUldE_St5arrayIPcLm2EELi4E23TrivialOffsetCalculatorILi1EjESB_NS0_6memory15LoadWithoutCastENSC_16StoreWithoutCastEEEviT_T0_T2_T3_T4_T5_,@function
        .size           _ZN2at6native27unrolled_elementwise_kernelIZZZNS0_16atan_kernel_cudaERNS_18TensorIteratorBaseEENKUlvE0_clEvENKUlvE_clEvEUldE_St5arrayIPcLm2EELi4E23TrivialOffsetCalculatorILi1EjESB_NS0_6memory15LoadWithoutCastENSC_16StoreWithoutCastEEEviT_T0_T2_T3_T4_T5_,(.L_x_2628 - _ZN2at6native27unrolled_elementwise_kernelIZZZNS0_16atan_kernel_cudaERNS_18TensorIteratorBaseEENKUlvE0_clEvENKUlvE_clEvEUldE_St5arrayIPcLm2EELi4E23TrivialOffsetCalculatorILi1EjESB_NS0_6memory15LoadWithoutCastENSC_16StoreWithoutCastEEEviT_T0_T2_T3_T4_T5_)
        .other          _ZN2at6native27unrolled_elementwise_kernelIZZZNS0_16atan_kernel_cudaERNS_18TensorIteratorBaseEENKUlvE0_clEvENKUlvE_clEvEUldE_St5arrayIPcLm2EELi4E23TrivialOffsetCalculatorILi1EjESB_NS0_6memory15LoadWithoutCastENSC_16StoreWithoutCastEEEviT_T0_T2_T3_T4_T5_,@"STO_CUDA_ENTRY STV_DEFAULT"
_ZN2at6native27unrolled_elementwise_kernelIZZZNS0_16atan_kernel_cudaERNS_18TensorIteratorBaseEENKUlvE0_clEvENKUlvE_clEvEUldE_St5arrayIPcLm2EELi4E23TrivialOffsetCalculatorILi1EjESB_NS0_6memory15LoadWithoutCastENSC_16StoreWithoutCastEEEviT_T0_T2_T3_T4_T5_:
.text._ZN2at6native27unrolled_elementwise_kernelIZZZNS0_16atan_kernel_cudaERNS_18TensorIteratorBaseEENKUlvE0_clEvENKUlvE_clEvEUldE_St5arrayIPcLm2EELi4E23TrivialOffsetCalculatorILi1EjESB_NS0_6memory15LoadWithoutCastENSC_16StoreWithoutCastEEEviT_T0_T2_T3_T4_T5_:
[----:B------:R-:W-:Y:S01]  /*0000*/  LDC R1, c[0x0][0x37c] ;  /* 0x0000df00ff017b82 */ /* 0x000fe20000000800 */
[----:B------:R-:W0:Y:S07]  /*0010*/  S2R R9, SR_CTAID.X ;  /* 0x0000000000097919 */ /* 0x000e2e0000002500 */
[----:B------:R-:W0:Y:S01]  /*0020*/  LDC R0, c[0x0][0x380] ;  /* 0x0000e000ff007b82 */ /* 0x000e220000000800 */
[----:B------:R-:W1:Y:S01]  /*0030*/  LDCU.64 UR4, c[0x0][0x358] ;  /* 0x00006b00ff0477ac */ /* 0x000e620008000a00 */
[----:B------:R-:W2:Y:S01]  /*0040*/  S2R R6, SR_TID.X ;  /* 0x0000000000067919 */ /* 0x000ea20000002100 */
[----:B0-----:R-:W-:-:S02]  /*0050*/  IMAD R7, R9, -0x200, R0 ;  /* 0xfffffe0009077824 */ /* 0x001fc400078e0200 */
[----:B--2---:R-:W-:-:S03]  /*0060*/  IMAD.MOV.U32 R0, RZ, RZ, R6 ;  /* 0x000000ffff007224 */ /* 0x004fc600078e0006 */
[----:B------:R-:W-:-:S13]  /*0070*/  ISETP.GE.AND P0, PT, R6, R7, PT ;  /* 0x000000070600720c */ /* 0x000fda0003f06270 */
[----:B------:R-:W-:Y:S01]  /*0080*/  @!P0 VIADD R6, R0, 0x80 ;  /* 0x0000008000068836 */ /* 0x000fe20000000000 */
[----:B------:R-:W0:Y:S01]  /*0090*/  @!P0 LDC.64 R14, c[0x0][0x390] ;  /* 0x0000e400ff0e8b82 */ /* 0x000e220000000a00 */
[----:B------:R-:W-:-:S03]  /*00a0*/  @!P0 IMAD R11, R9, 0x200, R0 ;  /* 0x00000200090b8824 */ /* 0x000fc600078e0200 */
[----:B------:R-:W-:-:S13]  /*00b0*/  ISETP.GE.AND P1, PT, R6, R7, PT ;  /* 0x000000070600720c */ /* 0x000fda0003f26270 */
[----:B------:R-:W-:Y:S01]  /*00c0*/  @!P1 IMAD R13, R9, 0x200, R6 ;  /* 0x00000200090d9824 */ /* 0x000fe200078e0206 */
[----:B------:R-:W2:Y:S01]  /*00d0*/  @!P1 LDC.64 R16, c[0x0][0x390] ;  /* 0x0000e400ff109b82 */ /* 0x000ea20000000a00 */
[----:B------:R-:W-:-:S05]  /*00e0*/  @!P1 VIADD R6, R6, 0x80 ;  /* 0x0000008006069836 */ /* 0x000fca0000000000 */
[----:B------:R-:W-:Y:S01]  /*00f0*/  ISETP.GE.AND P3, PT, R6, R7, PT ;  /* 0x000000070600720c */ /* 0x000fe20003f66270 */
[----:B0-----:R-:W-:Y:S01]  /*0100*/  @!P0 IMAD.WIDE.U32 R14, R11, 0x8, R14 ;  /* 0x000000080b0e8825 */ /* 0x001fe200078e000e */
[----:B------:R-:W-:-:S06]  /*0110*/  CS2R R10, SRZ ;  /* 0x00000000000a7805 */ /* 0x000fcc000001ff00 */
[----:B-1----:R0:W5:Y:S05]  /*0120*/  @!P0 LDG.E.64 R10, desc[UR4][R14.64] ;  /* 0x000000040e0a8981 */ /* 0x00216a000c1e1b00 */
[----:B------:R-:W-:Y:S01]  /*0130*/  @!P3 IMAD R21, R9, 0x200, R6 ;  /* 0x000002000915b824 */ /* 0x000fe200078e0206 */
[----:B------:R-:W-:Y:S01]  /*0140*/  @!P3 IADD3 R6, PT, PT, R6, 0x80, RZ ;  /* 0x000000800606b810 */ /* 0x000fe20007ffe0ff */
[----:B------:R-:W1:Y:S03]  /*0150*/  @!P3 LDC.64 R4, c[0x0][0x390] ;  /* 0x0000e400ff04bb82 */ /* 0x000e660000000a00 */
[----:B------:R-:W-:Y:S01]  /*0160*/  ISETP.GE.AND P2, PT, R6, R7, PT ;  /* 0x000000070600720c */ /* 0x000fe20003f46270 */
[----:B--2---:R-:W-:Y:S01]  /*0170*/  @!P1 IMAD.WIDE.U32 R16, R13, 0x8, R16 ;  /* 0x000000080d109825 */ /* 0x004fe200078e0010 */
[----:B------:R-:W-:-:S06]  /*0180*/  CS2R R12, SRZ ;  /* 0x00000000000c7805 */ /* 0x000fcc000001ff00 */
[----:B------:R0:W5:Y:S05]  /*0190*/  @!P1 LDG.E.64 R12, desc[UR4][R16.64] ;  /* 0x00000004100c9981 */ /* 0x00016a000c1e1b00 */
[----:B------:R-:W2:Y:S01]  /*01a0*/  @!P2 LDC.64 R2, c[0x0][0x390] ;  /* 0x0000e400ff02ab82 */ /* 0x000ea20000000a00 */
[----:B------:R-:W-:Y:S02]  /*01b0*/  @!P2 IMAD R19, R9, 0x200, R6 ;  /* 0x000002000913a824 */ /* 0x000fe400078e0206 */
[----:B-1----:R-:W-:Y:S01]  /*01c0*/  @!P3 IMAD.WIDE.U32 R20, R21, 0x8, R4 ;  /* 0x000000081514b825 */ /* 0x002fe200078e0004 */
[----:B------:R-:W-:-:S06]  /*01d0*/  CS2R R4, SRZ ;  /* 0x0000000000047805 */ /* 0x000fcc000001ff00 */
[----:B------:R0:W5:Y:S01]  /*01e0*/  @!P3 LDG.E.64 R4, desc[UR4][R20.64] ;  /* 0x000000041404b981 */ /* 0x000162000c1e1b00 */
[----:B--2---:R-:W-:Y:S01]  /*01f0*/  @!P2 IMAD.WIDE.U32 R18, R19, 0x8, R2 ;  /* 0x000000081312a825 */ /* 0x004fe200078e0002 */
[----:B------:R-:W-:-:S06]  /*0200*/  CS2R R2, SRZ ;  /* 0x0000000000027805 */ /* 0x000fcc000001ff00 */
[----:B------:R0:W5:Y:S01]  /*0210*/  @!P2 LDG.E.64 R2, desc[UR4][R18.64] ;  /* 0x000000041202a981 */ /* 0x000162000c1e1b00 */
[----:B------:R-:W-:Y:S01]  /*0220*/  ISETP.GE.AND P0, PT, R0, R7, PT ;  /* 0x000000070000720c */ /* 0x000fe20003f06270 */
[----:B------:R-:W-:-:S12]  /*0230*/  BSSY.RECONVERGENT B0, `(.L_x_2474) ;  /* 0x00000b6000007945 */ /* 0x000fd80003800200 */
[----:B0-----:R-:W-:Y:S05]  /*0240*/  @P0 BRA `(.L_x_2475) ;  /* 0x0000000800d00947 */ /* 0x001fea0003800000 */
[----:B-----5:R-:W-:Y:S01]  /*0250*/  DSETP.GT.AND P1, PT, |R10|, 1, PT ;  /* 0x3ff000000a00742a */ /* 0x020fe20003f24200 */
        /* <DEDUP_REMOVED lines=29> */
.L_x_2477:
[----:B------:R-:W-:Y:S05]  /*0430*/  BSYNC.RECONVERGENT B1 ;  /* 0x0000000000017941 */ /* 0x000fea0003800200 */
.L_x_2476:
        /* <DEDUP_REMOVED lines=149> */
.L_x_2475:
[----:B------:R-:W-:Y:S05]  /*0d90*/  BSYNC.RECONVERGENT B0 ;  /* 0x0000000000007941 */ /* 0x000fea0003800200 */
.L_x_2474:
[----:B------:R-:W-:Y:S01]  /*0da0*/  VIADD R6, R0, 0x80 ;  /* 0x0000008000067836 */ /* 0x000fe20000000000 */
[----:B------:R-:W-:Y:S04]  /*0db0*/  BSSY.RECONVERGENT B0, `(.L_x_2478) ;  /* 0x00000b7000007945 */ /* 0x000fe80003800200 */
[----:B------:R-:W-:-:S13]  /*0dc0*/  ISETP.GE.AND P1, PT, R6, R7, PT ;  /* 0x000000070600720c */ /* 0x000fda0003f26270 */
[----:B------:R-:W-:Y:S05]  /*0dd0*/  @P1 BRA `(.L_x_2479) ;  /* 0x0000000800d01947 */ /* 0x000fea0003800000 */
[----:B-----5:R-:W-:Y:S01]  /*0de0*/  DSETP.GT.AND P1, PT, |R12|, 1, PT ;  /* 0x3ff000000c00742a */ /* 0x020fe20003f24200 */
[----:B------:R-:W-:-:S15]  /*0df0*/  BSSY.RECONVERGENT B1, `(.L_x_2480) ;  /* 0x000001d000017945 */ /* 0x000fde0003800200 */
[----:B------:R-:W-:-:S15]  /*0e00*/  NOP ;  /* 0x0000000000007918 */ /* 0x000fde0000000000 */
[----:B------:R-:W-:-:S15]  /*0e10*/  NOP ;  /* 0x0000000000007918 */ /* 0x000fde0000000000 */
[----:B------:R-:W-:-:S15]  /*0e20*/  NOP ;  /* 0x0000000000007918 */ /* 0x000fde0000000000 */
[----:B------:R-:W-:-:S03]  /*0e30*/  NOP ;  /* 0x0000000000007918 */ /* 0x000fc60000000000 */
[----:B------:R-:W0:Y:S02]  /*0e40*/  DADD R18, -RZ, |R12| ;  /* 0x00000000ff127229 */ /* 0x000e24000000050c */
[----:B0-----:R-:W-:Y:S01]  /*0e50*/  IMAD.MOV.U32 R14, RZ, RZ, R18 ;  /* 0x000000ffff0e7224 */ /* 0x001fe200078e0012 */
        /* <DEDUP_REMOVED lines=22> */
.L_x_2481:
[----:B------:R-:W-:Y:S05]  /*0fc0*/  BSYNC.RECONVERGENT B1 ;  /* 0x0000000000017941 */ /* 0x000fea0003800200 */
.L_x_2480:
        /* <DEDUP_REMOVED lines=149> */
.L_x_2479:
[----:B------:R-:W-:Y:S05]  /*1920*/  BSYNC.RECONVERGENT B0 ;  /* 0x0000000000007941 */ /* 0x000fea0003800200 */
.L_x_2478:
        /* <DEDUP_REMOVED lines=11> */
[----:B0-----:R-:W-:Y:S01]  /*19e0*/  MOV R14, R18 ;  /* 0x00000012000e7202 */ /* 0x001fe20000000f00 */
        /* <DEDUP_REMOVED lines=22> */
.L_x_2485:
[----:B------:R-:W-:Y:S05]  /*1b50*/  BSYNC.RECONVERGENT B1 ;  /* 0x0000000000017941 */ /* 0x000fea0003800200 */
.L_x_2484:
        /* <DEDUP_REMOVED lines=149> */
.L_x_2483:
[----:B------:R-:W-:Y:S05]  /*24b0*/  BSYNC.RECONVERGENT B0 ;  /* 0x0000000000007941 */ /* 0x000fea0003800200 */
.L_x_2482:
[----:B------:R-:W-:Y:S01]  /*24c0*/  IADD3 R8, PT, PT, R0, 0x180, RZ ;  /* 0x0000018000087810 */ /* 0x000fe20007ffe0ff */
[----:B------:R-:W-:Y:S03]  /*24d0*/  BSSY.RECONVERGENT B0, `(.L_x_2486) ;  /* 0x00000b7000007945 */ /* 0x000fe60003800200 */
        /* <DEDUP_REMOVED lines=32> */
.L_x_2489:
[----:B------:R-:W-:Y:S05]  /*26e0*/  BSYNC.RECONVERGENT B1 ;  /* 0x0000000000017941 */ /* 0x000fea0003800200 */
.L_x_2488:
[----:B------:R-:W-:Y:S01]  /*26f0*/  IMAD.MOV.U32 R18, RZ, RZ, -0x2449a4b7 ;  /* 0xdbb65b49ff127424 */ /* 0x000fe200078e00ff */
        /* <DEDUP_REMOVED lines=148> */
.L_x_2487:
[----:B------:R-:W-:Y:S05]  /*3040*/  BSYNC.RECONVERGENT B0 ;  /* 0x0000000000007941 */ /* 0x000fea0003800200 */
.L_x_2486:
[----:B------:R-:W0:Y:S01]  /*3050*/  @!P0 LDC.64 R14, c[0x0][0x388] ;  /* 0x0000e200ff0e8b82 */ /* 0x000e220000000a00 */
[----:B------:R-:W-:Y:S01]  /*3060*/  @!P0 IMAD R17, R9, 0x200, R0 ;  /* 0x0000020009118824 */ /* 0x000fe200078e0200 */
[----:B------:R-:W-:Y:S01]  /*3070*/  BSSY.RECONVERGENT B0, `(.L_x_2490) ;  /* 0x0000010000007945 */ /* 0x000fe20003800200 */
[----:B------:R-:W-:-:S05]  /*3080*/  @!P0 IMAD.MOV.U32 R0, RZ, RZ, R6 ;  /* 0x000000ffff008224 */ /* 0x000fca00078e0006 */
[----:B------:R-:W-:Y:S01]  /*3090*/  ISETP.GE.AND P1, PT, R0, R7, PT ;  /* 0x000000070000720c */ /* 0x000fe20003f26270 */
[----:B0-----:R-:W-:-:S05]  /*30a0*/  @!P0 IMAD.WIDE.U32 R14, R17, 0x8, R14 ;  /* 0x00000008110e8825 */ /* 0x001fca00078e000e */
[----:B-----5:R0:W-:Y:S07]  /*30b0*/  @!P0 STG.E.64 desc[UR4][R14.64], R10 ;  /* 0x0000000a0e008986 */ /* 0x0201ee000c101b04 */
[----:B------:R-:W-:Y:S05]  /*30c0*/  @P1 BRA `(.L_x_2491) ;  /* 0x0000000000281947 */ /* 0x000fea0003800000 */
[----:B0-----:R-:W0:Y:S01]  /*30d0*/  LDC.64 R10, c[0x0][0x388] ;  /* 0x0000e200ff0a7b82 */ /* 0x001e220000000a00 */
[----:B------:R-:W-:Y:S02]  /*30e0*/  IMAD R15, R9, 0x200, R0 ;  /* 0x00000200090f7824 */ /* 0x000fe400078e0200 */
[----:B------:R-:W-:-:S05]  /*30f0*/  VIADD R0, R0, 0x80 ;  /* 0x0000008000007836 */ /* 0x000fca0000000000 */
[----:B------:R-:W-:-:S13]  /*3100*/  ISETP.GE.AND P0, PT, R0, R7, PT ;  /* 0x000000070000720c */ /* 0x000fda0003f06270 */
[----:B------:R-:W-:Y:S01]  /*3110*/  @!P0 LEA R17, R9, R0, 0x9 ;  /* 0x0000000009118211 */ /* 0x000fe200078e48ff */
[----:B------:R-:W-:Y:S02]  /*3120*/  @!P0 VIADD R0, R0, 0x80 ;  /* 0x0000008000008836 */ /* 0x000fe40000000000 */
[----:B0-----:R-:W-:-:S04]  /*3130*/  IMAD.WIDE.U32 R14, R15, 0x8, R10 ;  /* 0x000000080f0e7825 */ /* 0x001fc800078e000a */
[----:B------:R-:W-:Y:S01]  /*3140*/  @!P0 IMAD.WIDE.U32 R10, R17, 0x8, R10 ;  /* 0x00000008110a8825 */ /* 0x000fe200078e000a */
[----:B------:R1:W-:Y:S04]  /*3150*/  STG.E.64 desc[UR4][R14.64], R12 ;  /* 0x0000000c0e007986 */ /* 0x0003e8000c101b04 */
[----:B------:R1:W-:Y:S02]  /*3160*/  @!P0 STG.E.64 desc[UR4][R10.64], R4 ;  /* 0x000000040a008986 */ /* 0x0003e4000c101b04 */
.L_x_2491:
[----:B------:R-:W-:Y:S05]  /*3170*/  BSYNC.RECONVERGENT B0 ;  /* 0x0000000000007941 */ /* 0x000fea0003800200 */
.L_x_2490:
[----:B------:R-:W-:-:S13]  /*3180*/  ISETP.GE.AND P0, PT, R0, R7, PT ;  /* 0x000000070000720c */ /* 0x000fda0003f06270 */
[----:B------:R-:W-:Y:S05]  /*3190*/  @P0 EXIT ;  /* 0x000000000000094d */ /* 0x000fea0003800000 */
[----:B-1----:R-:W1:Y:S01]  /*31a0*/  LDC.64 R4, c[0x0][0x388] ;  /* 0x0000e200ff047b82 */ /* 0x002e620000000a00 */
[----:B------:R-:W-:-:S04]  /*31b0*/  IMAD R9, R9, 0x200, R0 ;  /* 0x0000020009097824 */ /* 0x000fc800078e0200 */
[----:B-1----:R-:W-:-:S05]  /*31c0*/  IMAD.WIDE.U32 R4, R9, 0x8, R4 ;  /* 0x0000000809047825 */ /* 0x002fca00078e0004 */
[----:B------:R-:W-:Y:S01]  /*31d0*/  STG.E.64 desc[UR4][R4.64], R2 ;  /* 0x0000000204007986 */ /* 0x000fe2000c101b04 */
[----:B------:R-:W-:Y:S05]  /*31e0*/  EXIT ;  /* 0x000000000000794d */ /* 0x000fea0003800000 */
.L_x_2492:
        /* <DEDUP_REMOVED lines=9> */
.L_x_2628:


//--------------------- .text._ZN2at6native29vectorized_elementwise_kernelILi2EZZZNS0_16atan_kernel_cudaERNS_18TensorIteratorBaseEENKUlvE0_clEvENKUlvE_clEvEUldE_St5arrayIPcLm2EEEEviT0_T1_ --------------------------
	.section	.text._ZN2at6native29vectorized_elementwise_kernelILi2EZZZNS0_16atan_kernel_cudaERNS_18TensorIteratorBaseEENKUlvE0_clEvENKUlvE_clEvEUldE_St5arrayIPcLm2EEEEviT0_T1_,"ax",@progbits
	.align	128
        .global         _ZN2at6native29vectorized_elementwise_kernelILi2EZZZNS0_16atan_kernel_cudaERNS_18TensorIteratorBaseEENKUlvE0_clEvENKUlvE_clEvEUldE_St5arrayIPcLm2EEEEviT0_T1_
        .type           _ZN2at6native29vectorized_elementwise_kernelILi2EZZZNS0_16atan_kernel_cudaERNS_18TensorIteratorBaseEENKUlvE0_clEvENKUlvE_clEvEUldE_St5arrayIPcLm2EEEEviT0_T1_,@function
        .size           _ZN2at6native29vectorized_elementwise_kernelILi2EZZZNS0_16atan_kernel_cudaERNS_18TensorIteratorBaseEENKUlvE0_clEvENKUlvE_clEvEUldE_St5arrayIPcLm2EEEEviT0_T1_,(.L_x_2629 - _ZN2at6native29vectorized_elementwise_kernelILi2EZZZNS0_16atan_kernel_cudaERNS_18TensorIteratorBaseEENKUlvE0_clEvENKUlvE_clEvEUldE_St5arrayIPcLm2EEEEviT0_T1_)
        .other          _ZN2at6native29vectorized_elementwise_kernelILi2EZZZNS0_16atan_kernel_cudaERNS_18TensorIteratorBaseEENKUlvE0_clEvENKUlvE_clEvEUldE_St5arrayIPcLm2EEEEviT0_T1_,@"STO_CUDA_ENTRY STV_DEFAULT"
_ZN2at6native29vectorized_elementwise_kernelILi2EZZZNS0_16atan_kernel_cudaERNS_18TensorIteratorBaseEENKUlvE0_clEvENKUlvE_clEvEUldE_St5arrayIPcLm2EEEEviT0_T1_:
.text._ZN2at6native29vectorized_elementwise_kernelILi2EZZZNS0_16atan_kernel_cudaERNS_18TensorIteratorBaseEENKUlvE0_clEvENKUlvE_clEvEUldE_St5arrayIPcLm2EEEEviT0_T1_:
[----:B------:R-:W-:Y:S01]  /*0000*/  LDC R1, c[0x0][0x37c] ;  /* 0x0000df00ff017b82 */ /* 0x000fe20000000800 */
[----:B------:R-:W0:Y:S01]  /*0010*/  S2R R20, SR_CTAID.X ;  /* 0x0000000000147919 */ /* 0x000e220000002500 */
[----:B------:R-:W1:Y:S01]  /*0020*/  LDCU UR6, c[0x0][0x380] ;  /* 0x00007000ff0677ac */ /* 0x000e620008000800 */
[----:B------:R-:W2:Y:S01]  /*0030*/  LDCU.64 UR4, c[0x0][0x358] ;  /* 0x00006b00ff0477ac */ /* 0x000ea20008000a00 */
[----:B0-----:R-:W-:-:S05]  /*0040*/  IMAD.SHL.U32 R20, R20, 0x400, RZ ;  /* 0x0000040014147824 */ /* 0x001fca00078e00ff */
[----:B-1----:R-:W-:-:S04]  /*0050*/  IADD3 R0, PT, PT, -R20, UR6, RZ ;  /* 0x0000000614007c10 */ /* 0x002fc8000fffe1ff */
[----:B------:R-:W-:-:S13]  /*0060*/  ISETP.GT.U32.AND P0, PT, R0, 0x3ff, PT ;  /* 0x000003ff0000780c */ /* 0x000fda0003f04070 */
[----:B--2---:R-:W-:Y:S05]  /*0070*/  @P0 BRA `(.L_x_2493) ;  /* 0x0000006000ec0947 */ /* 0x004fea0003800000 */
[----:B------:R-:W0:Y:S01]  /*0080*/  S2R R3, SR_TID.X ;  /* 0x0000000000037919 */ /* 0x000e220000002100 */
[----:B------:R-:W-:Y:S02]  /*0090*/  CS2R R10, SRZ ;  /* 0x00000000000a7805 */ /* 0x000fe4000001ff00 */
[----:B0-----:R-:W-:Y:S01]  /*00a0*/  ISETP.GE.U32.AND P6, PT, R3, R0, PT ;  /* 0x000000000300720c */ /* 0x001fe20003fc6070 */
[----:B------:R-:W-:-:S12]  /*00b0*/  IMAD.MOV.U32 R5, RZ, RZ, R3 ;  /* 0x000000ffff057224 */ /* 0x000fd800078e0003 */
[----:B------:R-:W-:Y:S01]  /*00c0*/  @!P6 VIADD R3, R5, 0x80 ;  /* 0x000000800503e836 */ /* 0x000fe20000000000 */
[----:B------:R-:W0:Y:S01]  /*00d0*/  @!P6 LDC.64 R12, c[0x0][0x390] ;  /* 0x0000e400ff0ceb82 */ /* 0x000e220000000a00 */
[----:B------:R-:W-:-:S03]  /*00e0*/  @!P6 IMAD.IADD R9, R20, 0x1, R5 ;  /* 0x000000011409e824 */ /* 0x000fc600078e0205 */
[----:B------:R-:W-:-:S13]  /*00f0*/  ISETP.GE.U32.AND P5, PT, R3, R0, PT ;  /* 0x000000000300720c */ /* 0x000fda0003fa6070 */
[----:B------:R-:W-:Y:S01]  /*0100*/  @!P5 IMAD.IADD R17, R20, 0x1, R3 ;  /* 0x000000011411d824 */ /* 0x000fe200078e0203 */
[----:B------:R-:W1:Y:S01]  /*0110*/  @!P5 LDC.64 R14, c[0x0][0x390] ;  /* 0x0000e400ff0edb82 */ /* 0x000e620000000a00 */
[----:B------:R-:W-:-:S05]  /*0120*/  @!P5 VIADD R3, R3, 0x80 ;  /* 0x000000800303d836 */ /* 0x000fca0000000000 */
[----:B------:R-:W-:Y:S01]  /*0130*/  ISETP.GE.U32.AND P4, PT, R3, R0, PT ;  /* 0x000000000300720c */ /* 0x000fe20003f86070 */
[----:B0-----:R-:W-:-:S05]  /*0140*/  @!P6 IMAD.WIDE.U32 R12, R9, 0x8, R12 ;  /* 0x00000008090ce825 */ /* 0x001fca00078e000c */
[----:B------:R0:W5:Y:S07]  /*0150*/  @!P6 LDG.E.64 R10, desc[UR4][R12.64] ;  /* 0x000000040c0ae981 */ /* 0x00016e000c1e1b00 */
[----:B------:R-:W-:Y:S01]  /*0160*/  @!P4 IMAD.IADD R7, R20, 0x1, R3 ;  /* 0x000000011407c824 */ /* 0x000fe200078e0203 */
[----:B------:R-:W2:Y:S01]  /*0170*/  @!P4 LDC.64 R24, c[0x0][0x390] ;  /* 0x0000e400ff18cb82 */ /* 0x000ea20000000a00 */
[----:B------:R-:W-:-:S05]  /*0180*/  @!P4 VIADD R3, R3, 0x80 ;  /* 0x000000800303c836 */ /* 0x000fca0000000000 */
[----:B------:R-:W-:-:S13]  /*0190*/  ISETP.GE.U32.AND P3, PT, R3, R0, PT ;  /* 0x000000000300720c */ /* 0x000fda0003f66070 */
[C---:B------:R-:W-:Y:S01]  /*01a0*/  @!P3 IADD3 R27, PT, PT, R20.reuse, R3, RZ ;  /* 0x00000003141bb210 */ /* 0x040fe20007ffe0ff */
[----:B------:R-:W-:Y:S01]  /*01b0*/  @!P3 VIADD R3, R3, 0x80 ;  /* 0x000000800303b836 */ /* 0x000fe20000000000 */
[----:B------:R-:W-:Y:S01]  /*01c0*/  CS2R R8, SRZ ;  /* 0x0000000000087805 */ /* 0x000fe2000001ff00 */
[----:B-1----:R-:W-:Y:S01]  /*01d0*/  @!P5 IMAD.WIDE.U32 R14, R17, 0x8, R14 ;  /* 0x00000008110ed825 */ /* 0x002fe200078e000e */
[----:B------:R-:W1:Y:S02]  /*01e0*/  @!P3 LDC.64 R22, c[0x0][0x390] ;  /* 0x0000e400ff16bb82 */ /* 0x000e640000000a00 */
[C---:B------:R-:W-:Y:S02]  /*01f0*/  ISETP.GE.U32.AND P2, PT, R3.reuse, R0, PT ;  /* 0x000000000300720c */ /* 0x040fe40003f46070 */
[----:B------:R3:W5:Y:S11]  /*0200*/  @!P5 LDG.E.64 R8, desc[UR4][R14.64] ;  /* 0x000000040e08d981 */ /* 0x000776000c1e1b00 */
[----:B------:R-:W-:Y:S01]  /*0210*/  @!P2 IMAD.IADD R21, R20, 0x1, R3 ;  /* 0x000000011415a824 */ /* 0x000fe200078e0203 */
[----:B0-----:R-:W0:Y:S01]  /*0220*/  @!P2 LDC.64 R12, c[0x0][0x390] ;  /* 0x0000e400ff0cab82 */ /* 0x001e220000000a00 */
[----:B------:R-:W-:-:S05]  /*0230*/  @!P2 VIADD R3, R3, 0x80 ;  /* 0x000000800303a836 */ /* 0x000fca0000000000 */
[----:B------:R-:W-:-:S13]  /*0240*/  ISETP.GE.U32.AND P1, PT, R3, R0, PT ;  /* 0x000000000300720c */ /* 0x000fda0003f26070 */
[----:B------:R-:W-:Y:S01]  /*0250*/  @!P1 IMAD.IADD R2, R20, 0x1, R3 ;  /* 0x0000000114029824 */ /* 0x000fe200078e0203 */
[----:B---3--:R-:W3:Y:S01]  /*0260*/  @!P1 LDC.64 R14, c[0x0][0x390] ;  /* 0x0000e400ff0e9b82 */ /* 0x008ee20000000a00 */
[----:B------:R-:W-:-:S05]  /*0270*/  @!P1 VIADD R3, R3, 0x80 ;  /* 0x0000008003039836 */ /* 0x000fca0000000000 */
[----:B------:R-:W-:-:S13]  /*0280*/  ISETP.GE.U32.AND P0, PT, R3, R0, PT ;  /* 0x000000000300720c */ /* 0x000fda0003f06070 */
[----:B------:R-:W-:Y:S01]  /*0290*/  @!P0 IMAD.IADD R29, R20, 0x1, R3 ;  /* 0x00000001141d8824 */ /* 0x000fe200078e0203 */
[----:B------:R-:W-:Y:S01]  /*02a0*/  @!P0 IADD3 R3, PT, PT, R3, 0x80, RZ ;  /* 0x0000008003038810 */ /* 0x000fe20007ffe0ff */
[----:B--2---:R-:W-:Y:S01]  /*02b0*/  @!P4 IMAD.WIDE.U32 R24, R7, 0x8, R24 ;  /* 0x000000080718c825 */ /* 0x004fe200078e0018 */
[----:B------:R-:W2:Y:S02]  /*02c0*/  @!P0 LDC.64 R16, c[0x0][0x390] ;  /* 0x0000e400ff108b82 */ /* 0x000ea40000000a00 */
[----:B------:R-:W-:Y:S02]  /*02d0*/  ISETP.GE.U32.AND P6, PT, R3, R0, PT ;  /* 0x000000000300720c */ /* 0x000fe40003fc6070 */
[----:B------:R-:W-:Y:S01]  /*02e0*/  CS2R R6, SRZ ;  /* 0x0000000000067805 */ /* 0x000fe2000001ff00 */
[----:B0-----:R-:W-:-:S05]  /*02f0*/  @!P2 IMAD.WIDE.U32 R12, R21, 0x8, R12 ;  /* 0x00000008150ca825 */ /* 0x001fca00078e000c */
[----:B------:R0:W5:Y:S05]  /*0300*/  @!P4 LDG.E.64 R6, desc[UR4][R24.64] ;  /* 0x000000041806c981 */ /* 0x00016a000c1e1b00 */
[----:B------:R-:W4:Y:S01]  /*0310*/  @!P6 LDC.64 R18, c[0x0][0x390] ;  /* 0x0000e400ff12eb82 */ /* 0x000f220000000a00 */
[----:B------:R-:W-:Y:S01]  /*0320*/  @!P6 IMAD.IADD R21, R20, 0x1, R3 ;  /* 0x000000011415e824 */ /* 0x000fe200078e0203 */
[----:B0-----:R-:W-:Y:S01]  /*0330*/  CS2R R24, SRZ ;  /* 0x0000000000187805 */ /* 0x001fe2000001ff00 */
[----:B-1----:R-:W-:Y:S01]  /*0340*/  @!P3 IMAD.WIDE.U32 R26, R27, 0x8, R22 ;  /* 0x000000081b1ab825 */ /* 0x002fe200078e0016 */
[----:B------:R-:W-:-:S03]  /*0350*/  CS2R R22, SRZ ;  /* 0x0000000000167805 */ /* 0x000fc6000001ff00 */
[----:B---3--:R-:W-:Y:S01]  /*0360*/  @!P1 IMAD.WIDE.U32 R2, R2, 0x8, R14 ;  /* 0x0000000802029825 */ /* 0x008fe200078e000e */
[----:B------:R4:W5:Y:S01]  /*0370*/  @!P2 LDG.E.64 R24, desc[UR4][R12.64] ;  /* 0x000000040c18a981 */ /* 0x000962000c1e1b00 */
[----:B------:R-:W-:-:S03]  /*0380*/  CS2R R14, SRZ ;  /* 0x00000000000e7805 */ /* 0x000fc6000001ff00 */
[----:B------:R0:W5:Y:S01]  /*0390*/  @!P3 LDG.E.64 R22, desc[UR4][R26.64] ;  /* 0x000000041a16b981 */ /* 0x000162000c1e1b00 */
[----:B----4-:R-:W-:Y:S01]  /*03a0*/  @!P6 IMAD.WIDE.U32 R12, R21, 0x8, R18 ;  /* 0x00000008150ce825 */ /* 0x010fe200078e0012 */
[----:B------:R-:W-:-:S04]  /*03b0*/  CS2R R18, SRZ ;  /* 0x0000000000127805 */ /* 0x000fc8000001ff00 */
[----:B------:R0:W5:Y:S04]  /*03c0*/  @!P6 LDG.E.64 R14, desc[UR4][R12.64] ;  /* 0x000000040c0ee981 */ /* 0x000168000c1e1b00 */
[----:B------:R0:W5:Y:S01]  /*03d0*/  @!P1 LDG.E.64 R18, desc[UR4][R2.64] ;  /* 0x0000000402129981 */ /* 0x000162000c1e1b00 */
[----:B--2---:R-:W-:Y:S01]  /*03e0*/  @!P0 IMAD.WIDE.U32 R28, R29, 0x8, R16 ;  /* 0x000000081d1c8825 */ /* 0x004fe200078e0010 */
[----:B------:R-:W-:-:S06]  /*03f0*/  CS2R R16, SRZ ;  /* 0x0000000000107805 */ /* 0x000fcc000001ff00 */
[----:B------:R0:W5:Y:S01]  /*0400*/  @!P0 LDG.E.64 R16, desc[UR4][R28.64] ;  /* 0x000000041c108981 */ /* 0x000162000c1e1b00 */
[----:B------:R-:W-:Y:S01]  /*0410*/  ISETP.GE.U32.AND P0, PT, R5, R0, PT ;  /* 0x000000000500720c */ /* 0x000fe20003f06070 */
        /* <DEDUP_REMOVED lines=32> */
.L_x_2497:
[----:B------:R-:W-:Y:S05]  /*0620*/  BSYNC.RECONVERGENT B1 ;  /* 0x0000000000017941 */ /* 0x000fea0003800200 */
.L_x_2496:
        /* <DEDUP_REMOVED lines=149> */
.L_x_2495:
[----:B------:R-:W-:Y:S05]  /*0f80*/  BSYNC.RECONVERGENT B0 ;  /* 0x0000000000007941 */ /* 0x000fea0003800200 */
.L_x_2494:
[----:B------:R-:W-:Y:S01]  /*0f90*/  VIADD R3, R5, 0x80 ;  /* 0x0000008005037836 */ /* 0x000fe20000000000 */
[----:B------:R-:W-:Y:S04]  /*0fa0*/  BSSY.RECONVERGENT B0, `(.L_x_2498) ;  /* 0x00000b7000007945 */ /* 0x000fe80003800200 */
[----:B------:R-:W-:-:S13]  /*0fb0*/  ISETP.GE.U32.AND P1, PT, R3, R0, PT ;  /* 0x000000000300720c */ /* 0x000fda0003f26070 */
        /* <DEDUP_REMOVED lines=31> */
.L_x_2501:
[----:B------:R-:W-:Y:S05]  /*11b0*/  BSYNC.RECONVERGENT B1 ;  /* 0x0000000000017941 */ /* 0x000fea0003800200 */
.L_x_2500:
        /* <DEDUP_REMOVED lines=149> */
.L_x_2499:
[----:B------:R-:W-:Y:S05]  /*1b10*/  BSYNC.RECONVERGENT B0 ;  /* 0x0000000000007941 */ /* 0x000fea0003800200 */
.L_x_2498:
        /* <DEDUP_REMOVED lines=34> */
.L_x_2505:
[----:B------:R-:W-:Y:S05]  /*1d40*/  BSYNC.RECONVERGENT B1 ;  /* 0x0000000000017941 */ /* 0x000fea0003800200 */
.L_x_2504:
        /* <DEDUP_REMOVED lines=149> */
.L_x_2503:
[----:B------:R-:W-:Y:S05]  /*26a0*/  BSYNC.RECONVERGENT B0 ;  /* 0x0000000000007941 */ /* 0x000fea0003800200 */
.L_x_2502:
        /* <DEDUP_REMOVED lines=34> */
.L_x_2509:
[----:B------:R-:W-:Y:S05]  /*28d0*/  BSYNC.RECONVERGENT B1 ;  /* 0x0000000000017941 */ /* 0x000fea0003800200 */
.L_x_2508:
        /* <DEDUP_REMOVED lines=149> */
.L_x_2507:
[----:B------:R-:W-:Y:S05]  /*3230*/  BSYNC.RECONVERGENT B0 ;  /* 0x0000000000007941 */ /* 0x000fea0003800200 */
.L_x_2506:
        /* <DEDUP_REMOVED lines=34> */
.L_x_2513:
[----:B------:R-:W-:Y:S05]  /*3460*/  BSYNC.RECONVERGENT B1 ;  /* 0x0000000000017941 */ /* 0x000fea0003800200 */
.L_x_2512:
        /* <DEDUP_REMOVED lines=149> */
.L_x_2511:
[----:B------:R-:W-:Y:S05]  /*3dc0*/  BSYNC.RECONVERGENT B0 ;  /* 0x0000000000007941 */ /* 0x000fea0003800200 */
.L_x_2510:
        /* <DEDUP_REMOVED lines=34> */
.L_x_2517:
[----:B------:R-:W-:Y:S05]  /*3ff0*/  BSYNC.RECONVERGENT B1 ;  /* 0x0000000000017941 */ /* 0x000fea0003800200 */
.L_x_2516:
        /* <DEDUP_REMOVED lines=149> */
.L_x_2515:
[----:B------:R-:W-:Y:S05]  /*4950*/  BSYNC.RECONVERGENT B0 ;  /* 0x0000000000007941 */ /* 0x000fea0003800200 */
.L_x_2514:
        /* <DEDUP_REMOVED lines=34> */
.L_x_2521:
[----:B------:R-:W-:Y:S05]  /*4b80*/  BSYNC.RECONVERGENT B1 ;  /* 0x0000000000017941 */ /* 0x000fea0003800200 */
.L_x_2520:
        /* <DEDUP_REMOVED lines=149> */
.L_x_2519:
[----:B------:R-:W-:Y:S05]  /*54e0*/  BSYNC.RECONVERGENT B0 ;  /* 0x0000000000007941 */ /* 0x000fea0003800200 */
.L_x_2518:
        /* <DEDUP_REMOVED lines=34> */
.L_x_2525:
[----:B------:R-:W-:Y:S05]  /*5710*/  BSYNC.RECONVERGENT B1 ;  /* 0x0000000000017941 */ /* 0x000fea0003800200 */
.L_x_2524:
        /* <DEDUP_REMOVED lines=149> */
.L_x_2523:
[----:B------:R-:W-:Y:S05]  /*6070*/  BSYNC.RECONVERGENT B0 ;  /* 0x0000000000007941 */ /* 0x000fea0003800200 */
.L_x_2522:
[----:B-----5:R-:W0:Y:S01]  /*6080*/  @!P0 LDC.64 R24, c[0x0][0x388] ;  /* 0x0000e200ff188b82 */ /* 0x020e220000000a00 */
[----:B------:R-:W-:Y:S01]  /*6090*/  @!P0 IMAD.IADD R21, R20, 0x1, R5 ;  /* 0x0000000114158824 */ /* 0x000fe200078e0205 */
[----:B------:R-:W-:Y:S01]  /*60a0*/  BSSY.RECONVERGENT B0, `(.L_x_2526) ;  /* 0x0000030000007945 */ /* 0x000fe20003800200 */
[----:B------:R-:W-:-:S03]  /*60b0*/  @!P0 IMAD.MOV.U32 R5, RZ, RZ, R3 ;  /* 0x000000ffff058224 */ /* 0x000fc600078e0003 */
[----:B------:R-:W-:Y:S01]  /*60c0*/  BSSY.RELIABLE B1, `(.L_x_2527) ;  /* 0x0000027000017945 */ /* 0x000fe20003800100 */
[----:B0-----:R-:W-:-:S05]  /*60d0*/  @!P0 IMAD.WIDE.U32 R24, R21, 0x8, R24 ;  /* 0x0000000815188825 */ /* 0x001fca00078e0018 */
[----:B------:R0:W-:Y:S01]  /*60e0*/  @!P0 STG.E.64 desc[UR4][R24.64], R10 ;  /* 0x0000000a18008986 */ /* 0x0001e2000c101b04 */
[----:B------:R-:W-:-:S13]  /*60f0*/  ISETP.GE.U32.AND P0, PT, R5, R0, PT ;  /* 0x000000000500720c */ /* 0x000fda0003f06070 */
[----:B0-----:R-:W-:Y:S05]  /*6100*/  @P0 BRA `(.L_x_2528) ;  /* 0x0000000000300947 */ /* 0x001fea0003800000 */
[----:B------:R-:W0:Y:S01]  /*6110*/  LDC.64 R2, c[0x0][0x388] ;  /* 0x0000e200ff027b82 */ /* 0x000e220000000a00 */
[----:B------:R-:W-:Y:S02]  /*6120*/  IMAD.IADD R11, R20, 0x1, R5 ;  /* 0x00000001140b7824 */ /* 0x000fe400078e0205 */
[----:B------:R-:W-:-:S05]  /*6130*/  VIADD R5, R5, 0x80 ;  /* 0x0000008005057836 */ /* 0x000fca0000000000 */
[----:B------:R-:W-:Y:S01]  /*6140*/  ISETP.GE.U32.AND P0, PT, R5, R0, PT ;  /* 0x000000000500720c */ /* 0x000fe20003f06070 */
[----:B0-----:R-:W-:-:S05]  /*6150*/  IMAD.WIDE.U32 R2, R11, 0x8, R2 ;  /* 0x000000080b027825 */ /* 0x001fca00078e0002 */
[----:B------:R0:W-:Y:S07]  /*6160*/  STG.E.64 desc[UR4][R2.64], R8 ;  /* 0x0000000802007986 */ /* 0x0001ee000c101b04 */
[----:B------:R-:W-:Y:S05]  /*6170*/  @P0 BRA `(.L_x_2529) ;  /* 0x0000000000300947 */ /* 0x000fea0003800000 */
[----:B0-----:R-:W0:Y:S01]  /*6180*/  LDC.64 R2, c[0x0][0x388] ;  /* 0x0000e200ff027b82 */ /* 0x001e220000000a00 */
[----:B------:R-:W-:Y:S01]  /*6190*/  IADD3 R9, PT, PT, R20, R5, RZ ;  /* 0x0000000514097210 */ /* 0x000fe20007ffe0ff */
[----:B------:R-:W-:-:S04]  /*61a0*/  VIADD R5, R5, 0x80 ;  /* 0x0000008005057836 */ /* 0x000fc80000000000 */
[----:B0-----:R-:W-:-:S05]  /*61b0*/  IMAD.WIDE.U32 R2, R9, 0x8, R2 ;  /* 0x0000000809027825 */ /* 0x001fca00078e0002 */
[----:B------:R0:W-:Y:S02]  /*61c0*/  STG.E.64 desc[UR4][R2.64], R6 ;  /* 0x0000000602007986 */ /* 0x0001e4000c101b04 */
.L_x_2528:
[----:B------:R-:W-:-:S13]  /*61d0*/  ISETP.GE.U32.AND P0, PT, R5, R0, PT ;  /* 0x000000000500720c */ /* 0x000fda0003f06070 */
[----:B------:R-:W-:Y:S05]  /*61e0*/  @P0 BRA `(.L_x_2530) ;  /* 0x0000000000300947 */ /* 0x000fea0003800000 */
[----:B0-----:R-:W0:Y:S01]  /*61f0*/  LDC.64 R2, c[0x0][0x388] ;  /* 0x0000e200ff027b82 */ /* 0x001e220000000a00 */
[----:B------:R-:W-:Y:S02]  /*6200*/  IMAD.IADD R7, R20, 0x1, R5 ;  /* 0x0000000114077824 */ /* 0x000fe400078e0205 */
[----:B------:R-:W-:Y:S02]  /*6210*/  VIADD R5, R5, 0x80 ;  /* 0x0000008005057836 */ /* 0x000fe40000000000 */
[----:B0-----:R-:W-:-:S05]  /*6220*/  IMAD.WIDE.U32 R2, R7, 0x8, R2 ;  /* 0x0000000807027825 */ /* 0x001fca00078e0002 */
[----:B------:R1:W-:Y:S02]  /*6230*/  STG.E.64 desc[UR4][R2.64], R12 ;  /* 0x0000000c02007986 */ /* 0x0003e4000c101b04 */
.L_x_2529:
[----:B------:R-:W-:-:S13]  /*6240*/  ISETP.GE.U32.AND P0, PT, R5, R0, PT ;  /* 0x000000000500720c */ /* 0x000fda0003f06070 */
[----:B------:R-:W-:Y:S05]  /*6250*/  @P0 BRA `(.L_x_2531) ;  /* 0x0000000000340947 */ /* 0x000fea0003800000 */
[----:B01----:R-:W0:Y:S01]  /*6260*/  LDC.64 R2, c[0x0][0x388] ;  /* 0x0000e200ff027b82 */ /* 0x003e220000000a00 */
[----:B------:R-:W-:Y:S02]  /*6270*/  IMAD.IADD R7, R20, 0x1, R5 ;  /* 0x0000000114077824 */ /* 0x000fe400078e0205 */
[----:B------:R-:W-:Y:S02]  /*6280*/  VIADD R5, R5, 0x80 ;  /* 0x0000008005057836 */ /* 0x000fe40000000000 */
[----:B0-----:R-:W-:-:S05]  /*6290*/  IMAD.WIDE.U32 R2, R7, 0x8, R2 ;  /* 0x0000000807027825 */ /* 0x001fca00078e0002 */
[----:B------:R1:W-:Y:S02]  /*62a0*/  STG.E.64 desc[UR4][R2.64], R22 ;  /* 0x0000001602007986 */ /* 0x0003e4000c101b04 */
.L_x_2530:
[----:B------:R-:W-:-:S13]  /*62b0*/  ISETP.GE.U32.AND P0, PT, R5, R0, PT ;  /* 0x000000000500720c */ /* 0x000fda0003f06070 */
[----:B------:R-:W-:Y:S05]  /*62c0*/  @P0 BREAK.RELIABLE B1 ;  /* 0x0000000000010942 */ /* 0x000fea0003800100 */
[----:B------:R-:W-:Y:S05]  /*62d0*/  @P0 BRA `(.L_x_2532) ;  /* 0x0000000000300947 */ /* 0x000fea0003800000 */
[----:B01----:R-:W0:Y:S01]  /*62e0*/  LDC.64 R2, c[0x0][0x388] ;  /* 0x0000e200ff027b82 */ /* 0x003e220000000a00 */
[----:B------:R-:W-:Y:S01]  /*62f0*/  IMAD.IADD R7, R20, 0x1, R5 ;  /* 0x0000000114077824 */ /* 0x000fe200078e0205 */
[----:B------:R-:W-:-:S03]  /*6300*/  IADD3 R5, PT, PT, R5, 0x80, RZ ;  /* 0x0000008005057810 */ /* 0x000fc60007ffe0ff */
[----:B0-----:R-:W-:-:S05]  /*6310*/  IMAD.WIDE.U32 R2, R7, 0x8, R2 ;  /* 0x0000000807027825 */ /* 0x001fca00078e0002 */
[----:B------:R2:W-:Y:S02]  /*6320*/  STG.E.64 desc[UR4][R2.64], R18 ;  /* 0x0000001202007986 */ /* 0x0005e4000c101b04 */
.L_x_2531:
[----:B------:R-:W-:Y:S05]  /*6330*/  BSYNC.RELIABLE B1 ;  /* 0x0000000000017941 */ /* 0x000fea0003800100 */
.L_x_2527:
[----:B------:R-:W-:-:S13]  /*6340*/  ISETP.GE.U32.AND P0, PT, R5, R0, PT ;  /* 0x000000000500720c */ /* 0x000fda0003f06070 */
[----:B012---:R-:W0:Y:S01]  /*6350*/  @!P0 LDC.64 R2, c[0x0][0x388] ;  /* 0x0000e200ff028b82 */ /* 0x007e220000000a00 */
[----:B------:R-:W-:Y:S02]  /*6360*/  @!P0 IMAD.IADD R7, R20, 0x1, R5 ;  /* 0x0000000114078824 */ /* 0x000fe400078e0205 */
[----:B------:R-:W-:Y:S02]  /*6370*/  @!P0 VIADD R5, R5, 0x80 ;  /* 0x0000008005058836 */ /* 0x000fe40000000000 */
[----:B0-----:R-:W-:-:S05]  /*6380*/  @!P0 IMAD.WIDE.U32 R2, R7, 0x8, R2 ;  /* 0x0000000807028825 */ /* 0x001fca00078e0002 */
[----:B------:R2:W-:Y:S02]  /*6390*/  @!P0 STG.E.64 desc[UR4][R2.64], R16 ;  /* 0x0000001002008986 */ /* 0x0005e4000c101b04 */
.L_x_2532:
[----:B------:R-:W-:Y:S05]  /*63a0*/  BSYNC.RECONVERGENT B0 ;  /* 0x0000000000007941 */ /* 0x000fea0003800200 */
.L_x_2526:
[----:B------:R-:W-:Y:S05]  /*63b0*/  WARPSYNC.ALL ;  /* 0x0000000000007948 */ /* 0x000fea0003800000 */
[----:B------:R-:W-:-:S13]  /*63c0*/  ISETP.GE.U32.AND P0, PT, R5, R0, PT ;  /* 0x000000000500720c */ /* 0x000fda0003f06070 */
[----:B------:R-:W-:Y:S05]  /*63d0*/  @P0 EXIT ;  /* 0x000000000000094d */ /* 0x000fea0003800000 */
[----:B012---:R-:W0:Y:S01]  /*63e0*/  LDC.64 R2, c[0x0][0x388] ;  /* 0x0000e200ff027b82 */ /* 0x007e220000000a00 */
[----:B------:R-:W-:-:S04]  /*63f0*/  IMAD.IADD R5, R20, 0x1, R5 ;  /* 0x0000000114057824 */ /* 0x000fc800078e0205 */
[----:B0-----:R-:W-:-:S05]  /*6400*/  IMAD.WIDE.U32 R2, R5, 0x8, R2 ;  /* 0x0000000805027825 */ /* 0x001fca00078e0002 */
[----:B------:R-:W-:Y:S01]  /*6410*/  STG.E.64 desc[UR4][R2.64], R14 ;  /* 0x0000000e02007986 */ /* 0x000fe2000c101b04 */
[----:B------:R-:W-:Y:S05]  /*6420*/  EXIT ;  /* 0x000000000000794d */ /* 0x000fea0003800000 */
.L_x_2493:
[----:B------:R-:W0:Y:S01]  /*6430*/  S2R R3, SR_TID.X ;  /* 0x0000000000037919 */ /* 0x000e220000002100 */
[----:B------:R-:W1:Y:S02]  /*6440*/  LDC.64 R4, c[0x0][0x390] ;  /* 0x0000e400ff047b82 */ /* 0x000e640000000a00 */
[----:B-1----:R-:W-:-:S04]  /*6450*/  IMAD.WIDE.U32 R4, R20, 0x8, R4 ;  /* 0x0000000814047825 */ /* 0x002fc800078e0004 */
[----:B0-----:R-:W-:-:S05]  /*6460*/  IMAD.WIDE.U32 R24, R3, 0x10, R4 ;  /* 0x0000001003187825 */ /* 0x001fca00078e0004 */
[----:B------:R-:W2:Y:S01]  /*6470*/  LDG.E.128 R4, desc[UR4][R24.64] ;  /* 0x0000000418047981 */ /* 0x000ea2000c1e1d00 */
[----:B------:R-:W-:Y:S01]  /*6480*/  UMOV UR6, 0x2a25ff7e ;  /* 0x2a25ff7e00067882 */ /* 0x000fe20000000000 */
[----:B------:R-:W-:Y:S02]  /*6490*/  UMOV UR7, 0x3ef53e1d ;  /* 0x3ef53e1d00077882 */ /* 0x000fe40000000000 */
[----:B------:R-:W5:Y:S04]  /*64a0*/  LDG.E.128 R8, desc[UR4][R24.64+0x800] ;  /* 0x0008000418087981 */ /* 0x000f68000c1e1d00 */
[----:B------:R-:W5:Y:S04]  /*64b0*/  LDG.E.128 R12, desc[UR4][R24.64+0x1000] ;  /* 0x00100004180c7981 */ /* 0x000f68000c1e1d00 */
[----:B------:R0:W5:Y:S01]  /*64c0*/  LDG.E.128 R16, desc[UR4][R24.64+0x1800] ;  /* 0x0018000418107981 */ /* 0x000162000c1e1d00 */
[----:B------:R-:W-:Y:S01]  /*64d0*/  UMOV UR8, 0xabc7cf0d ;  /* 0xabc7cf0d00087882 */ /* 0x000fe20000000000 */
        /* <DEDUP_REMOVED lines=23> */
[----:B------:R-:W-:Y:S01]  /*6650*/  BSSY.RECONVERGENT B0, `(.L_x_2533) ;  /* 0x00000be000007945 */ /* 0x000fe20003800200 */
[----:B--2---:R-:W1:Y:S02]  /*6660*/  DSETP.GT.AND P0, PT, |R4|, 1, PT ;  /* 0x3ff000000400742a */ /* 0x004e640003f04200 */
[----:B-1----:R-:W-:-:S15]  /*6670*/  @P0 IMAD.MOV.U32 R26, RZ, RZ, RZ ;  /* 0x000000ffff1a0224 */ /* 0x002fde00078e00ff */
[----:B------:R-:W-:-:S15]  /*6680*/  NOP ;  /* 0x0000000000007918 */ /* 0x000fde0000000000 */
[----:B------:R-:W-:-:S15]  /*6690*/  NOP ;  /* 0x0000000000007918 */ /* 0x000fde0000000000 */
[----:B------:R-:W-:-:S15]  /*66a0*/  NOP ;  /* 0x0000000000007918 */ /* 0x000fde0000000000 */
[----:B------:R-:W-:-:S02]  /*66b0*/  NOP ;  /* 0x0000000000007918 */ /* 0x000fc40000000000 */
[----:B------:R-:W1:Y:S02]  /*66c0*/  DADD R22, -RZ, |R4| ;  /* 0x00000000ff167229 */ /* 0x000e640000000504 */
[----:B-1----:R-:W1:-:S15]  /*66d0*/  @P0 MUFU.RCP64H R27, R23 ;  /* 0x00000017001b0308 */ /* 0x002e5e0000001800 */
[----:B------:R-:W-:-:S15]  /*66e0*/  NOP ;  /* 0x0000000000007918 */ /* 0x000fde0000000000 */
[----:B------:R-:W-:-:S15]  /*66f0*/  NOP ;  /* 0x0000000000007918 */ /* 0x000fde0000000000 */
[----:B------:R-:W-:-:S15]  /*6700*/  NOP ;  /* 0x0000000000007918 */ /* 0x000fde0000000000 */
[----:B------:R-:W-:-:S02]  /*6710*/  NOP ;  /* 0x0000000000007918 */ /* 0x000fc40000000000 */
[----:B-1----:R-:W1:-:S15]  /*6720*/  @P0 DFMA R28, -|R4|, R26, 1 ;  /* 0x3ff00000041c042b */ /* 0x002e5e000000031a */
[----:B------:R-:W-:-:S15]  /*6730*/  NOP ;  /* 0x0000000000007918 */ /* 0x000fde0000000000 */
[----:B------:R-:W-:-:S15]  /*6740*/  NOP ;  /* 0x0000000000007918 */ /* 0x000fde0000000000 */
[----:B------:R-:W-:-:S15]  /*6750*/  NOP ;  /* 0x0000000000007918 */ /* 0x000fde0000000000 */
[----:B------:R-:W-:-:S04]  /*6760*/  NOP ;  /* 0x0000000000007918 */ /* 0x000fc80000000000 */
[----:B-1----:R-:W1:-:S15]  /*6770*/  @P0 DFMA R28, R28, R28, R28 ;  /* 0x0000001c1c1c022b */ /* 0x002e5e000000001c */
[----:B------:R-:W-:-:S15]  /*6780*/  NOP ;  /* 0x0000000000007918 */ /* 0x000fde0000000000 */
[----:B------:R-:W-:-:S15]  /*6790*/  NOP ;  /* 0x0000000000007918 */ /* 0x000fde0000000000 */
[----:B------:R-:W-:-:S15]  /*67a0*/  NOP ;  /* 0x0000000000007918 */ /* 0x000fde0000000000 */
[----:B------:R-:W-:-:S04]  /*67b0*/  NOP ;  /* 0x0000000000007918 */ /* 0x000fc80000000000 */
[----:B-1----:R1:W-:Y:S02]  /*67c0*/  @P0 DFMA R28, R26, R28, R26 ;  /* 0x0000001c1a1c022b */ /* 0x0023e4000000001a */
[----:B-1----:R-:W-:Y:S01]  /*67d0*/  MOV R26, 0xdbb65b49 ;  /* 0xdbb65b49001a7802 */ /* 0x002fe20000000f00 */
[----:B------:R-:W-:-:S15]  /*67e0*/  IMAD.MOV.U32 R27, RZ, RZ, 0x3f2d3b63 ;  /* 0x3f2d3b63ff1b7424 */ /* 0x000fde00078e00ff */
[----:B------:R-:W-:-:S15]  /*67f0*/  NOP ;  /* 0x0000000000007918 */ /* 0x000fde0000000000 */
[----:B------:R-:W-:-:S15]  /*6800*/  NOP ;  /* 0x0000000000007918 */ /* 0x000fde0000000000 */
[----:B------:R-:W-:-:S15]  /*6810*/  NOP ;  /* 0x0000000000007918 */ /* 0x000fde0000000000 */
[----:B------:R-:W-:-:S01]  /*6820*/  NOP ;  /* 0x0000000000007918 */ /* 0x000fc20000000000 */
[----:B------:R-:W1:Y:S02]  /*6830*/  @P0 DSETP.NEU.AND P1, PT, |R4|, +INF , PT ;  /* 0x7ff000000400042a */ /* 0x000e640003f2d200 */
[----:B-1----:R-:W-:Y:S02]  /*6840*/  @P0 FSEL R0, R28, RZ, P1 ;  /* 0x000000ff1c000208 */ /* 0x002fe40000800000 */
[----:B------:R-:W-:-:S03]  /*6850*/  @P0 FSEL R29, R29, RZ, P1 ;  /* 0x000000ff1d1d0208 */ /* 0x000fc60000800000 */
[----:B------:R-:W-:Y:S02]  /*6860*/  @P0 IMAD.MOV.U32 R22, RZ, RZ, R0 ;  /* 0x000000ffff160224 */ /* 0x000fe400078e0000 */
[----:B------:R-:W-:-:S15]  /*6870*/  @P0 IMAD.MOV.U32 R23, RZ, RZ, R29 ;  /* 0x000000ffff170224 */ /* 0x000fde00078e001d */
[----:B------:R-:W-:-:S15]  /*6880*/  NOP ;  /* 0x0000000000007918 */ /* 0x000fde0000000000 */
[----:B------:R-:W-:-:S15]  /*6890*/  NOP ;  /* 0x0000000000007918 */ /* 0x000fde0000000000 */
[----:B------:R-:W-:-:S10]  /*68a0*/  NOP ;  /* 0x0000000000007918 */ /* 0x000fd40000000000 */
[----:B0-----:R-:W0:-:S15]  /*68b0*/  DMUL R24, R22, R22 ;  /* 0x0000001616187228 */ /* 0x001e1e0000000000 */
        /* <DEDUP_REMOVED lines=18> */
[----:B0-----:R-:W0:-:S15]  /*69e0*/  DFMA R26, R24, R26, UR6 ;  /* 0x00000006181a7e2b */ /* 0x001e1e000800001a */
[----:B------:R-:W-:-:S15]  /*69f0*/  NOP ;  /* 0x0000000000007918 */ /* 0x000fde0000000000 */
[----:B------:R-:W-:-:S15]  /*6a00*/  NOP ;  /* 0x0000000000007918 */ /* 0x000fde0000000000 */
[----:B------:R-:W-:-:S15]  /*6a10*/  NOP ;  /* 0x0000000000007918 */ /* 0x000fde0000000000 */
[----:B------:R-:W-:-:S04]  /*6a20*/  NOP ;  /* 0x0000000000007918 */ /* 0x000fc80000000000 */
[----:B0-----:R-:W0:-:S15]  /*6a30*/  DFMA R26, R24, R26, -UR8 ;  /* 0x80000008181a7e2b */ /* 0x001e1e000800001a */
[----:B------:R-:W-:-:S15]  /*6a40*/  NOP ;  /* 0x0000000000007918 */ /* 0x000fde0000000000 */
[----:B------:R-:W-:-:S15]  /*6a50*/  NOP ;  /* 0x0000000000007918 */ /* 0x000fde0000000000 */
[----:B------:R-:W-:-:S15]  /*6a60*/  NOP ;  /* 0x0000000000007918 */ /* 0x000fde0000000000 */
[----:B------:R-:W-:-:S04]  /*6a70*/  NOP ;  /* 0x0000000000007918 */ /* 0x000fc80000000000 */
        /* <DEDUP_REMOVED lines=88> */
[----:B------:R-:W-:-:S15]  /*7000*/  DSETP.GT.AND P1, PT, |R6|, 1, PT ;  /* 0x3ff000000600742a */ /* 0x000fde0003f24200 */
[----:B------:R-:W-:-:S15]  /*7010*/  NOP ;  /* 0x0000000000007918 */ /* 0x000fde0000000000 */
[----:B------:R-:W-:-:S15]  /*7020*/  NOP ;  /* 0x0000000000007918 */ /* 0x000fde0000000000 */
[----:B------:R-:W-:-:S15]  /*7030*/  NOP ;  /* 0x0000000000007918 */ /* 0x000fde0000000000 */
[----:B------:R-:W-:-:S04]  /*7040*/  NOP ;  /* 0x0000000000007918 */ /* 0x000fc80000000000 */
[----:B0-----:R-:W0:Y:S02]  /*7050*/  DADD R24, -R26, UR30 ;  /* 0x0000001e1a187e29 */ /* 0x001e240008000100 */
[----:B0-----:R-:W-:Y:S02]  /*7060*/  FSEL R2, R24, R26, P0 ;  /* 0x0000001a18027208 */ /* 0x001fe40000000000 */
[----:B------:R-:W-:-:S15]  /*7070*/  FSEL R21, R25, R27, P0 ;  /* 0x0000001b19157208 */ /* 0x000fde0000000000 */
[----:B------:R-:W-:-:S15]  /*7080*/  NOP ;  /* 0x0000000000007918 */ /* 0x000fde0000000000 */
[----:B------:R-:W-:-:S15]  /*7090*/  NOP ;  /* 0x0000000000007918 */ /* 0x000fde0000000000 */
[----:B------:R-:W-:-:S15]  /*70a0*/  NOP ;  /* 0x0000000000007918 */ /* 0x000fde0000000000 */
        /* <DEDUP_REMOVED lines=24> */
.L_x_2534:
[----:B------:R-:W-:Y:S05]  /*7230*/  BSYNC.RECONVERGENT B0 ;  /* 0x0000000000007941 */ /* 0x000fea0003800200 */
.L_x_2533:
[----:B------:R-:W-:Y:S01]  /*7240*/  IMAD.MOV.U32 R24, RZ, RZ, -0x2449a4b7 ;  /* 0xdbb65b49ff187424 */ /* 0x000fe200078e00ff */
[----:B------:R-:W-:Y:S01]  /*7250*/  UMOV UR30, 0x2a25ff7e ;  /* 0x2a25ff7e001e7882 */ /* 0x000fe20000000000 */
[----:B------:R-:W-:Y:S01]  /*7260*/  IMAD.MOV.U32 R25, RZ, RZ, 0x3f2d3b63 ;  /* 0x3f2d3b63ff197424 */ /* 0x000fe200078e00ff */
[----:B------:R-:W-:Y:S01]  /*7270*/  UMOV UR31, 0x3ef53e1d ;  /* 0x3ef53e1d001f7882 */ /* 0x000fe20000000000 */
[----:B------:R-:W0:Y:S01]  /*7280*/  DMUL R22, R26, R26 ;  /* 0x0000001a1a167228 */ /* 0x000e220000000000 */
[----:B------:R-:W-:-:S15]  /*7290*/  BSSY.RECONVERGENT B0, `(.L_x_2535) ;  /* 0x0000098000007945 */ /* 0x000fde0003800200 */
        /* <DEDUP_REMOVED lines=116> */
[----:B-----5:R-:W-:-:S15]  /*79e0*/  DSETP.GT.AND P0, PT, |R8|, 1, PT ;  /* 0x3ff000000800742a */ /* 0x020fde0003f04200 */
        /* <DEDUP_REMOVED lines=34> */
.L_x_2536:
[----:B------:R-:W-:Y:S05]  /*7c10*/  BSYNC.RECONVERGENT B0 ;  /* 0x0000000000007941 */ /* 0x000fea0003800200 */
.L_x_2535:
[----:B------:R-:W-:Y:S01]  /*7c20*/  IMAD.MOV.U32 R28, RZ, RZ, -0x2449a4b7 ;  /* 0xdbb65b49ff1c7424 */ /* 0x000fe200078e00ff */
[----:B------:R-:W-:Y:S01]  /*7c30*/  UMOV UR30, 0x2a25ff7e ;  /* 0x2a25ff7e001e7882 */ /* 0x000fe20000000000 */
[----:B------:R-:W-:Y:S01]  /*7c40*/  IMAD.MOV.U32 R29, RZ, RZ, 0x3f2d3b63 ;  /* 0x3f2d3b63ff1d7424 */ /* 0x000fe200078e00ff */
[----:B------:R-:W-:Y:S01]  /*7c50*/  UMOV UR31, 0x3ef53e1d ;  /* 0x3ef53e1d001f7882 */ /* 0x000fe20000000000 */
[----:B------:R-:W0:Y:S01]  /*7c60*/  DMUL R22, R26, R26 ;  /* 0x0000001a1a167228 */ /* 0x000e220000000000 */
[----:B------:R-:W-:Y:S01]  /*7c70*/  UMOV UR32, 0x9dfe927 ;  /* 0x09dfe92700207882 */ /* 0x000fe20000000000 */
[----:B------:R-:W-:Y:S01]  /*7c80*/  UMOV UR33, 0x3fbc71c7 ;  /* 0x3fbc71c700217882 */ /* 0x000fe20000000000 */
[----:B------:R-:W-:Y:S01]  /*7c90*/  BSSY.RECONVERGENT B0, `(.L_x_2537) ;  /* 0x0000096000007945 */ /* 0x000fe20003800200 */
[----:B------:R-:W-:-:S15]  /*7ca0*/  LOP3.LUT R5, R21, 0x80000000, R5, 0xb8, !PT ;  /* 0x8000000015057812 */ /* 0x000fde00078eb805 */
[----:B------:R-:W-:-:S15]  /*7cb0*/  NOP ;  /* 0x0000000000007918 */ /* 0x000fde0000000000 */
[----:B------:R-:W-:-:S15]  /*7cc0*/  NOP ;  /* 0x0000000000007918 */ /* 0x000fde0000000000 */
[----:B------:R-:W-:-:S15]  /*7cd0*/  NOP ;  /* 0x0000000000007918 */ /* 0x000fde0000000000 */
[----:B0-----:R-:W0:Y:S01]  /*7ce0*/  DFMA R28, R22, -UR30, R28 ;  /* 0x8000001e161c7c2b */ /* 0x001e22000800001c */
[----:B------:R-:W-:Y:S01]  /*7cf0*/  UMOV UR30, 0x8dde082e ;  /* 0x8dde082e001e7882 */ /* 0x000fe20000000000 */
[----:B------:R-:W-:-:S15]  /*7d00*/  UMOV UR31, 0x3f531278 ;  /* 0x3f531278001f7882 */ /* 0x000fde0000000000 */
[----:B------:R-:W-:-:S15]  /*7d10*/  NOP ;  /* 0x0000000000007918 */ /* 0x000fde0000000000 */
[----:B------:R-:W-:-:S15]  /*7d20*/  NOP ;  /* 0x0000000000007918 */ /* 0x000fde0000000000 */
[----:B------:R-:W-:-:S15]  /*7d30*/  NOP ;  /* 0x0000000000007918 */ /* 0x000fde0000000000 */
[----:B------:R-:W-:-:S02]  /*7d40*/  NOP ;  /* 0x0000000000007918 */ /* 0x000fc40000000000 */
        /* <DEDUP_REMOVED lines=138> */
.L_x_2538:
[----:B------:R-:W-:Y:S05]  /*85f0*/  BSYNC.RECONVERGENT B0 ;  /* 0x0000000000007941 */ /* 0x000fea0003800200 */
.L_x_2537:
[----:B------:R-:W-:Y:S01]  /*8600*/  LOP3.LUT R7, R25, 0x80000000, R7, 0xb8, !PT ;  /* 0x8000000019077812 */ /* 0x000fe200078eb807 */
[----:B------:R-:W-:Y:S01]  /*8610*/  IMAD.MOV.U32 R24, RZ, RZ, 0x2a25ff7e ;  /* 0x2a25ff7eff187424 */ /* 0x000fe200078e00ff */
[----:B------:R-:W-:Y:S01]  /*8620*/  UMOV UR32, 0xdbb65b49 ;  /* 0xdbb65b4900207882 */ /* 0x000fe20000000000 */
[----:B------:R-:W-:Y:S01]  /*8630*/  IMAD.MOV.U32 R25, RZ, RZ, 0x3ef53e1d ;  /* 0x3ef53e1dff197424 */ /* 0x000fe200078e00ff */
[----:B------:R-:W-:Y:S01]  /*8640*/  UMOV UR33, 0x3f2d3b63 ;  /* 0x3f2d3b6300217882 */ /* 0x000fe20000000000 */
[----:B------:R-:W0:Y:S01]  /*8650*/  DMUL R22, R26, R26 ;  /* 0x0000001a1a167228 */ /* 0x000e220000000000 */
[----:B------:R-:W-:Y:S01]  /*8660*/  LOP3.LUT R9, R21, 0x80000000, R9, 0xb8, !PT ;  /* 0x8000000015097812 */ /* 0x000fe200078eb809 */
[----:B------:R-:W-:-:S15]  /*8670*/  BSSY.RECONVERGENT B0, `(.L_x_2539) ;  /* 0x0000096000007945 */ /* 0x000fde0003800200 */
[----:B------:R-:W-:-:S15]  /*8680*/  NOP ;  /* 0x0000000000007918 */ /* 0x000fde0000000000 */
[----:B------:R-:W-:-:S15]  /*8690*/  NOP ;  /* 0x0000000000007918 */ /* 0x000fde0000000000 */
[----:B------:R-:W-:-:S15]  /*86a0*/  NOP ;  /* 0x0000000000007918 */ /* 0x000fde0000000000 */
[----:B------:R-:W-:-:S02]  /*86b0*/  NOP ;  /* 0x0000000000007918 */ /* 0x000fc40000000000 */
[----:B0-----:R-:W0:Y:S01]  /*86c0*/  DFMA R28, R22, -R24, UR32 ;  /* 0x00000020161c7e2b */ /* 0x001e220008000818 */
        /* <DEDUP_REMOVED lines=115> */
[----:B------:R-:W-:-:S15]  /*8e00*/  DSETP.GT.AND P0, PT, |R12|, 1, PT ;  /* 0x3ff000000c00742a */ /* 0x000fde0003f04200 */
[----:B------:R-:W-:-:S15]  /*8e10*/  NOP ;  /* 0x0000000000007918 */ /* 0x000fde0000000000 */
[----:B------:R-:W-:-:S15]  /*8e20*/  NOP ;  /* 0x0000000000007918 */ /* 0x000fde0000000000 */
[----:B------:R-:W-:-:S15]  /*8e30*/  NOP ;  /* 0x0000000000007918 */ /* 0x000fde0000000000 */
[----:B------:R-:W-:-:S04]  /*8e40*/  NOP ;  /* 0x0000000000007918 */ /* 0x000fc80000000000 */
        /* <DEDUP_REMOVED lines=24> */
.L_x_2540:
[----:B------:R-:W-:Y:S05]  /*8fd0*/  BSYNC.RECONVERGENT B0 ;  /* 0x0000000000007941 */ /* 0x000fea0003800200 */
.L_x_2539:
[----:B------:R-:W-:Y:S01]  /*8fe0*/  UMOV UR34, 0xdbb65b49 ;  /* 0xdbb65b4900227882 */ /* 0x000fe20000000000 */
        /* <DEDUP_REMOVED lines=9> */
[----:B0-----:R-:W0:-:S15]  /*9080*/  DFMA R26, R22, -R24, UR34 ;  /* 0x00000022161a7e2b */ /* 0x001e1e0008000818 */
        /* <DEDUP_REMOVED lines=142> */
.L_x_2542:
[----:B------:R-:W-:Y:S05]  /*9970*/  BSYNC.RECONVERGENT B0 ;  /* 0x0000000000007941 */ /* 0x000fea0003800200 */
.L_x_2541:
[----:B------:R-:W0:Y:S01]  /*9980*/  DMUL R26, R28, R28 ;  /* 0x0000001c1c1a7228 */ /* 0x000e220000000000 */
[----:B------:R-:W-:Y:S01]  /*9990*/  UMOV UR32, 0x9dfe927 ;  /* 0x09dfe92700207882 */ /* 0x000fe20000000000 */
[----:B------:R-:W-:Y:S01]  /*99a0*/  UMOV UR33, 0x3fbc71c7 ;  /* 0x3fbc71c700217882 */ /* 0x000fe20000000000 */
[----:B------:R-:W-:Y:S01]  /*99b0*/  LOP3.LUT R21, R21, 0x80000000, R13, 0xb8, !PT ;  /* 0x8000000015157812 */ /* 0x000fe200078eb80d */
[----:B------:R-:W-:-:S15]  /*99c0*/  BSSY.RECONVERGENT B0, `(.L_x_2543) ;  /* 0x0000093000007945 */ /* 0x000fde0003800200 */
        /* <DEDUP_REMOVED lines=146> */
.L_x_2544:
[----:B------:R-:W-:Y:S05]  /*a2f0*/  BSYNC.RECONVERGENT B0 ;  /* 0x0000000000007941 */ /* 0x000fea0003800200 */
.L_x_2543:
[----:B------:R-:W0:Y:S01]  /*a300*/  DMUL R12, R26, R26 ;  /* 0x0000001a1a0c7228 */ /* 0x000e220000000000 */
[----:B------:R-:W-:Y:S01]  /*a310*/  LOP3.LUT R23, R23, 0x80000000, R15, 0xb8, !PT ;  /* 0x8000000017177812 */ /* 0x000fe200078eb80f */
[----:B------:R-:W-:Y:S01]  /*a320*/  UMOV UR32, 0x9dfe927 ;  /* 0x09dfe92700207882 */ /* 0x000fe20000000000 */
[----:B------:R-:W-:Y:S01]  /*a330*/  UMOV UR33, 0x3fbc71c7 ;  /* 0x3fbc71c700217882 */ /* 0x000fe20000000000 */
        /* <DEDUP_REMOVED lines=147> */
.L_x_2546:
[----:B------:R-:W-:Y:S05]  /*ac70*/  BSYNC.RECONVERGENT B0 ;  /* 0x0000000000007941 */ /* 0x000fea0003800200 */
.L_x_2545:
[----:B------:R-:W0:Y:S01]  /*ac80*/  DMUL R12, R14, R14 ;  /* 0x0000000e0e0c7228 */ /* 0x000e220000000000 */
[----:B------:R-:W-:Y:S01]  /*ac90*/  UMOV UR32, 0x9dfe927 ;  /* 0x09dfe92700207882 */ /* 0x000fe20000000000 */
[----:B------:R-:W-:Y:S01]  /*aca0*/  UMOV UR33, 0x3fbc71c7 ;  /* 0x3fbc71c700217882 */ /* 0x000fe20000000000 */
[----:B------:R-:W-:-:S15]  /*acb0*/  LOP3.LUT R17, R27, 0x80000000, R17, 0xb8, !PT ;  /* 0x800000001b117812 */ /* 0x000fde00078eb811 */
[----:B------:R-:W-:-:S15]  /*acc0*/  NOP ;  /* 0x0000000000007918 */ /* 0x000fde0000000000 */
[----:B------:R-:W-:-:S15]  /*acd0*/  NOP ;  /* 0x0000000000007918 */ /* 0x000fde0000000000 */
[----:B------:R-:W-:-:S15]  /*ace0*/  NOP ;  /* 0x0000000000007918 */ /* 0x000fde0000000000 */
[----:B------:R-:W-:-:S01]  /*acf0*/  NOP ;  /* 0x0000000000007918 */ /* 0x000fc20000000000 */
        /* <DEDUP_REMOVED lines=103> */
[----:B0-----:R0:W1:Y:S02]  /*b370*/  DFMA R12, R12, R14, R14 ;  /* 0x0000000e0c0c722b */ /* 0x001064000000000e */
[----:B0-----:R-:W0:Y:S02]  /*b380*/  LDC.64 R14, c[0x0][0x388] ;  /* 0x0000e200ff0e7b82 */ /* 0x001e240000000a00 */
[----:B0-----:R-:W-:-:S04]  /*b390*/  IMAD.WIDE.U32 R14, R20, 0x8, R14 ;  /* 0x00000008140e7825 */ /* 0x001fc800078e000e */
[----:B------:R-:W-:-:S04]  /*b3a0*/  IMAD.WIDE.U32 R24, R3, 0x10, R14 ;  /* 0x0000001003187825 */ /* 0x000fc800078e000e */
[----:B------:R-:W-:Y:S02]  /*b3b0*/  IMAD.MOV.U32 R15, RZ, RZ, R7 ;  /* 0x000000ffff0f7224 */ /* 0x000fe400078e0007 */
[----:B------:R-:W-:Y:S02]  /*b3c0*/  IMAD.MOV.U32 R7, RZ, RZ, R11 ;  /* 0x000000ffff077224 */ /* 0x000fe400078e000b */
[----:B------:R-:W-:Y:S02]  /*b3d0*/  IMAD.MOV.U32 R14, RZ, RZ, R0 ;  /* 0x000000ffff0e7224 */ /* 0x000fe400078e0000 */
[----:B------:R-:W-:-:S15]  /*b3e0*/  IMAD.MOV.U32 R11, RZ, RZ, R23 ;  /* 0x000000ffff0b7224 */ /* 0x000fde00078e0017 */
[----:B------:R-:W-:-:S15]  /*b3f0*/  NOP ;  /* 0x0000000000007918 */ /* 0x000fde0000000000 */
[----:B------:R-:W-:-:S15]  /*b400*/  NOP ;  /* 0x0000000000007918 */ /* 0x000fde0000000000 */
[----:B------:R-:W-:-:S01]  /*b410*/  NOP ;  /* 0x0000000000007918 */ /* 0x000fc20000000000 */
[----:B-1----:R-:W0:Y:S02]  /*b420*/  DADD R26, -R12, UR32 ;  /* 0x000000200c1a7e29 */ /* 0x002e240008000100 */
[----:B0-----:R-:W-:Y:S02]  /*b430*/  FSEL R13, R27, R13, P1 ;  /* 0x0000000d1b0d7208 */ /* 0x001fe40000800000 */
[----:B------:R-:W-:Y:S01]  /*b440*/  FSEL R16, R26, R12, P1 ;  /* 0x0000000c1a107208 */ /* 0x000fe20000800000 */
[----:B------:R-:W-:Y:S01]  /*b450*/  IMAD.MOV.U32 R12, RZ, RZ, R2 ;  /* 0x000000ffff0c7224 */ /* 0x000fe200078e0002 */
[----:B------:R-:W-:Y:S01]  /*b460*/  LOP3.LUT R19, R13, 0x80000000, R19, 0xb8, !PT ;  /* 0x800000000d137812 */ /* 0x000fe200078eb813 */
[----:B------:R-:W-:Y:S02]  /*b470*/  IMAD.MOV.U32 R13, RZ, RZ, R5 ;  /* 0x000000ffff0d7224 */ /* 0x000fe400078e0005 */
[----:B------:R-:W-:Y:S01]  /*b480*/  IMAD.MOV.U32 R5, RZ, RZ, R9 ;  /* 0x000000ffff057224 */ /* 0x000fe200078e0009 */
[----:B------:R-:W-:-:S02]  /*b490*/  MOV R9, R21 ;  /* 0x0000001500097202 */ /* 0x000fc40000000f00 */
[----:B------:R-:W-:Y:S04]  /*b4a0*/  STG.E.128 desc[UR4][R24.64], R12 ;  /* 0x0000000c18007986 */ /* 0x000fe8000c101d04 */
[----:B------:R0:W-:Y:S04]  /*b4b0*/  STG.E.128 desc[UR4][R24.64+0x800], R4 ;  /* 0x0008000418007986 */ /* 0x0001e8000c101d04 */
[----:B------:R-:W-:Y:S01]  /*b4c0*/  STG.E.128 desc[UR4][R24.64+0x1000], R8 ;  /* 0x0010000818007986 */ /* 0x000fe2000c101d04 */
[----:B0-----:R-:W-:Y:S02]  /*b4d0*/  IMAD.MOV.U32 R4, RZ, RZ, R22 ;  /* 0x000000ffff047224 */ /* 0x001fe400078e0016 */
[----:B------:R-:W-:-:S02]  /*b4e0*/  IMAD.MOV.U32 R5, RZ, RZ, R17 ;  /* 0x000000ffff057224 */ /* 0x000fc400078e0011 */
[----:B------:R-:W-:Y:S02]  /*b4f0*/  IMAD.MOV.U32 R6, RZ, RZ, R16 ;  /* 0x000000ffff067224 */ /* 0x000fe400078e0010 */
[----:B------:R-:W-:-:S05]  /*b500*/  IMAD.MOV.U32 R7, RZ, RZ, R19 ;  /* 0x000000ffff077224 */ /* 0x000fca00078e0013 */
[----:B------:R-:W-:Y:S01]  /*b510*/  STG.E.128 desc[UR4][R24.64+0x1800], R4 ;  /* 0x0018000418007986 */ /* 0x000fe2000c101d04 */
[----:B------:R-:W-:Y:S05]  /*b520*/  EXIT ;  /* 0x000000000000794d */ /* 0x000fea0003800000 */
.L_x_2547:
        /* <DEDUP_REMOVED lines=13> */
.L_x_2629:


//--------------------- .text._ZN2at6native29vectorized_elementwise_kernelILi4EZZZNS0_16atan_kernel_cudaERNS_18TensorIteratorBaseEENKUlvE0_clEvENKUlvE_clEvEUldE_St5arrayIPcLm2EEEEviT0_T1_ --------------------------
	.section	.text._ZN2at6native29vectorized_elementwise_kernelILi4EZZZNS0_16atan_kernel_cudaERNS_18TensorIteratorBaseEENKUlvE0_clEvENKUlvE_clEvEUldE_St5arrayIPcLm2EEEEviT0_T1_,"ax",@progbits
	.align	128
        .global         _ZN2at6native29vectorized_elementwise_kernelILi4EZZZNS0_16atan_kernel_cudaERNS_18TensorIteratorBaseEENKUlvE0_clEvENKUlvE_clEvEUldE_St5arrayIPcLm2EEEEviT0_T1_
        .type           _ZN2at6native29vectorized_elementwise_kernelILi4EZZZNS0_16atan_kernel_cudaERNS_18TensorIteratorBaseEENKUlvE0_clEvENKUlvE_clEvEUldE_St5arrayIPcLm2EEEEviT0_T1_,@function
        .size           _ZN2at6native29vectorized_elementwise_kernelILi4EZZZNS0_16atan_kernel_cudaERNS_18TensorIteratorBaseEENKUlvE0_clEvENKUlvE_clEvEUldE_St5arrayIPcLm2EEEEviT0_T1_,(.L_x_2630 - _ZN2at6native29vectorized_elementwise_kernelILi4EZZZNS0_16atan_kernel_cudaERNS_18TensorIteratorBaseEENKUlvE0_clEvENKUlvE_clEvEUldE_St5arrayIPcLm2EEEEviT0_T1_)
        .other          _ZN2at6native29vectorized_elementwise_kernelILi4EZZZNS0_16atan_kernel_cudaERNS_18TensorIteratorBaseEENKUlvE0_clEvENKUlvE_clEvEUldE_St5arrayIPcLm2EEEEviT0_T1_,@"STO_CUDA_ENTRY STV_DEFAULT"
_ZN2at6native29vectorized_elementwise_kernelILi4EZZZNS0_16atan_kernel_cudaERNS_18TensorIteratorBaseEENKUlvE0_clEvENKUlvE_clEvEUldE_St5arrayIPcLm2EEEEviT0_T1_:
.text._ZN2at6native29vectorized_elementwise_kernelILi4EZZZNS0_16atan_kernel_cudaERNS_18TensorIteratorBaseEENKUlvE0_clEvENKUlvE_clEvEUldE_St5arrayIPcLm2EEEEviT0_T1_:
        /* <DEDUP_REMOVED lines=26> */
[----:B------:R-:W-:Y:S01]  /*01a0*/  @!P3 IMAD.IADD R27, R20, 0x1, R3 ;  /* 0x00000001141bb824 */ /* 0x000fe200078e0203 */
[----:B------:R-:W-:Y:S02]  /*01b0*/  @!P3 IADD3 R3, PT, PT, R3, 0x80, RZ ;  /* 0x000000800303b810 */ /* 0x000fe40007ffe0ff */
[----:B------:R-:W-:Y:S01]  /*01c0*/  CS2R R8, SRZ ;  /* 0x0000000000087805 */ /* 0x000fe2000001ff00 */
[----:B-1----:R-:W-:Y:S01]  /*01d0*/  @!P5 IMAD.WIDE.U32 R14, R17, 0x8, R14 ;  /* 0x00000008110ed825 */ /* 0x002fe200078e000e */
[----:B------:R-:W1:Y:S01]  /*01e0*/  @!P3 LDC.64 R22, c[0x0][0x390] ;  /* 0x0000e400ff16bb82 */ /* 0x000e620000000a00 */
[----:B------:R-:W-:-:S03]  /*01f0*/  ISETP.GE.U32.AND P2, PT, R3, R0, PT ;  /* 0x000000000300720c */ /* 0x000fc60003f46070 */
[----:B------:R3:W5:Y:S10]  /*0200*/  @!P5 LDG.E.64 R8, desc[UR4][R14.64] ;  /* 0x000000040e08d981 */ /* 0x000774000c1e1b00 */
        /* <DEDUP_REMOVED lines=9> */
[----:B------:R-:W4:Y:S01]  /*02a0*/  @!P0 LDC.64 R16, c[0x0][0x390] ;  /* 0x0000e400ff108b82 */ /* 0x000f220000000a00 */
[----:B------:R-:W-:-:S05]  /*02b0*/  @!P0 VIADD R3, R3, 0x80 ;  /* 0x0000008003038836 */ /* 0x000fca0000000000 */
[----:B------:R-:W-:Y:S01]  /*02c0*/  ISETP.GE.U32.AND P6, PT, R3, R0, PT ;  /* 0x000000000300720c */ /* 0x000fe20003fc6070 */
[----:B--2---:R-:W-:Y:S01]  /*02d0*/  @!P4 IMAD.WIDE.U32 R24, R7, 0x8, R24 ;  /* 0x000000080718c825 */ /* 0x004fe200078e0018 */
[----:B------:R-:W-:-:S03]  /*02e0*/  CS2R R6, SRZ ;  /* 0x0000000000067805 */ /* 0x000fc6000001ff00 */
[----:B0-----:R-:W-:-:S03]  /*02f0*/  @!P2 IMAD.WIDE.U32 R12, R21, 0x8, R12 ;  /* 0x00000008150ca825 */ /* 0x001fc600078e000c */
[----:B------:R0:W5:Y:S05]  /*0300*/  @!P4 LDG.E.64 R6, desc[UR4][R24.64] ;  /* 0x000000041806c981 */ /* 0x00016a000c1e1b00 */
[----:B------:R-:W2:Y:S01]  /*0310*/  @!P6 LDC.64 R18, c[0x0][0x390] ;  /* 0x0000e400ff12eb82 */ /* 0x000ea20000000a00 */
        /* <DEDUP_REMOVED lines=8> */
[----:B--2---:R-:W-:Y:S01]  /*03a0*/  @!P6 IMAD.WIDE.U32 R12, R21, 0x8, R18 ;  /* 0x00000008150ce825 */ /* 0x004fe200078e0012 */
[----:B------:R-:W-:-:S04]  /*03b0*/  CS2R R18, SRZ ;  /* 0x0000000000127805 */ /* 0x000fc8000001ff00 */
[----:B------:R0:W5:Y:S04]  /*03c0*/  @!P6 LDG.E.64 R14, desc[UR4][R12.64] ;  /* 0x000000040c0ee981 */ /* 0x000168000c1e1b00 */
[----:B------:R0:W5:Y:S01]  /*03d0*/  @!P1 LDG.E.64 R18, desc[UR4][R2.64] ;  /* 0x0000000402129981 */ /* 0x000162000c1e1b00 */
[----:B----4-:R-:W-:Y:S01]  /*03e0*/  @!P0 IMAD.WIDE.U32 R28, R29, 0x8, R16 ;  /* 0x000000081d1c8825 */ /* 0x010fe200078e0010 */
        /* <DEDUP_REMOVED lines=35> */
.L_x_2552:
[----:B------:R-:W-:Y:S05]  /*0620*/  BSYNC.RECONVERGENT B1 ;  /* 0x0000000000017941 */ /* 0x000fea0003800200 */
.L_x_2551:
        /* <DEDUP_REMOVED lines=149> */
.L_x_2550:
[----:B------:R-:W-:Y:S05]  /*0f80*/  BSYNC.RECONVERGENT B0 ;  /* 0x0000000000007941 */ /* 0x000fea0003800200 */
.L_x_2549:
        /* <DEDUP_REMOVED lines=34> */
.L_x_2556:
[----:B------:R-:W-:Y:S05]  /*11b0*/  BSYNC.RECONVERGENT B1 ;  /* 0x0000000000017941 */ /* 0x000fea0003800200 */
.L_x_2555:
[----:B------:R-:W-:Y:S01]  /*11c0*/  MOV R26, 0xdbb65b49 ;  /* 0xdbb65b49001a7802 */ /* 0x000fe20000000f00 */
[----:B------:R-:W-:Y:S01]  /*11d0*/  IMAD.MOV.U32 R27, RZ, RZ, 0x3f2d3b63 ;  /* 0x3f2d3b63ff1b7424 */ /* 0x000fe200078e00ff */
        /* <DEDUP_REMOVED lines=147> */
.L_x_2554:
[----:B------:R-:W-:Y:S05]  /*1b10*/  BSYNC.RECONVERGENT B0 ;  /* 0x0000000000007941 */ /* 0x000fea0003800200 */
.L_x_2553:
        /* <DEDUP_REMOVED lines=34> */
.L_x_2560:
[----:B------:R-:W-:Y:S05]  /*1d40*/  BSYNC.RECONVERGENT B1 ;  /* 0x0000000000017941 */ /* 0x000fea0003800200 */
.L_x_2559:
        /* <DEDUP_REMOVED lines=149> */
.L_x_2558:
[----:B------:R-:W-:Y:S05]  /*26a0*/  BSYNC.RECONVERGENT B0 ;  /* 0x0000000000007941 */ /* 0x000fea0003800200 */
.L_x_2557:
        /* <DEDUP_REMOVED lines=34> */
.L_x_2564:
[----:B------:R-:W-:Y:S05]  /*28d0*/  BSYNC.RECONVERGENT B1 ;  /* 0x0000000000017941 */ /* 0x000fea0003800200 */
.L_x_2563:
        /* <DEDUP_REMOVED lines=149> */
.L_x_2562:
[----:B------:R-:W-:Y:S05]  /*3230*/  BSYNC.RECONVERGENT B0 ;  /* 0x0000000000007941 */ /* 0x000fea0003800200 */
.L_x_2561:
        /* <DEDUP_REMOVED lines=34> */
.L_x_2568:
[----:B------:R-:W-:Y:S05]  /*3460*/  BSYNC.RECONVERGENT B1 ;  /* 0x0000000000017941 */ /* 0x000fea0003800200 */
.L_x_2567:
        /* <DEDUP_REMOVED lines=149> */
.L_x_2566:
[----:B------:R-:W-:Y:S05]  /*3dc0*/  BSYNC.RECONVERGENT B0 ;  /* 0x0000000000007941 */ /* 0x000fea0003800200 */
.L_x_2565:
        /* <DEDUP_REMOVED lines=34> */
.L_x_2572:
[----:B------:R-:W-:Y:S05]  /*3ff0*/  BSYNC.RECONVERGENT B1 ;  /* 0x0000000000017941 */ /* 0x000fea0003800200 */
.L_x_2571:
        /* <DEDUP_REMOVED lines=149> */
.L_x_2570:
[----:B------:R-:W-:Y:S05]  /*4950*/  BSYNC.RECONVERGENT B0 ;  /* 0x0000000000007941 */ /* 0x000fea0003800200 */
.L_x_2569:
        /* <DEDUP_REMOVED lines=34> */
.L_x_2576:
[----:B------:R-:W-:Y:S05]  /*4b80*/  BSYNC.RECONVERGENT B1 ;  /* 0x0000000000017941 */ /* 0x000fea0003800200 */
.L_x_2575:
        /* <DEDUP_REMOVED lines=149> */
.L_x_2574:
[----:B------:R-:W-:Y:S05]  /*54e0*/  BSYNC.RECONVERGENT B0 ;  /* 0x0000000000007941 */ /* 0x000fea0003800200 */
.L_x_2573:
        /* <DEDUP_REMOVED lines=34> */
.L_x_2580:
[----:B------:R-:W-:Y:S05]  /*5710*/  BSYNC.RECONVERGENT B1 ;  /* 0x0000000000017941 */ /* 0x000fea0003800200 */
.L_x_2579:
        /* <DEDUP_REMOVED lines=149> */
.L_x_2578:
[----:B------:R-:W-:Y:S05]  /*6070*/  BSYNC.RECONVERGENT B0 ;  /* 0x0000000000007941 */ /* 0x000fea0003800200 */
.L_x_2577:
        /* <DEDUP_REMOVED lines=17> */
[----:B------:R-:W-:Y:S01]  /*6190*/  IMAD.IADD R9, R20, 0x1, R5 ;  /* 0x0000000114097824 */ /* 0x000fe200078e0205 */
[----:B------:R-:W-:-:S03]  /*61a0*/  IADD3 R5, PT, PT, R5, 0x80, RZ ;  /* 0x0000008005057810 */ /* 0x000fc60007ffe0ff */
[----:B0-----:R-:W-:-:S05]  /*61b0*/  IMAD.WIDE.U32 R2, R9, 0x8, R2 ;  /* 0x0000000809027825 */ /* 0x001fca00078e0002 */
[----:B------:R0:W-:Y:S02]  /*61c0*/  STG.E.64 desc[UR4][R2.64], R6 ;  /* 0x0000000602007986 */ /* 0x0001e4000c101b04 */
.L_x_2583:
[----:B------:R-:W-:-:S13]  /*61d0*/  ISETP.GE.U32.AND P0, PT, R5, R0, PT ;  /* 0x000000000500720c */ /* 0x000fda0003f06070 */
[----:B------:R-:W-:Y:S05]  /*61e0*/  @P0 BRA `(.L_x_2585) ;  /* 0x0000000000300947 */ /* 0x000fea0003800000 */
[----:B0-----:R-:W0:Y:S01]  /*61f0*/  LDC.64 R2, c[0x0][0x388] ;  /* 0x0000e200ff027b82 */ /* 0x001e220000000a00 */
[----:B------:R-:W-:Y:S02]  /*6200*/  IMAD.IADD R7, R20, 0x1, R5 ;  /* 0x0000000114077824 */ /* 0x000fe400078e0205 */
[----:B------:R-:W-:Y:S02]  /*6210*/  VIADD R5, R5, 0x80 ;  /* 0x0000008005057836 */ /* 0x000fe40000000000 */
[----:B0-----:R-:W-:-:S05]  /*6220*/  IMAD.WIDE.U32 R2, R7, 0x8, R2 ;  /* 0x0000000807027825 */ /* 0x001fca00078e0002 */
[----:B------:R1:W-:Y:S02]  /*6230*/  STG.E.64 desc[UR4][R2.64], R12 ;  /* 0x0000000c02007986 */ /* 0x0003e4000c101b04 */
.L_x_2584:
[----:B------:R-:W-:-:S13]  /*6240*/  ISETP.GE.U32.AND P0, PT, R5, R0, PT ;  /* 0x000000000500720c */ /* 0x000fda0003f06070 */
[----:B------:R-:W-:Y:S05]  /*6250*/  @P0 BRA `(.L_x_2586) ;  /* 0x0000000000340947 */ /* 0x000fea0003800000 */
[----:B01----:R-:W0:Y:S01]  /*6260*/  LDC.64 R2, c[0x0][0x388] ;  /* 0x0000e200ff027b82 */ /* 0x003e220000000a00 */
[----:B------:R-:W-:Y:S02]  /*6270*/  IMAD.IADD R7, R20, 0x1, R5 ;  /* 0x0000000114077824 */ /* 0x000fe400078e0205 */
[----:B------:R-:W-:Y:S02]  /*6280*/  VIADD R5, R5, 0x80 ;  /* 0x0000008005057836 */ /* 0x000fe40000000000 */
[----:B0-----:R-:W-:-:S05]  /*6290*/  IMAD.WIDE.U32 R2, R7, 0x8, R2 ;  /* 0x0000000807027825 */ /* 0x001fca00078e0002 */
[----:B------:R1:W-:Y:S02]  /*62a0*/  STG.E.64 desc[UR4][R2.64], R22 ;  /* 0x0000001602007986 */ /* 0x0003e4000c101b04 */
.L_x_2585:
[----:B------:R-:W-:-:S13]  /*62b0*/  ISETP.GE.U32.AND P0, PT, R5, R0, PT ;  /* 0x000000000500720c */ /* 0x000fda0003f06070 */
[----:B------:R-:W-:Y:S05]  /*62c0*/  @P0 BREAK.RELIABLE B1 ;  /* 0x0000000000010942 */ /* 0x000fea0003800100 */
[----:B------:R-:W-:Y:S05]  /*62d0*/  @P0 BRA `(.L_x_2587) ;  /* 0x0000000000300947 */ /* 0x000fea0003800000 */
[----:B01----:R-:W0:Y:S01]  /*62e0*/  LDC.64 R2, c[0x0][0x388] ;  /* 0x0000e200ff027b82 */ /* 0x003e220000000a00 */
[----:B------:R-:W-:Y:S02]  /*62f0*/  IMAD.IADD R7, R20, 0x1, R5 ;  /* 0x0000000114077824 */ /* 0x000fe400078e0205 */
[----:B------:R-:W-:Y:S02]  /*6300*/  VIADD R5, R5, 0x80 ;  /* 0x0000008005057836 */ /* 0x000fe40000000000 */
[----:B0-----:R-:W-:-:S05]  /*6310*/  IMAD.WIDE.U32 R2, R7, 0x8, R2 ;  /* 0x0000000807027825 */ /* 0x001fca00078e0002 */
[----:B------:R2:W-:Y:S02]  /*6320*/  STG.E.64 desc[UR4][R2.64], R18 ;  /* 0x0000001202007986 */ /* 0x0005e4000c101b04 */
.L_x_2586:
[----:B------:R-:W-:Y:S05]  /*6330*/  BSYNC.RELIABLE B1 ;  /* 0x0000000000017941 */ /* 0x000fea0003800100 */
.L_x_2582:
[----:B------:R-:W-:-:S13]  /*6340*/  ISETP.GE.U32.AND P0, PT, R5, R0, PT ;  /* 0x000000000500720c */ /* 0x000fda0003f06070 */
[----:B012---:R-:W0:Y:S01]  /*6350*/  @!P0 LDC.64 R2, c[0x0][0x388] ;  /* 0x0000e200ff028b82 */ /* 0x007e220000000a00 */
[----:B------:R-:W-:Y:S01]  /*6360*/  @!P0 IMAD.IADD R7, R20, 0x1, R5 ;  /* 0x0000000114078824 */ /* 0x000fe200078e0205 */
[----:B------:R-:W-:-:S03]  /*6370*/  @!P0 IADD3 R5, PT, PT, R5, 0x80, RZ ;  /* 0x0000008005058810 */ /* 0x000fc60007ffe0ff */
[----:B0-----:R-:W-:-:S05]  /*6380*/  @!P0 IMAD.WIDE.U32 R2, R7, 0x8, R2 ;  /* 0x0000000807028825 */ /* 0x001fca00078e0002 */
[----:B------:R2:W-:Y:S02]  /*6390*/  @!P0 STG.E.64 desc[UR4][R2.64], R16 ;  /* 0x0000001002008986 */ /* 0x0005e4000c101b04 */
.L_x_2587:
[----:B------:R-:W-:Y:S05]  /*63a0*/  BSYNC.RECONVERGENT B0 ;  /* 0x0000000000007941 */ /* 0x000fea0003800200 */
.L_x_2581:
        /* <DEDUP_REMOVED lines=8> */
.L_x_2548:
[----:B------:R-:W0:Y:S01]  /*6430*/  S2R R3, SR_TID.X ;  /* 0x0000000000037919 */ /* 0x000e220000002100 */
[----:B------:R-:W1:Y:S02]  /*6440*/  LDC.64 R4, c[0x0][0x390] ;  /* 0x0000e400ff047b82 */ /* 0x000e640000000a00 */
[----:B-1----:R-:W-:-:S04]  /*6450*/  IMAD.WIDE.U32 R4, R20, 0x8, R4 ;  /* 0x0000000814047825 */ /* 0x002fc800078e0004 */
[----:B0-----:R-:W-:-:S05]  /*6460*/  IMAD.WIDE.U32 R24, R3, 0x20, R4 ;  /* 0x0000002003187825 */ /* 0x001fca00078e0004 */
[----:B------:R-:W2:Y:S01]  /*6470*/  LDG.E.ENL2.256 R8, R4, desc[UR4][R24.64] ;  /* 0xfe0000041804797e */ /* 0x000ea20008121908 */
[----:B------:R-:W-:Y:S01]  /*6480*/  UMOV UR6, 0x2a25ff7e ;  /* 0x2a25ff7e00067882 */ /* 0x000fe20000000000 */
[----:B------:R-:W-:Y:S02]  /*6490*/  UMOV UR7, 0x3ef53e1d ;  /* 0x3ef53e1d00077882 */ /* 0x000fe40000000000 */
[----:B------:R0:W5:Y:S01]  /*64a0*/  LDG.E.ENL2.256 R16, R12, desc[UR4][R24.64+0x1000] ;  /* 0xfe008004180c797e */ /* 0x0001620008121910 */
        /* <DEDUP_REMOVED lines=48> */
[----:B-1----:R-:W-:Y:S02]  /*67b0*/  IMAD.MOV.U32 R26, RZ, RZ, -0x2449a4b7 ;  /* 0xdbb65b49ff1a7424 */ /* 0x002fe400078e00ff */
[----:B------:R-:W-:-:S15]  /*67c0*/  IMAD.MOV.U32 R27, RZ, RZ, 0x3f2d3b63 ;  /* 0x3f2d3b63ff1b7424 */ /* 0x000fde00078e00ff */
[----:B------:R-:W-:-:S15]  /*67d0*/  NOP ;  /* 0x0000000000007918 */ /* 0x000fde0000000000 */
[----:B------:R-:W-:-:S15]  /*67e0*/  NOP ;  /* 0x0000000000007918 */ /* 0x000fde0000000000 */
[----:B------:R-:W-:-:S15]  /*67f0*/  NOP ;  /* 0x0000000000007918 */ /* 0x000fde0000000000 */
        /* <DEDUP_REMOVED lines=160> */
.L_x_2589:
[----:B------:R-:W-:Y:S05]  /*7200*/  BSYNC.RECONVERGENT B0 ;  /* 0x0000000000007941 */ /* 0x000fea0003800200 */
.L_x_2588:
[----:B------:R-:W-:Y:S01]  /*7210*/  IMAD.MOV.U32 R26, RZ, RZ, 0x2a25ff7e ;  /* 0x2a25ff7eff1a7424 */ /* 0x000fe200078e00ff */
        /* <DEDUP_REMOVED lines=9> */
[----:B0-----:R-:W0:Y:S01]  /*72b0*/  DFMA R26, R22, -R26, UR30 ;  /* 0x0000001e161a7e2b */ /* 0x001e22000800081a */
        /* <DEDUP_REMOVED lines=146> */
.L_x_2591:
[----:B------:R-:W-:Y:S05]  /*7be0*/  BSYNC.RECONVERGENT B0 ;  /* 0x0000000000007941 */ /* 0x000fea0003800200 */
.L_x_2590:
[----:B------:R-:W-:Y:S01]  /*7bf0*/  IMAD.MOV.U32 R22, RZ, RZ, 0x2a25ff7e ;  /* 0x2a25ff7eff167424 */ /* 0x000fe200078e00ff */
[----:B------:R-:W-:Y:S01]  /*7c00*/  MOV R23, 0x3ef53e1d ;  /* 0x3ef53e1d00177802 */ /* 0x000fe20000000f00 */
[----:B------:R-:W-:Y:S01]  /*7c10*/  UMOV UR30, 0xdbb65b49 ;  /* 0xdbb65b49001e7882 */ /* 0x000fe20000000000 */
[----:B------:R-:W-:Y:S01]  /*7c20*/  UMOV UR31, 0x3f2d3b63 ;  /* 0x3f2d3b63001f7882 */ /* 0x000fe20000000000 */
[----:B------:R-:W0:Y:S01]  /*7c30*/  DMUL R26, R28, R28 ;  /* 0x0000001c1c1a7228 */ /* 0x000e220000000000 */
[----:B------:R-:W-:Y:S01]  /*7c40*/  LOP3.LUT R25, R25, 0x80000000, R5, 0xb8, !PT ;  /* 0x8000000019197812 */ /* 0x000fe200078eb805 */
[----:B------:R-:W-:Y:S01]  /*7c50*/  BSSY.RECONVERGENT B0, `(.L_x_2592) ;  /* 0x0000099000007945 */ /* 0x000fe20003800200 */
[----:B------:R-:W-:-:S15]  /*7c60*/  LOP3.LUT R21, R21, 0x80000000, R7, 0xb8, !PT ;  /* 0x8000000015157812 */ /* 0x000fde00078eb807 */
[----:B------:R-:W-:-:S15]  /*7c70*/  NOP ;  /* 0x0000000000007918 */ /* 0x000fde0000000000 */
[----:B------:R-:W-:-:S15]  /*7c80*/  NOP ;  /* 0x0000000000007918 */ /* 0x000fde0000000000 */
[----:B------:R-:W-:-:S15]  /*7c90*/  NOP ;  /* 0x0000000000007918 */ /* 0x000fde0000000000 */
[----:B------:R-:W-:-:S01]  /*7ca0*/  NOP ;  /* 0x0000000000007918 */ /* 0x000fc20000000000 */
        /* <DEDUP_REMOVED lines=147> */
.L_x_2593:
[----:B------:R-:W-:Y:S05]  /*85e0*/  BSYNC.RECONVERGENT B0 ;  /* 0x0000000000007941 */ /* 0x000fea0003800200 */
.L_x_2592:
        /* <DEDUP_REMOVED lines=126> */
[----:B-----5:R-:W-:-:S15]  /*8dd0*/  DSETP.GT.AND P0, PT, |R12|, 1, PT ;  /* 0x3ff000000c00742a */ /* 0x020fde0003f04200 */
        /* <DEDUP_REMOVED lines=28> */
.L_x_2595:
[----:B------:R-:W-:Y:S05]  /*8fa0*/  BSYNC.RECONVERGENT B0 ;  /* 0x0000000000007941 */ /* 0x000fea0003800200 */
.L_x_2594:
[----:B------:R-:W0:Y:S01]  /*8fb0*/  DMUL R8, R26, R26 ;  /* 0x0000001a1a087228 */ /* 0x000e220000000000 */
[----:B------:R-:W-:Y:S01]  /*8fc0*/  LOP3.LUT R7, R7, 0x80000000, R11, 0xb8, !PT ;  /* 0x8000000007077812 */ /* 0x000fe200078eb80b */
[----:B------:R-:W-:Y:S01]  /*8fd0*/  UMOV UR34, 0x8dde082e ;  /* 0x8dde082e00227882 */ /* 0x000fe20000000000 */
[----:B------:R-:W-:Y:S01]  /*8fe0*/  UMOV UR35, 0x3f531278 ;  /* 0x3f53127800237882 */ /* 0x000fe20000000000 */
[----:B------:R-:W-:Y:S01]  /*8ff0*/  UMOV UR32, 0x9dfe927 ;  /* 0x09dfe92700207882 */ /* 0x000fe20000000000 */
[----:B------:R-:W-:Y:S01]  /*9000*/  UMOV UR33, 0x3fbc71c7 ;  /* 0x3fbc71c700217882 */ /* 0x000fe20000000000 */
[----:B------:R-:W-:-:S15]  /*9010*/  BSSY.RECONVERGENT B0, `(.L_x_2596) ;  /* 0x0000093000007945 */ /* 0x000fde0003800200 */
[----:B------:R-:W-:-:S15]  /*9020*/  NOP ;  /* 0x0000000000007918 */ /* 0x000fde0000000000 */
[----:B------:R-:W-:-:S15]  /*9030*/  NOP ;  /* 0x0000000000007918 */ /* 0x000fde0000000000 */
[----:B------:R-:W-:-:S13]  /*9040*/  NOP ;  /* 0x0000000000007918 */ /* 0x000fda0000000000 */
        /* <DEDUP_REMOVED lines=143> */
.L_x_2597:
[----:B------:R-:W-:Y:S05]  /*9940*/  BSYNC.RECONVERGENT B0 ;  /* 0x0000000000007941 */ /* 0x000fea0003800200 */
.L_x_2596:
        /* <DEDUP_REMOVED lines=151> */
.L_x_2599:
[----:B------:R-:W-:Y:S05]  /*a2c0*/  BSYNC.RECONVERGENT B0 ;  /* 0x0000000000007941 */ /* 0x000fea0003800200 */
.L_x_2598:
        /* <DEDUP_REMOVED lines=151> */
.L_x_2601:
[----:B------:R-:W-:Y:S05]  /*ac40*/  BSYNC.RECONVERGENT B0 ;  /* 0x0000000000007941 */ /* 0x000fea0003800200 */
.L_x_2600:
        /* <DEDUP_REMOVED lines=107> */
[----:B0-----:R-:W0:Y:S02]  /*b300*/  LDC.64 R12, c[0x0][0x388] ;  /* 0x0000e200ff0c7b82 */ /* 0x001e240000000a00 */
[----:B0-----:R-:W-:-:S15]  /*b310*/  IMAD.WIDE.U32 R12, R20, 0x8, R12 ;  /* 0x00000008140c7825 */ /* 0x001fde00078e000c */
[----:B------:R-:W-:-:S15]  /*b320*/  NOP ;  /* 0x0000000000007918 */ /* 0x000fde0000000000 */
[----:B------:R-:W-:-:S15]  /*b330*/  NOP ;  /* 0x0000000000007918 */ /* 0x000fde0000000000 */
[----:B------:R-:W-:-:S15]  /*b340*/  NOP ;  /* 0x0000000000007918 */ /* 0x000fde0000000000 */
[----:B-1----:R-:W0:-:S15]  /*b350*/  DFMA R14, R22, R14, R14 ;  /* 0x0000000e160e722b */ /* 0x002e1e000000000e */
[----:B------:R-:W-:-:S15]  /*b360*/  NOP ;  /* 0x0000000000007918 */ /* 0x000fde0000000000 */
[----:B------:R-:W-:-:S15]  /*b370*/  NOP ;  /* 0x0000000000007918 */ /* 0x000fde0000000000 */
[----:B------:R-:W-:-:S15]  /*b380*/  NOP ;  /* 0x0000000000007918 */ /* 0x000fde0000000000 */
[----:B------:R-:W-:-:S04]  /*b390*/  NOP ;  /* 0x0000000000007918 */ /* 0x000fc80000000000 */
[----:B0-----:R-:W0:Y:S02]  /*b3a0*/  DADD R22, -R14, UR32 ;  /* 0x000000200e167e29 */ /* 0x001e240008000100 */
[----:B0-----:R-:W-:Y:S02]  /*b3b0*/  FSEL R15, R23, R15, P1 ;  /* 0x0000000f170f7208 */ /* 0x001fe40000800000 */
[----:B------:R-:W-:Y:S01]  /*b3c0*/  FSEL R16, R22, R14, P1 ;  /* 0x0000000e16107208 */ /* 0x000fe20000800000 */
[----:B------:R-:W-:Y:S01]  /*b3d0*/  IMAD.WIDE.U32 R22, R3, 0x20, R12 ;  /* 0x0000002003167825 */ /* 0x000fe200078e000c */
[----:B------:R-:W-:Y:S02]  /*b3e0*/  LOP3.LUT R19, R15, 0x80000000, R19, 0xb8, !PT ;  /* 0x800000000f137812 */ /* 0x000fe400078eb813 */
[----:B------:R-:W-:Y:S01]  /*b3f0*/  MOV R12, R2 ;  /* 0x00000002000c7202 */ /* 0x000fe20000000f00 */
[----:B------:R-:W-:Y:S02]  /*b400*/  IMAD.MOV.U32 R13, RZ, RZ, R25 ;  /* 0x000000ffff0d7224 */ /* 0x000fe400078e0019 */
[----:B------:R-:W-:-:S02]  /*b410*/  IMAD.MOV.U32 R14, RZ, RZ, R0 ;  /* 0x000000ffff0e7224 */ /* 0x000fc400078e0000 */
[----:B------:R-:W-:Y:S02]  /*b420*/  IMAD.MOV.U32 R15, RZ, RZ, R21 ;  /* 0x000000ffff0f7224 */ /* 0x000fe400078e0015 */
[----:B------:R-:W-:Y:S02]  /*b430*/  IMAD.MOV.U32 R25, RZ, RZ, R17 ;  /* 0x000000ffff197224 */ /* 0x000fe400078e0011 */
[----:B------:R-:W-:Y:S01]  /*b440*/  IMAD.MOV.U32 R26, RZ, RZ, R16 ;  /* 0x000000ffff1a7224 */ /* 0x000fe200078e0010 */
[----:B------:R-:W-:Y:S01]  /*b450*/  STG.E.ENL2.256 desc[UR4][R22.64], R12, R4 ;  /* 0xf800000c1604797f */ /* 0x000fe2000f121804 */
[----:B------:R-:W-:-:S05]  /*b460*/  IMAD.MOV.U32 R27, RZ, RZ, R19 ;  /* 0x000000ffff1b7224 */ /* 0x000fca00078e0013 */
[----:B------:R-:W-:Y:S01]  /*b470*/  STG.E.ENL2.256 desc[UR4][R22.64+0x1000], R8, R24 ;  /* 0xf80080081618797f */ /* 0x000fe2000f121804 */
[----:B------:R-:W-:Y:S05]  /*b480*/  EXIT ;  /* 0x000000000000794d */ /* 0x000fea0003800000 */
.L_x_2602:
        /* <DEDUP_REMOVED lines=15> */
.L_x_2630:


//--------------------- .text._ZN2at6native29vectorized_elementwise_kernelILi8EZZZNS0_16atan_kernel_cudaERNS_18TensorIteratorBaseEENKUlvE0_clEvENKUlvE_clEvEUldE_St5arrayIPcLm2EEEEviT0_T1_ --------------------------
	.section	.text._ZN2at6native29vectorized_elementwise_kernelILi8EZZZNS0_16atan_kernel_cudaERNS_18TensorIteratorBaseEENKUlvE0_clEvENKUlvE_clEvEUldE_St5arrayIPcLm2EEEEviT0_T1_,"ax",@progbits
	.align	128
        .global         _ZN2at6native29vectorized_elementwise_kernelILi8EZZZNS0_16atan_kernel_cudaERNS_18TensorIteratorBaseEENKUlvE0_clEvENKUlvE_clEvEUldE_St5arrayIPcLm2EEEEviT0_T1_
        .type           _ZN2at6native29vectorized_elementwise_kernelILi8EZZZNS0_16atan_kernel_cudaERNS_18TensorIteratorBaseEENKUlvE0_clEvENKUlvE_clEvEUldE_St5arrayIPcLm2EEEEviT0_T1_,@function
        .size           _ZN2at6native29vectorized_elementwise_kernelILi8EZZZNS0_16atan_kernel_cudaERNS_18TensorIteratorBaseEENKUlvE0_clEvENKUlvE_clEvEUldE_St5arrayIPcLm2EEEEviT0_T1_,(.L_x_2631 - _ZN2at6native29vectorized_elementwise_kernelILi8EZZZNS0_16atan_kernel_cudaERNS_18TensorIteratorBaseEENKUlvE0_clEvENKUlvE_clEvEUldE_St5arrayIPcLm2EEEEviT0_T1_)
        .other          _ZN2at6native29vectorized_elementwise_kernelILi8EZZZNS0_16atan_kernel_cudaERNS_18TensorIteratorBaseEENKUlvE0_clEvENKUlvE_clEvEUldE_St5arrayIPcLm2EEEEviT0_T1_,@"STO_CUDA_ENTRY STV_DEFAULT"
_ZN2at6native29vectorized_elementwise_kernelILi8EZZZNS0_16atan_kernel_cudaERNS_18TensorIteratorBaseEENKUlvE0_clEvENKUlvE_clEvEUldE_St5arrayIPcLm2EEEEviT0_T1_:
.text._ZN2at6native29vectorized_elementwise_kernelILi8EZZZNS0_16atan_kernel_cudaERNS_18TensorIteratorBaseEENKUlvE0_clEvENKUlvE_clEvEUldE_St5arrayIPcLm2EEEEviT0_T1_:
[----:B------:R-:W-:Y:S01]  /*0000*/  LDC R1, c[0x0][0x37c] ;  /* 0x0000df00ff017b82 */ /* 0x000fe20000000800 */
[----:B------:R-:W-:Y:S05]  /*0010*/  EXIT ;  /* 0x000000000000794d */ /* 0x000fea0003800000 */
.L_x_2603:
        /* <DEDUP_REMOVED lines=14> */
.L_x_2631:


//--------------------- .nv.global.init           --------------------------
	.section	.nv.global.init,"aw",@progbits
.nv.global.init:
	.type		$str$6,@object
	.size		$str$6,(__unnamed_1 - $str$6)
$str$6:
        /*0000*/ 	.byte	0x66, 0x61, 0x6c, 0x73, 0x65, 0x00
	.type		__unnamed_1,@object
	.size		__unnamed_1,(__unnamed_5 - __unnamed_1)
__unnamed_1:
        /*0006*/ 	.byte	0x66, 0x65, 0x74, 0x63, 0x68, 0x5f, 0x61, 0x6e, 0x64, 0x5f, 0x63, 0x61, 0x73, 0x74, 0x00
	.type		__unnamed_5,@object
	.size		__unnamed_5,(__unnamed_3 - __unnamed_5)
__unnamed_5:
        /*0015*/ 	.byte	0x66, 0x65, 0x74, 0x63, 0x68, 0x5f, 0x61, 0x6e, 0x64, 0x5f, 0x63, 0x61, 0x73, 0x74, 0x00
	.type		__unnamed_3,@object
	.size		__unnamed_3,(__unnamed_7 - __unnamed_3)
__unnamed_3:
        /*0024*/ 	.byte	0x66, 0x65, 0x74, 0x63, 0x68, 0x5f, 0x61, 0x6e, 0x64, 0x5f, 0x63, 0x61, 0x73, 0x74, 0x00
	.type		__unnamed_7,@object
	.size		__unnamed_7,(__unnamed_2 - __unnamed_7)
__unnamed_7:
        /*0033*/ 	.byte	0x66, 0x65, 0x74, 0x63, 0x68, 0x5f, 0x61, 0x6e, 0x64, 0x5f, 0x63, 0x61, 0x73, 0x74, 0x00
	.type		__unnamed_2,@object
	.size		__unnamed_2,(__unnamed_6 - __unnamed_2)
__unnamed_2:
        /*0042*/ 	.byte	0x63, 0x61, 0x73, 0x74, 0x5f, 0x61, 0x6e, 0x64, 0x5f, 0x73, 0x74, 0x6f, 0x72, 0x65, 0x00
	.type		__unnamed_6,@object
	.size		__unnamed_6,(__unnamed_4 - __unnamed_6)
__unnamed_6:
        /*0051*/ 	.byte	0x63, 0x61, 0x73, 0x74, 0x5f, 0x61, 0x6e, 0x64, 0x5f, 0x73, 0x74, 0x6f, 0x72, 0x65, 0x00
	.type		__unnamed_4,@object
	.size		__unnamed_4,(__unnamed_8 - __unnamed_4)
__unnamed_4:
        /*0060*/ 	.byte	0x63, 0x61, 0x73, 0x74, 0x5f, 0x61, 0x6e, 0x64, 0x5f, 0x73, 0x74, 0x6f, 0x72, 0x65, 0x00
	.type		__unnamed_8,@object
	.size		__unnamed_8,($str$7 - __unnamed_8)
__unnamed_8:
        /*006f*/ 	.byte	0x63, 0x61, 0x73, 0x74, 0x5f, 0x61, 0x6e, 0x64, 0x5f, 0x73, 0x74, 0x6f, 0x72, 0x65, 0x00
	.type		$str$7,@object
	.size		$str$7,(.L_37 - $str$7)
$str$7:
        /*007e*/ 	.byte	0x2f, 0x72, 0x6f, 0x6f, 0x74, 0x2f, 0x2e, 0x70, 0x79, 0x65, 0x6e, 0x76, 0x2f, 0x76, 0x65, 0x72
        /*008e*/ 	.byte	0x73, 0x69, 0x6f, 0x6e, 0x73, 0x2f, 0x33, 0x2e, 0x31, 0x33, 0x2e, 0x31, 0x32, 0x2f, 0x6c, 0x69
        /*009e*/ 	.byte	0x62, 0x2f, 0x70, 0x79, 0x74, 0x68, 0x6f, 0x6e, 0x33, 0x2e, 0x31, 0x33, 0x2f, 0x73, 0x69, 0x74
        /*00ae*/ 	.byte	0x65, 0x2d, 0x70, 0x61, 0x63, 0x6b, 0x61, 0x67, 0x65, 0x73, 0x2f, 0x74, 0x6f, 0x72, 0x63, 0x68
        /*00be*/ 	.byte	0x2f, 0x69, 0x6e, 0x63, 0x6c, 0x75, 0x64, 0x65, 0x2f, 0x63, 0x31, 0x30, 0x2f, 0x63, 0x6f, 0x72
        /*00ce*/ 	.byte	0x65, 0x2f, 0x44, 0x79, 0x6e, 0x61, 0x6d, 0x69, 0x63, 0x43, 0x61, 0x73, 0x74, 0x2e, 0x68, 0x00
.L_37:


//--------------------- .nv.shared.reserved.0     --------------------------
	.section	.nv.shared.reserved.0,"aw",@nobits
	.weak		__nv_reservedSMEM_offset_0_alias
	.size		__nv_reservedSMEM_offset_0_alias, 0, 64
	.other		__nv_reservedSMEM_offset_0_alias,@"STO_CUDA_RESERVED_SHARED STV_DEFAULT"
__nv_reservedSMEM_offset_0_alias:
	.zero		0
	.zero		64


//--------------------- .nv.global                --------------------------
	.section	.nv.global,"aw",@nobits
.nv.global:
	.type		_ZN58_INTERNAL_66ba2b59_27_UnaryGeometricAtanKernel_cu_58c500494cuda3std3__48in_placeE,@object
	.size		_ZN58_INTERNAL_66ba2b59_27_UnaryGeometricAtanKernel_cu_58c500494cuda3std3__48in_placeE,(_ZN58_INTERNAL_66ba2b59_27_UnaryGeometricAtanKernel_cu_58c500494cuda3std6ranges3__45__cpo8distanceE - _ZN58_INTERNAL_66ba2b59_27_UnaryGeometricAtanKernel_cu_58c500494cuda3std3__48in_placeE)
_ZN58_INTERNAL_66ba2b59_27_UnaryGeometricAtanKernel_cu_58c500494cuda3std3__48in_placeE:
	.zero		1
	.type		_ZN58_INTERNAL_66ba2b59_27_UnaryGeometricAtanKernel_cu_58c500494cuda3std6ranges3__45__cpo8distanceE,@object
	.size		_ZN58_INTERNAL_66ba2b59_27_UnaryGeometricAtanKernel_cu_58c500494cuda3std6ranges3__45__cpo8distanceE,(_ZN58_INTERNAL_66ba2b59_27_UnaryGeometricAtanKernel_cu_58c500494cuda3std3__45__cpo6cbeginE - _ZN58_INTERNAL_66ba2b59_27_UnaryGeometricAtanKernel_cu_58c500494cuda3std6ranges3__45__cpo8distanceE)
_ZN58_INTERNAL_66ba2b59_27_UnaryGeometricAtanKernel_cu_58c500494cuda3std6ranges3__45__cpo8distanceE:
	.zero		1
	.type		_ZN58_INTERNAL_66ba2b59_27_UnaryGeometricAtanKernel_cu_58c500494cuda3std3__45__cpo6cbeginE,@object
	.size		_ZN58_INTERNAL_66ba2b59_27_UnaryGeometricAtanKernel_cu_58c500494cuda3std3__45__cpo6cbeginE,(_ZN58_INTERNAL_66ba2b59_27_UnaryGeometricAtanKernel_cu_58c500494cuda3std6ranges3__45__cpo7advanceE - _ZN58_INTERNAL_66ba2b59_27_UnaryGeometricAtanKernel_cu_58c500494cuda3std3__45__cpo6cbeginE)
_ZN58_INTERNAL_66ba2b59_27_UnaryGeometricAtanKernel_cu_58c500494cuda3std3__45__cpo6cbeginE:
	.zero		1
	.type		_ZN58_INTERNAL_66ba2b59_27_UnaryGeometricAtanKernel_cu_58c500494cuda3std6ranges3__45__cpo7advanceE,@object
	.size		_ZN58_INTERNAL_66ba2b59_27_UnaryGeometricAtanKernel_cu_58c500494cuda3std6ranges3__45__cpo7advanceE,(_ZN58_INTERNAL_66ba2b59_27_UnaryGeometricAtanKernel_cu_58c500494cuda3std3__45__cpo7crbeginE - _ZN58_INTERNAL_66ba2b59_27_UnaryGeometricAtanKernel_cu_58c500494cuda3std6ranges3__45__cpo7advanceE)
_ZN58_INTERNAL_66ba2b59_27_UnaryGeometricAtanKernel_cu_58c500494cuda3std6ranges3__45__cpo7advanceE:
	.zero		1
	.type		_ZN58_INTERNAL_66ba2b59_27_UnaryGeometricAtanKernel_cu_58c500494cuda3std3__45__cpo7crbeginE,@object
	.size		_ZN58_INTERNAL_66ba2b59_27_UnaryGeometricAtanKernel_cu_58c500494cuda3std3__45__cpo7crbeginE,(_ZN58_INTERNAL_66ba2b59_27_UnaryGeometricAtanKernel_cu_58c500494cuda3std6ranges3__45__cpo4dataE - _ZN58_INTERNAL_66ba2b59_27_UnaryGeometricAtanKernel_cu_58c500494cuda3std3__45__cpo7crbeginE)
_ZN58_INTERNAL_66ba2b59_27_UnaryGeometricAtanKernel_cu_58c500494cuda3std3__45__cpo7crbeginE:
	.zero		1
	.type		_ZN58_INTERNAL_66ba2b59_27_UnaryGeometricAtanKernel_cu_58c500494cuda3std6ranges3__45__cpo4dataE,@object
	.size		_ZN58_INTERNAL_66ba2b59_27_UnaryGeometricAtanKernel_cu_58c500494cuda3std6ranges3__45__cpo4dataE,(_ZN58_INTERNAL_66ba2b59_27_UnaryGeometricAtanKernel_cu_58c500494cuda3std6ranges3__45__cpo5beginE - _ZN58_INTERNAL_66ba2b59_27_UnaryGeometricAtanKernel_cu_58c500494cuda3std6ranges3__45__cpo4dataE)
_ZN58_INTERNAL_66ba2b59_27_UnaryGeometricAtanKernel_cu_58c500494cuda3std6ranges3__45__cpo4dataE:
	.zero		1
	.type		_ZN58_INTERNAL_66ba2b59_27_UnaryGeometricAtanKernel_cu_58c500494cuda3std6ranges3__45__cpo5beginE,@object
	.size		_ZN58_INTERNAL_66ba2b59_27_UnaryGeometricAtanKernel_cu_58c500494cuda3std6ranges3__45__cpo5beginE,(_ZN58_INTERNAL_66ba2b59_27_UnaryGeometricAtanKernel_cu_58c500494cuda3std3__460_GLOBAL__N__66ba2b59_27_UnaryGeometricAtanKernel_cu_58c500496ignoreE - _ZN58_INTERNAL_66ba2b59_27_UnaryGeometricAtanKernel_cu_58c500494cuda3std6ranges3__45__cpo5beginE)
_ZN58_INTERNAL_66ba2b59_27_UnaryGeometricAtanKernel_cu_58c500494cuda3std6ranges3__45__cpo5beginE:
	.zero		1
	.type		_ZN58_INTERNAL_66ba2b59_27_UnaryGeometricAtanKernel_cu_58c500494cuda3std3__460_GLOBAL__N__66ba2b59_27_UnaryGeometricAtanKernel_cu_58c500496ignoreE,@object
	.size		_ZN58_INTERNAL_66ba2b59_27_UnaryGeometricAtanKernel_cu_58c500494cuda3std3__460_GLOBAL__N__66ba2b59_27_UnaryGeometricAtanKernel_cu_58c500496ignoreE,(_ZN58_INTERNAL_66ba2b59_27_UnaryGeometricAtanKernel_cu_58c500494cuda3std6ranges3__45__cpo4sizeE - _ZN58_INTERNAL_66ba2b59_27_UnaryGeometricAtanKernel_cu_58c500494cuda3std3__460_GLOBAL__N__66ba2b59_27_UnaryGeometricAtanKernel_cu_58c500496ignoreE)
_ZN58_INTERNAL_66ba2b59_27_UnaryGeometricAtanKernel_cu_58c500494cuda3std3__460_GLOBAL__N__66ba2b59_27_UnaryGeometricAtanKernel_cu_58c500496ignoreE:
	.zero		1
	.type		_ZN58_INTERNAL_66ba2b59_27_UnaryGeometricAtanKernel_cu_58c500494cuda3std6ranges3__45__cpo4sizeE,@object
	.size		_ZN58_INTERNAL_66ba2b59_27_UnaryGeometricAtanKernel_cu_58c500494cuda3std6ranges3__45__cpo4sizeE,(_ZN58_INTERNAL_66ba2b59_27_UnaryGeometricAtanKernel_cu_58c500494cuda3std3__45__cpo5beginE - _ZN58_INTERNAL_66ba2b59_27_UnaryGeometricAtanKernel_cu_58c500494cuda3std6ranges3__45__cpo4sizeE)
_ZN58_INTERNAL_66ba2b59_27_UnaryGeometricAtanKernel_cu_58c500494cuda3std6ranges3__45__cpo4sizeE:
	.zero		1
	.type		_ZN58_INTERNAL_66ba2b59_27_UnaryGeometricAtanKernel_cu_58c500494cuda3std3__45__cpo5beginE,@object
	.size		_ZN58_INTERNAL_66ba2b59_27_UnaryGeometricAtanKernel_cu_58c500494cuda3std3__45__cpo5beginE,(_ZN58_INTERNAL_66ba2b59_27_UnaryGeometricAtanKernel_cu_58c500494cuda3std6ranges3__45__cpo6cbeginE - _ZN58_INTERNAL_66ba2b59_27_UnaryGeometricAtanKernel_cu_58c500494cuda3std3__45__cpo5beginE)
_ZN58_INTERNAL_66ba2b59_27_UnaryGeometricAtanKernel_cu_58c500494cuda3std3__45__cpo5beginE:
	.zero		1
	.type		_ZN58_INTERNAL_66ba2b59_27_UnaryGeometricAtanKernel_cu_58c500494cuda3std6ranges3__45__cpo6cbeginE,@object
	.size		_ZN58_INTERNAL_66ba2b59_27_UnaryGeometricAtanKernel_cu_58c500494cuda3std6ranges3__45__cpo6cbeginE,(_ZN58_INTERNAL_66ba2b59_27_UnaryGeometricAtanKernel_cu_58c500494cuda3std3__45__cpo6rbeginE - _ZN58_INTERNAL_66ba2b59_27_UnaryGeometricAtanKernel_cu_58c500494cuda3std6ranges3__45__cpo6cbeginE)
_ZN58_INTERNAL_66ba2b59_27_UnaryGeometricAtanKernel_cu_58c500494cuda3std6ranges3__45__cpo6cbeginE:
	.zero		1
	.type		_ZN58_INTERNAL_66ba2b59_27_UnaryGeometricAtanKernel_cu_58c500494cuda3std3__45__cpo6rbeginE,@object
	.size		_ZN58_INTERNAL_66ba2b59_27_UnaryGeometricAtanKernel_cu_58c500494cuda3std3__45__cpo6rbeginE,(_ZN58_INTERNAL_66ba2b59_27_UnaryGeometricAtanKernel_cu_58c500494cuda3std6ranges3__45__cpo4nextE - _ZN58_INTERNAL_66ba2b59_27_UnaryGeometricAtanKernel_cu_58c500494cuda3std3__45__cpo6rbeginE)
_ZN58_INTERNAL_66ba2b59_27_UnaryGeometricAtanKernel_cu_58c500494cuda3std3__45__cpo6rbeginE:
	.zero		1
	.type		_ZN58_INTERNAL_66ba2b59_27_UnaryGeometricAtanKernel_cu_58c500494cuda3std6ranges3__45__cpo4nextE,@object
	.size		_ZN58_INTERNAL_66ba2b59_27_UnaryGeometricAtanKernel_cu_58c500494cuda3std6ranges3__45__cpo4nextE,(_ZN58_INTERNAL_66ba2b59_27_UnaryGeometricAtanKernel_cu_58c500494cuda3std6ranges3__45__cpo4swapE - _ZN58_INTERNAL_66ba2b59_27_UnaryGeometricAtanKernel_cu_58c500494cuda3std6ranges3__45__cpo4nextE)
_ZN58_INTERNAL_66ba2b59_27_UnaryGeometricAtanKernel_cu_58c500494cuda3std6ranges3__45__cpo4nextE:
	.zero		1
	.type		_ZN58_INTERNAL_66ba2b59_27_UnaryGeometricAtanKernel_cu_58c500494cuda3std6ranges3__45__cpo4swapE,@object
	.size		_ZN58_INTERNAL_66ba2b59_27_UnaryGeometricAtanKernel_cu_58c500494cuda3std6ranges3__45__cpo4swapE,(_ZN58_INTERNAL_66ba2b59_27_UnaryGeometricAtanKernel_cu_58c500494cuda3std3__420unreachable_sentinelE - _ZN58_INTERNAL_66ba2b59_27_UnaryGeometricAtanKernel_cu_58c500494cuda3std6ranges3__45__cpo4swapE)
_ZN58_INTERNAL_66ba2b59_27_UnaryGeometricAtanKernel_cu_58c500494cuda3std6ranges3__45__cpo4swapE:
	.zero		1
	.type		_ZN58_INTERNAL_66ba2b59_27_UnaryGeometricAtanKernel_cu_58c500494cuda3std3__420unreachable_sentinelE,@object
	.size		_ZN58_INTERNAL_66ba2b59_27_UnaryGeometricAtanKernel_cu_58c500494cuda3std3__420unreachable_sentinelE,(_ZN58_INTERNAL_66ba2b59_27_UnaryGeometricAtanKernel_cu_58c500496thrust24THRUST_300001_SM_1030_NS6system6detail10sequential3seqE - _ZN58_INTERNAL_66ba2b59_27_UnaryGeometricAtanKernel_cu_58c500494cuda3std3__420unreachable_sentinelE)
_ZN58_INTERNAL_66ba2b59_27_UnaryGeometricAtanKernel_cu_58c500494cuda3std3__420unreachable_sentinelE:
	.zero		1
	.type		_ZN58_INTERNAL_66ba2b59_27_UnaryGeometricAtanKernel_cu_58c500496thrust24THRUST_300001_SM_1030_NS6system6detail10sequential3seqE,@object
	.size		_ZN58_INTERNAL_66ba2b59_27_UnaryGeometricAtanKernel_cu_58c500496thrust24THRUST_300001_SM_1030_NS6system6detail10sequential3seqE,(_ZN58_INTERNAL_66ba2b59_27_UnaryGeometricAtanKernel_cu_58c500494cuda3std3__45__cpo4cendE - _ZN58_INTERNAL_66ba2b59_27_UnaryGeometricAtanKernel_cu_58c500496thrust24THRUST_300001_SM_1030_NS6system6detail10sequential3seqE)
_ZN58_INTERNAL_66ba2b59_27_UnaryGeometricAtanKernel_cu_58c500496thrust24THRUST_300001_SM_1030_NS6system6detail10sequential3seqE:
	.zero		1
	.type		_ZN58_INTERNAL_66ba2b59_27_UnaryGeometricAtanKernel_cu_58c500494cuda3std3__45__cpo4cendE,@object
	.size		_ZN58_INTERNAL_66ba2b59_27_UnaryGeometricAtanKernel_cu_58c500494cuda3std3__45__cpo4cendE,(_ZN58_INTERNAL_66ba2b59_27_UnaryGeometricAtanKernel_cu_58c500494cuda3std6ranges3__45__cpo9iter_swapE - _ZN58_INTERNAL_66ba2b59_27_UnaryGeometricAtanKernel_cu_58c500494cuda3std3__45__cpo4cendE)
_ZN58_INTERNAL_66ba2b59_27_UnaryGeometricAtanKernel_cu_58c500494cuda3std3__45__cpo4cendE:
	.zero		1
	.type		_ZN58_INTERNAL_66ba2b59_27_UnaryGeometricAtanKernel_cu_58c500494cuda3std6ranges3__45__cpo9iter_swapE,@object
	.size		_ZN58_INTERNAL_66ba2b59_27_UnaryGeometricAtanKernel_cu_58c500494cuda3std6ranges3__45__cpo9iter_swapE,(_ZN58_INTERNAL_66ba2b59_27_UnaryGeometricAtanKernel_cu_58c500494cuda3std3__45__cpo5crendE - _ZN58_INTERNAL_66ba2b59_27_UnaryGeometricAtanKernel_cu_58c500494cuda3std6ranges3__45__cpo9iter_swapE)
_ZN58_INTERNAL_66ba2b59_27_UnaryGeometricAtanKernel_cu_58c500494cuda3std6ranges3__45__cpo9iter_swapE:
	.zero		1
	.type		_ZN58_INTERNAL_66ba2b59_27_UnaryGeometricAtanKernel_cu_58c500494cuda3std3__45__cpo5crendE,@object
	.size		_ZN58_INTERNAL_66ba2b59_27_UnaryGeometricAtanKernel_cu_58c500494cuda3std3__45__cpo5crendE,(_ZN58_INTERNAL_66ba2b59_27_UnaryGeometricAtanKernel_cu_58c500494cuda3std6ranges3__45__cpo5cdataE - _ZN58_INTERNAL_66ba2b59_27_UnaryGeometricAtanKernel_cu_58c500494cuda3std3__45__cpo5crendE)
_ZN58_INTERNAL_66ba2b59_27_UnaryGeometricAtanKernel_cu_58c500494cuda3std3__45__cpo5crendE:
	.zero		1
	.type		_ZN58_INTERNAL_66ba2b59_27_UnaryGeometricAtanKernel_cu_58c500494cuda3std6ranges3__45__cpo5cdataE,@object
	.size		_ZN58_INTERNAL_66ba2b59_27_UnaryGeometricAtanKernel_cu_58c500494cuda3std6ranges3__45__cpo5cdataE,(_ZN58_INTERNAL_66ba2b59_27_UnaryGeometricAtanKernel_cu_58c500494cuda3std6ranges3__45__cpo3endE - _ZN58_INTERNAL_66ba2b59_27_UnaryGeometricAtanKernel_cu_58c500494cuda3std6ranges3__45__cpo5cdataE)
_ZN58_INTERNAL_66ba2b59_27_UnaryGeometricAtanKernel_cu_58c500494cuda3std6ranges3__45__cpo5cdataE:
	.zero		1
	.type		_ZN58_INTERNAL_66ba2b59_27_UnaryGeometricAtanKernel_cu_58c500494cuda3std6ranges3__45__cpo3endE,@object
	.size		_ZN58_INTERNAL_66ba2b59_27_UnaryGeometricAtanKernel_cu_58c500494cuda3std6ranges3__45__cpo3endE,(_ZN58_INTERNAL_66ba2b59_27_UnaryGeometricAtanKernel_cu_58c500494cuda3std3__419piecewise_constructE - _ZN58_INTERNAL_66ba2b59_27_UnaryGeometricAtanKernel_cu_58c500494cuda3std6ranges3__45__cpo3endE)
_ZN58_INTERNAL_66ba2b59_27_UnaryGeometricAtanKernel_cu_58c500494cuda3std6ranges3__45__cpo3endE:
	.zero		1
	.type		_ZN58_INTERNAL_66ba2b59_27_UnaryGeometricAtanKernel_cu_58c500494cuda3std3__419piecewise_constructE,@object
	.size		_ZN58_INTERNAL_66ba2b59_27_UnaryGeometricAtanKernel_cu_58c500494cuda3std3__419piecewise_constructE,(_ZN58_INTERNAL_66ba2b59_27_UnaryGeometricAtanKernel_cu_58c500494cuda3std6ranges3__45__cpo5ssizeE - _ZN58_INTERNAL_66ba2b59_27_UnaryGeometricAtanKernel_cu_58c500494cuda3std3__419piecewise_constructE)
_ZN58_INTERNAL_66ba2b59_27_UnaryGeometricAtanKernel_cu_58c500494cuda3std3__419piecewise_constructE:
	.zero		1
	.type		_ZN58_INTERNAL_66ba2b59_27_UnaryGeometricAtanKernel_cu_58c500494cuda3std6ranges3__45__cpo5ssizeE,@object
	.size		_ZN58_INTERNAL_66ba2b59_27_UnaryGeometricAtanKernel_cu_58c500494cuda3std6ranges3__45__cpo5ssizeE,(_ZN58_INTERNAL_66ba2b59_27_UnaryGeometricAtanKernel_cu_58c500494cuda3std3__45__cpo3endE - _ZN58_INTERNAL_66ba2b59_27_UnaryGeometricAtanKernel_cu_58c500494cuda3std6ranges3__45__cpo5ssizeE)
_ZN58_INTERNAL_66ba2b59_27_UnaryGeometricAtanKernel_cu_58c500494cuda3std6ranges3__45__cpo5ssizeE:
	.zero		1
	.type		_ZN58_INTERNAL_66ba2b59_27_UnaryGeometricAtanKernel_cu_58c500494cuda3std3__45__cpo3endE,@object
	.size		_ZN58_INTERNAL_66ba2b59_27_UnaryGeometricAtanKernel_cu_58c500494cuda3std3__45__cpo3endE,(_ZN58_INTERNAL_66ba2b59_27_UnaryGeometricAtanKernel_cu_58c500494cuda3std6ranges3__45__cpo4cendE - _ZN58_INTERNAL_66ba2b59_27_UnaryGeometricAtanKernel_cu_58c500494cuda3std3__45__cpo3endE)
_ZN58_INTERNAL_66ba2b59_27_UnaryGeometricAtanKernel_cu_58c500494cuda3std3__45__cpo3endE:
	.zero		1
	.type		_ZN58_INTERNAL_66ba2b59_27_UnaryGeometricAtanKernel_cu_58c500494cuda3std6ranges3__45__cpo4cendE,@object
	.size		_ZN58_INTERNAL_66ba2b59_27_UnaryGeometricAtanKernel_cu_58c500494cuda3std6ranges3__45__cpo4cendE,(_ZN58_INTERNAL_66ba2b59_27_UnaryGeometricAtanKernel_cu_58c500494cuda3std3__45__cpo4rendE - _ZN58_INTERNAL_66ba2b59_27_UnaryGeometricAtanKernel_cu_58c500494cuda3std6ranges3__45__cpo4cendE)
_ZN58_INTERNAL_66ba2b59_27_UnaryGeometricAtanKernel_cu_58c500494cuda3std6ranges3__45__cpo4cendE:
	.zero		1
	.type		_ZN58_INTERNAL_66ba2b59_27_UnaryGeometricAtanKernel_cu_58c500494cuda3std3__45__cpo4rendE,@object
	.size		_ZN58_INTERNAL_66ba2b59_27_UnaryGeometricAtanKernel_cu_58c500494cuda3std3__45__cpo4rendE,(_ZN58_INTERNAL_66ba2b59_27_UnaryGeometricAtanKernel_cu_58c500494cuda3std6ranges3__45__cpo4prevE - _ZN58_INTERNAL_66ba2b59_27_UnaryGeometricAtanKernel_cu_58c500494cuda3std3__45__cpo4rendE)
_ZN58_INTERNAL_66ba2b59_27_UnaryGeometricAtanKernel_cu_58c500494cuda3std3__45__cpo4rendE:
	.zero		1
	.type		_ZN58_INTERNAL_66ba2b59_27_UnaryGeometricAtanKernel_cu_58c500494cuda3std6ranges3__45__cpo4prevE,@object
	.size		_ZN58_INTERNAL_66ba2b59_27_UnaryGeometricAtanKernel_cu_58c500494cuda3std6ranges3__45__cpo4prevE,(_ZN58_INTERNAL_66ba2b59_27_UnaryGeometricAtanKernel_cu_58c500494cuda3std6ranges3__45__cpo9iter_moveE - _ZN58_INTERNAL_66ba2b59_27_UnaryGeometricAtanKernel_cu_58c500494cuda3std6ranges3__45__cpo4prevE)
_ZN58_INTERNAL_66ba2b59_27_UnaryGeometricAtanKernel_cu_58c500494cuda3std6ranges3__45__cpo4prevE:
	.zero		1
	.type		_ZN58_INTERNAL_66ba2b59_27_UnaryGeometricAtanKernel_cu_58c500494cuda3std6ranges3__45__cpo9iter_moveE,@object
	.size		_ZN58_INTERNAL_66ba2b59_27_UnaryGeometricAtanKernel_cu_58c500494cuda3std6ranges3__45__cpo9iter_moveE,(.L_21 - _ZN58_INTERNAL_66ba2b59_27_UnaryGeometricAtanKernel_cu_58c500494cuda3std6ranges3__45__cpo9iter_moveE)
_ZN58_INTERNAL_66ba2b59_27_UnaryGeometricAtanKernel_cu_58c500494cuda3std6ranges3__45__cpo9iter_moveE:
	.zero		1
.L_21:


//--------------------- .nv.constant0._ZN2at6native18elementwise_kernelILi128ELi4EZNS0_15gpu_kernel_implIZZZNS0_16atan_kernel_cudaERNS_18TensorIteratorBaseEENKUlvE0_clEvENKUlvE2_clEvEUlN3c108BFloat16EE_EEvS4_RKT_EUliE_EEviT1_ --------------------------
	.section	.nv.constant0._ZN2at6native18elementwise_kernelILi128ELi4EZNS0_15gpu_kernel_implIZZZNS0_16atan_kernel_cudaERNS_18TensorIteratorBaseEENKUlvE0_clEvENKUlvE2_clEvEUlN3c108BFloat16EE_EEvS4_RKT_EUliE_EEviT1_,"a",@progbits
	.sectionflags	@""
	.align	4
.nv.constant0._ZN2at6native18elementwise_kernelILi128ELi4EZNS0_15gpu_kernel_implIZZZNS0_16atan_kernel_cudaERNS_18TensorIteratorBaseEENKUlvE0_clEvENKUlvE2_clEvEUlN3c108BFloat16EE_EEvS4_RKT_EUliE_EEviT1_:
	.zero		1440


//--------------------- .nv.constant0._ZN2at6native27unrolled_elementwise_kernelIZZZNS0_16atan_kernel_cudaERNS_18TensorIteratorBaseEENKUlvE0_clEvENKUlvE2_clEvEUlN3c108BFloat16EE_St5arrayIPcLm2EELi4E23TrivialOffsetCalculatorILi1EjESD_NS0_6memory12LoadWithCastILi1EEENSE_13StoreWithCastILi1EEEEEviT_T0_T2_T3_T4_T5_ --------------------------
	.section	.nv.constant0._ZN2at6native27unrolled_elementwise_kernelIZZZNS0_16atan_kernel_cudaERNS_18TensorIteratorBaseEENKUlvE0_clEvENKUlvE2_clEvEUlN3c108BFloat16EE_St5arrayIPcLm2EELi4E23TrivialOffsetCalculatorILi1EjESD_NS0_6memory12LoadWithCastILi1EEENSE_13StoreWithCastILi1EEEEEviT_T0_T2_T3_T4_T5_,"a",@progbits
	.sectionflags	@""
	.align	4
.nv.constant0._ZN2at6native27unrolled_elementwise_kernelIZZZNS0_16atan_kernel_cudaERNS_18TensorIteratorBaseEENKUlvE0_clEvENKUlvE2_clEvEUlN3c108BFloat16EE_St5arrayIPcLm2EELi4E23TrivialOffsetCalculatorILi1EjESD_NS0_6memory12LoadWithCastILi1EEENSE_13StoreWithCastILi1EEEEEviT_T0_T2_T3_T4_T5_:
	.zero		940


//--------------------- .nv.constant0._ZN2at6native18elementwise_kernelILi128ELi4EZNS0_22gpu_kernel_impl_nocastIZZZNS0_16atan_kernel_cudaERNS_18TensorIteratorBaseEENKUlvE0_clEvENKUlvE2_clEvEUlN3c108BFloat16EE_EEvS4_RKT_EUliE_EEviT1_ --------------------------
	.section	.nv.constant0._ZN2at6native18elementwise_kernelILi128ELi4EZNS0_22gpu_kernel_impl_nocastIZZZNS0_16atan_kernel_cudaERNS_18TensorIteratorBaseEENKUlvE0_clEvENKUlvE2_clEvEUlN3c108BFloat16EE_EEvS4_RKT_EUliE_EEviT1_,"a",@progbits
	.sectionflags	@""
	.align	4
.nv.constant0._ZN2at6native18elementwise_kernelILi128ELi4EZNS0_22gpu_kernel_impl_nocastIZZZNS0_16atan_kernel_cudaERNS_18TensorIteratorBaseEENKUlvE0_clEvENKUlvE2_clEvEUlN3c108BFloat16EE_EEvS4_RKT_EUliE_EEviT1_:
	.zero		1440


//--------------------- .nv.constant0._ZN2at6native27unrolled_elementwise_kernelIZZZNS0_16atan_kernel_cudaERNS_18TensorIteratorBaseEENKUlvE0_clEvENKUlvE2_clEvEUlN3c108BFloat16EE_St5arrayIPcLm2EELi4E23TrivialOffsetCalculatorILi1EjESD_NS0_6memory15LoadWithoutCastENSE_16StoreWithoutCastEEEviT_T0_T2_T3_T4_T5_ --------------------------
	.section	.nv.constant0._ZN2at6native27unrolled_elementwise_kernelIZZZNS0_16atan_kernel_cudaERNS_18TensorIteratorBaseEENKUlvE0_clEvENKUlvE2_clEvEUlN3c108BFloat16EE_St5arrayIPcLm2EELi4E23TrivialOffsetCalculatorILi1EjESD_NS0_6memory15LoadWithoutCastENSE_16StoreWithoutCastEEEviT_T0_T2_T3_T4_T5_,"a",@progbits
	.sectionflags	@""
	.align	4
.nv.constant0._ZN2at6native27unrolled_elementwise_kernelIZZZNS0_16atan_kernel_cudaERNS_18TensorIteratorBaseEENKUlvE0_clEvENKUlvE2_clEvEUlN3c108BFloat16EE_St5arrayIPcLm2EELi4E23TrivialOffsetCalculatorILi1EjESD_NS0_6memory15LoadWithoutCastENSE_16StoreWithoutCastEEEviT_T0_T2_T3_T4_T5_:
	.zero		924


//--------------------- .nv.constant0._ZN2at6native29vectorized_elementwise_kernelILi2EZZZNS0_16atan_kernel_cudaERNS_18TensorIteratorBaseEENKUlvE0_clEvENKUlvE2_clEvEUlN3c108BFloat16EE_St5arrayIPcLm2EEEEviT0_T1_ --------------------------
	.section	.nv.constant0._ZN2at6native29vectorized_elementwise_kernelILi2EZZZNS0_16atan_kernel_cudaERNS_18TensorIteratorBaseEENKUlvE0_clEvENKUlvE2_clEvEUlN3c108BFloat16EE_St5arrayIPcLm2EEEEviT0_T1_,"a",@progbits
	.sectionflags	@""
	.align	4
.nv.constant0._ZN2at6native29vectorized_elementwise_kernelILi2EZZZNS0_16atan_kernel_cudaERNS_18TensorIteratorBaseEENKUlvE0_clEvENKUlvE2_clEvEUlN3c108BFloat16EE_St5arrayIPcLm2EEEEviT0_T1_:
	.zero		920


//--------------------- .nv.constant0._ZN2at6native29vectorized_elementwise_kernelILi4EZZZNS0_16atan_kernel_cudaERNS_18TensorIteratorBaseEENKUlvE0_clEvENKUlvE2_clEvEUlN3c108BFloat16EE_St5arrayIPcLm2EEEEviT0_T1_ --------------------------
	.section	.nv.constant0._ZN2at6native29vectorized_elementwise_kernelILi4EZZZNS0_16atan_kernel_cudaERNS_18TensorIteratorBaseEENKUlvE0_clEvENKUlvE2_clEvEUlN3c108BFloat16EE_St5arrayIPcLm2EEEEviT0_T1_,"a",@progbits
	.sectionflags	@""
	.align	4
.nv.constant0._ZN2at6native29vectorized_elementwise_kernelILi4EZZZNS0_16atan_kernel_cudaERNS_18TensorIteratorBaseEENKUlvE0_clEvENKUlvE2_clEvEUlN3c108BFloat16EE_St5arrayIPcLm2EEEEviT0_T1_:
	.zero		920


//--------------------- .nv.constant0._ZN2at6native29vectorized_elementwise_kernelILi8EZZZNS0_16atan_kernel_cudaERNS_18TensorIteratorBaseEENKUlvE0_clEvENKUlvE2_clEvEUlN3c108BFloat16EE_St5arrayIPcLm2EEEEviT0_T1_ --------------------------
	.section	.nv.constant0._ZN2at6native29vectorized_elementwise_kernelILi8EZZZNS0_16atan_kernel_cudaERNS_18TensorIteratorBaseEENKUlvE0_clEvENKUlvE2_clEvEUlN3c108BFloat16EE_St5arrayIPcLm2EEEEviT0_T1_,"a",@progbits
	.sectionflags	@""
	.align	4
.nv.constant0._ZN2at6native29vectorized_elementwise_kernelILi8EZZZNS0_16atan_kernel_cudaERNS_18TensorIteratorBaseEENKUlvE0_clEvENKUlvE2_clEvEUlN3c108BFloat16EE_St5arrayIPcLm2EEEEviT0_T1_:
	.zero		920


//--------------------- .nv.constant0._ZN2at6native18elementwise_kernelILi128ELi4EZNS0_15gpu_kernel_implIZZZNS0_16atan_kernel_cudaERNS_18TensorIteratorBaseEENKUlvE0_clEvENKUlvE1_clEvEUlN3c104HalfEE_EEvS4_RKT_EUliE_EEviT1_ --------------------------
	.section	.nv.constant0._ZN2at6native18elementwise_kernelILi128ELi4EZNS0_15gpu_kernel_implIZZZNS0_16atan_kernel_cudaERNS_18TensorIteratorBaseEENKUlvE0_clEvENKUlvE1_clEvEUlN3c104HalfEE_EEvS4_RKT_EUliE_EEviT1_,"a",@progbits
	.sectionflags	@""
	.align	4
.nv.constant0._ZN2at6native18elementwise_kernelILi128ELi4EZNS0_15gpu_kernel_implIZZZNS0_16atan_kernel_cudaERNS_18TensorIteratorBaseEENKUlvE0_clEvENKUlvE1_clEvEUlN3c104HalfEE_EEvS4_RKT_EUliE_EEviT1_:
	.zero		1440


//--------------------- .nv.constant0._ZN2at6native27unrolled_elementwise_kernelIZZZNS0_16atan_kernel_cudaERNS_18TensorIteratorBaseEENKUlvE0_clEvENKUlvE1_clEvEUlN3c104HalfEE_St5arrayIPcLm2EELi4E23TrivialOffsetCalculatorILi1EjESD_NS0_6memory12LoadWithCastILi1EEENSE_13StoreWithCastILi1EEEEEviT_T0_T2_T3_T4_T5_ --------------------------
	.section	.nv.constant0._ZN2at6native27unrolled_elementwise_kernelIZZZNS0_16atan_kernel_cudaERNS_18TensorIteratorBaseEENKUlvE0_clEvENKUlvE1_clEvEUlN3c104HalfEE_St5arrayIPcLm2EELi4E23TrivialOffsetCalculatorILi1EjESD_NS0_6memory12LoadWithCastILi1EEENSE_13StoreWithCastILi1EEEEEviT_T0_T2_T3_T4_T5_,"a",@progbits
	.sectionflags	@""
	.align	4
.nv.constant0._ZN2at6native27unrolled_elementwise_kernelIZZZNS0_16atan_kernel_cudaERNS_18TensorIteratorBaseEENKUlvE0_clEvENKUlvE1_clEvEUlN3c104HalfEE_St5arrayIPcLm2EELi4E23TrivialOffsetCalculatorILi1EjESD_NS0_6memory12LoadWithCastILi1EEENSE_13StoreWithCastILi1EEEEEviT_T0_T2_T3_T4_T5_:
	.zero		940


//--------------------- .nv.constant0._ZN2at6native18elementwise_kernelILi128ELi4EZNS0_22gpu_kernel_impl_nocastIZZZNS0_16atan_kernel_cudaERNS_18TensorIteratorBaseEENKUlvE0_clEvENKUlvE1_clEvEUlN3c104HalfEE_EEvS4_RKT_EUliE_EEviT1_ --------------------------
	.section	.nv.constant0._ZN2at6native18elementwise_kernelILi128ELi4EZNS0_22gpu_kernel_impl_nocastIZZZNS0_16atan_kernel_cudaERNS_18TensorIteratorBaseEENKUlvE0_clEvENKUlvE1_clEvEUlN3c104HalfEE_EEvS4_RKT_EUliE_EEviT1_,"a",@progbits
	.sectionflags	@""
	.align	4
.nv.constant0._ZN2at6native18elementwise_kernelILi128ELi4EZNS0_22gpu_kernel_impl_nocastIZZZNS0_16atan_kernel_cudaERNS_18TensorIteratorBaseEENKUlvE0_clEvENKUlvE1_clEvEUlN3c104HalfEE_EEvS4_RKT_EUliE_EEviT1_:
	.zero		1440


//--------------------- .nv.constant0._ZN2at6native27unrolled_elementwise_kernelIZZZNS0_16atan_kernel_cudaERNS_18TensorIteratorBaseEENKUlvE0_clEvENKUlvE1_clEvEUlN3c104HalfEE_St5arrayIPcLm2EELi4E23TrivialOffsetCalculatorILi1EjESD_NS0_6memory15LoadWithoutCastENSE_16StoreWithoutCastEEEviT_T0_T2_T3_T4_T5_ --------------------------
	.section	.nv.constant0._ZN2at6native27unrolled_elementwise_kernelIZZZNS0_16atan_kernel_cudaERNS_18TensorIteratorBaseEENKUlvE0_clEvENKUlvE1_clEvEUlN3c104HalfEE_St5arrayIPcLm2EELi4E23TrivialOffsetCalculatorILi1EjESD_NS0_6memory15LoadWithoutCastENSE_16StoreWithoutCastEEEviT_T0_T2_T3_T4_T5_,"a",@progbits
	.sectionflags	@""
	.align	4
.nv.constant0._ZN2at6native27unrolled_elementwise_kernelIZZZNS0_16atan_kernel_cudaERNS_18TensorIteratorBaseEENKUlvE0_clEvENKUlvE1_clEvEUlN3c104HalfEE_St5arrayIPcLm2EELi4E23TrivialOffsetCalculatorILi1EjESD_NS0_6memory15LoadWithoutCastENSE_16StoreWithoutCastEEEviT_T0_T2_T3_T4_T5_:
	.zero		924


//--------------------- .nv.constant0._ZN2at6native29vectorized_elementwise_kernelILi2EZZZNS0_16atan_kernel_cudaERNS_18TensorIteratorBaseEENKUlvE0_clEvENKUlvE1_clEvEUlN3c104HalfEE_St5arrayIPcLm2EEEEviT0_T1_ --------------------------
	.section	.nv.constant0._ZN2at6native29vectorized_elementwise_kernelILi2EZZZNS0_16atan_kernel_cudaERNS_18TensorIteratorBaseEENKUlvE0_clEvENKUlvE1_clEvEUlN3c104HalfEE_St5arrayIPcLm2EEEEviT0_T1_,"a",@progbits
	.sectionflags	@""
	.align	4
.nv.constant0._ZN2at6native29vectorized_elementwise_kernelILi2EZZZNS0_16atan_kernel_cudaERNS_18TensorIteratorBaseEENKUlvE0_clEvENKUlvE1_clEvEUlN3c104HalfEE_St5arrayIPcLm2EEEEviT0_T1_:
	.zero		920


//--------------------- .nv.constant0._ZN2at6native29vectorized_elementwise_kernelILi4EZZZNS0_16atan_kernel_cudaERNS_18TensorIteratorBaseEENKUlvE0_clEvENKUlvE1_clEvEUlN3c104HalfEE_St5arrayIPcLm2EEEEviT0_T1_ --------------------------
	.section	.nv.constant0._ZN2at6native29vectorized_elementwise_kernelILi4EZZZNS0_16atan_kernel_cudaERNS_18TensorIteratorBaseEENKUlvE0_clEvENKUlvE1_clEvEUlN3c104HalfEE_St5arrayIPcLm2EEEEviT0_T1_,"a",@progbits
	.sectionflags	@""
	.align	4
.nv.constant0._ZN2at6native29vectorized_elementwise_kernelILi4EZZZNS0_16atan_kernel_cudaERNS_18TensorIteratorBaseEENKUlvE0_clEvENKUlvE1_clEvEUlN3c104HalfEE_St5arrayIPcLm2EEEEviT0_T1_:
	.zero		920


//--------------------- .nv.constant0._ZN2at6native29vectorized_elementwise_kernelILi8EZZZNS0_16atan_kernel_cudaERNS_18TensorIteratorBaseEENKUlvE0_clEvENKUlvE1_clEvEUlN3c104HalfEE_St5arrayIPcLm2EEEEviT0_T1_ --------------------------
	.section	.nv.constant0._ZN2at6native29vectorized_elementwise_kernelILi8EZZZNS0_16atan_kernel_cudaERNS_18TensorIteratorBaseEENKUlvE0_clEvENKUlvE1_clEvEUlN3c104HalfEE_St5arrayIPcLm2EEEEviT0_T1_,"a",@progbits
	.sectionflags	@""
	.align	4
.nv.constant0._ZN2at6native29vectorized_elementwise_kernelILi8EZZZNS0_16atan_kernel_cudaERNS_18TensorIteratorBaseEENKUlvE0_clEvENKUlvE1_clEvEUlN3c104HalfEE_St5arrayIPcLm2EEEEviT0_T1_:
	.zero		920


//--------------------- .nv.constant0._ZN2at6native18elementwise_kernelILi128ELi4EZNS0_15gpu_kernel_implIZZZNS0_16atan_kernel_cudaERNS_18TensorIteratorBaseEENKUlvE0_clEvENKUlvE0_clEvEUlfE_EEvS4_RKT_EUliE_EEviT1_ --------------------------
	.section	.nv.constant0._ZN2at6native18elementwise_kernelILi128ELi4EZNS0_15gpu_kernel_implIZZZNS0_16atan_kernel_cudaERNS_18TensorIteratorBaseEENKUlvE0_clEvENKUlvE0_clEvEUlfE_EEvS4_RKT_EUliE_EEviT1_,"a",@progbits
	.sectionflags	@""
	.align	4
.nv.constant0._ZN2at6native18elementwise_kernelILi128ELi4EZNS0_15gpu_kernel_implIZZZNS0_16atan_kernel_cudaERNS_18TensorIteratorBaseEENKUlvE0_clEvENKUlvE0_clEvEUlfE_EEvS4_RKT_EUliE_EEviT1_:
	.zero		1440


//--------------------- .nv.constant0._ZN2at6native27unrolled_elementwise_kernelIZZZNS0_16atan_kernel_cudaERNS_18TensorIteratorBaseEENKUlvE0_clEvENKUlvE0_clEvEUlfE_St5arrayIPcLm2EELi4E23TrivialOffsetCalculatorILi1EjESB_NS0_6memory12LoadWithCastILi1EEENSC_13StoreWithCastILi1EEEEEviT_T0_T2_T3_T4_T5_ --------------------------
	.section	.nv.constant0._ZN2at6native27unrolled_elementwise_kernelIZZZNS0_16atan_kernel_cudaERNS_18TensorIteratorBaseEENKUlvE0_clEvENKUlvE0_clEvEUlfE_St5arrayIPcLm2EELi4E23TrivialOffsetCalculatorILi1EjESB_NS0_6memory12LoadWithCastILi1EEENSC_13StoreWithCastILi1EEEEEviT_T0_T2_T3_T4_T5_,"a",@progbits
	.sectionflags	@""
	.align	4
.nv.constant0._ZN2at6native27unrolled_elementwise_kernelIZZZNS0_16atan_kernel_cudaERNS_18TensorIteratorBaseEENKUlvE0_clEvENKUlvE0_clEvEUlfE_St5arrayIPcLm2EELi4E23TrivialOffsetCalculatorILi1EjESB_NS0_6memory12LoadWithCastILi1EEENSC_13StoreWithCastILi1EEEEEviT_T0_T2_T3_T4_T5_:
	.zero		940


//--------------------- .nv.constant0._ZN2at6native18elementwise_kernelILi128ELi2EZNS0_22gpu_kernel_impl_nocastIZZZNS0_16atan_kernel_cudaERNS_18TensorIteratorBaseEENKUlvE0_clEvENKUlvE0_clEvEUlfE_EEvS4_RKT_EUliE_EEviT1_ --------------------------
	.section	.nv.constant0._ZN2at6native18elementwise_kernelILi128ELi2EZNS0_22gpu_kernel_impl_nocastIZZZNS0_16atan_kernel_cudaERNS_18TensorIteratorBaseEENKUlvE0_clEvENKUlvE0_clEvEUlfE_EEvS4_RKT_EUliE_EEviT1_,"a",@progbits
	.sectionflags	@""
	.align	4
.nv.constant0._ZN2at6native18elementwise_kernelILi128ELi2EZNS0_22gpu_kernel_impl_nocastIZZZNS0_16atan_kernel_cudaERNS_18TensorIteratorBaseEENKUlvE0_clEvENKUlvE0_clEvEUlfE_EEvS4_RKT_EUliE_EEviT1_:
	.zero		1440


//--------------------- .nv.constant0._ZN2at6native27unrolled_elementwise_kernelIZZZNS0_16atan_kernel_cudaERNS_18TensorIteratorBaseEENKUlvE0_clEvENKUlvE0_clEvEUlfE_St5arrayIPcLm2EELi4E23TrivialOffsetCalculatorILi1EjESB_NS0_6memory15LoadWithoutCastENSC_16StoreWithoutCastEEEviT_T0_T2_T3_T4_T5_ --------------------------
	.section	.nv.constant0._ZN2at6native27unrolled_elementwise_kernelIZZZNS0_16atan_kernel_cudaERNS_18TensorIteratorBaseEENKUlvE0_clEvENKUlvE0_clEvEUlfE_St5arrayIPcLm2EELi4E23TrivialOffsetCalculatorILi1EjESB_NS0_6memory15LoadWithoutCastENSC_16StoreWithoutCastEEEviT_T0_T2_T3_T4_T5_,"a",@progbits
	.sectionflags	@""
	.align	4
.nv.constant0._ZN2at6native27unrolled_elementwise_kernelIZZZNS0_16atan_kernel_cudaERNS_18TensorIteratorBaseEENKUlvE0_clEvENKUlvE0_clEvEUlfE_St5arrayIPcLm2EELi4E23TrivialOffsetCalculatorILi1EjESB_NS0_6memory15LoadWithoutCastENSC_16StoreWithoutCastEEEviT_T0_T2_T3_T4_T5_:
	.zero		924


//--------------------- .nv.constant0._ZN2at6native29vectorized_elementwise_kernelILi2EZZZNS0_16atan_kernel_cudaERNS_18TensorIteratorBaseEENKUlvE0_clEvENKUlvE0_clEvEUlfE_St5arrayIPcLm2EEEEviT0_T1_ --------------------------
	.section	.nv.constant0._ZN2at6native29vectorized_elementwise_kernelILi2EZZZNS0_16atan_kernel_cudaERNS_18TensorIteratorBaseEENKUlvE0_clEvENKUlvE0_clEvEUlfE_St5arrayIPcLm2EEEEviT0_T1_,"a",@progbits
	.sectionflags	@""
	.align	4
.nv.constant0._ZN2at6native29vectorized_elementwise_kernelILi2EZZZNS0_16atan_kernel_cudaERNS_18TensorIteratorBaseEENKUlvE0_clEvENKUlvE0_clEvEUlfE_St5arrayIPcLm2EEEEviT0_T1_:
	.zero		920


//--------------------- .nv.constant0._ZN2at6native29vectorized_elementwise_kernelILi4EZZZNS0_16atan_kernel_cudaERNS_18TensorIteratorBaseEENKUlvE0_clEvENKUlvE0_clEvEUlfE_St5arrayIPcLm2EEEEviT0_T1_ --------------------------
	.section	.nv.constant0._ZN2at6native29vectorized_elementwise_kernelILi4EZZZNS0_16atan_kernel_cudaERNS_18TensorIteratorBaseEENKUlvE0_clEvENKUlvE0_clEvEUlfE_St5arrayIPcLm2EEEEviT0_T1_,"a",@progbits
	.sectionflags	@""
	.align	4
.nv.constant0._ZN2at6native29vectorized_elementwise_kernelILi4EZZZNS0_16atan_kernel_cudaERNS_18TensorIteratorBaseEENKUlvE0_clEvENKUlvE0_clEvEUlfE_St5arrayIPcLm2EEEEviT0_T1_:
	.zero		920


//--------------------- .nv.constant0._ZN2at6native29vectorized_elementwise_kernelILi8EZZZNS0_16atan_kernel_cudaERNS_18TensorIteratorBaseEENKUlvE0_clEvENKUlvE0_clEvEUlfE_St5arrayIPcLm2EEEEviT0_T1_ --------------------------
	.section	.nv.constant0._ZN2at6native29vectorized_elementwise_kernelILi8EZZZNS0_16atan_kernel_cudaERNS_18TensorIteratorBaseEENKUlvE0_clEvENKUlvE0_clEvEUlfE_St5arrayIPcLm2EEEEviT0_T1_,"a",@progbits
	.sectionflags	@""
	.align	4
.nv.constant0._ZN2at6native29vectorized_elementwise_kernelILi8EZZZNS0_16atan_kernel_cudaERNS_18TensorIteratorBaseEENKUlvE0_clEvENKUlvE0_clEvEUlfE_St5arrayIPcLm2EEEEviT0_T1_:
	.zero		920


//--------------------- .nv.constant0._ZN2at6native18elementwise_kernelILi128ELi4EZNS0_15gpu_kernel_implIZZZNS0_16atan_kernel_cudaERNS_18TensorIteratorBaseEENKUlvE0_clEvENKUlvE_clEvEUldE_EEvS4_RKT_EUliE_EEviT1_ --------------------------
	.section	.nv.constant0._ZN2at6native18elementwise_kernelILi128ELi4EZNS0_15gpu_kernel_implIZZZNS0_16atan_kernel_cudaERNS_18TensorIteratorBaseEENKUlvE0_clEvENKUlvE_clEvEUldE_EEvS4_RKT_EUliE_EEviT1_,"a",@progbits
	.sectionflags	@""
	.align	4
.nv.constant0._ZN2at6native18elementwise_kernelILi128ELi4EZNS0_15gpu_kernel_implIZZZNS0_16atan_kernel_cudaERNS_18TensorIteratorBaseEENKUlvE0_clEvENKUlvE_clEvEUldE_EEvS4_RKT_EUliE_EEviT1_:
	.zero		1440


//--------------------- .nv.constant0._ZN2at6native27unrolled_elementwise_kernelIZZZNS0_16atan_kernel_cudaERNS_18TensorIteratorBaseEENKUlvE0_clEvENKUlvE_clEvEUldE_St5arrayIPcLm2EELi4E23TrivialOffsetCalculatorILi1EjESB_NS0_6memory12LoadWithCastILi1EEENSC_13StoreWithCastILi1EEEEEviT_T0_T2_T3_T4_T5_ --------------------------
	.section	.nv.constant0._ZN2at6native27unrolled_elementwise_kernelIZZZNS0_16atan_kernel_cudaERNS_18TensorIteratorBaseEENKUlvE0_clEvENKUlvE_clEvEUldE_St5arrayIPcLm2EELi4E23TrivialOffsetCalculatorILi1EjESB_NS0_6memory12LoadWithCastILi1EEENSC_13StoreWithCastILi1EEEEEviT_T0_T2_T3_T4_T5_,"a",@progbits
	.sectionflags	@""
	.align	4
.nv.constant0._ZN2at6native27unrolled_elementwise_kernelIZZZNS0_16atan_kernel_cudaERNS_18TensorIteratorBaseEENKUlvE0_clEvENKUlvE_clEvEUldE_St5arrayIPcLm2EELi4E23TrivialOffsetCalculatorILi1EjESB_NS0_6memory12LoadWithCastILi1EEENSC_13StoreWithCastILi1EEEEEviT_T0_T2_T3_T4_T5_:
	.zero		940


//--------------------- .nv.constant0._ZN2at6native18elementwise_kernelILi128ELi2EZNS0_22gpu_kernel_impl_nocastIZZZNS0_16atan_kernel_cudaERNS_18TensorIteratorBaseEENKUlvE0_clEvENKUlvE_clEvEUldE_EEvS4_RKT_EUliE_EEviT1_ --------------------------
	.section	.nv.constant0._ZN2at6native18elementwise_kernelILi128ELi2EZNS0_22gpu_kernel_impl_nocastIZZZNS0_16atan_kernel_cudaERNS_18TensorIteratorBaseEENKUlvE0_clEvENKUlvE_clEvEUldE_EEvS4_RKT_EUliE_EEviT1_,"a",@progbits
	.sectionflags	@""
	.align	4
.nv.constant0._ZN2at6native18elementwise_kernelILi128ELi2EZNS0_22gpu_kernel_impl_nocastIZZZNS0_16atan_kernel_cudaERNS_18TensorIteratorBaseEENKUlvE0_clEvENKUlvE_clEvEUldE_EEvS4_RKT_EUliE_EEviT1_:
	.zero		1440


//--------------------- .nv.constant0._ZN2at6native27unrolled_elementwise_kernelIZZZNS0_16atan_kernel_cudaERNS_18TensorIteratorBaseEENKUlvE0_clEvENKUlvE_clEvEUldE_St5arrayIPcLm2EELi4E23TrivialOffsetCalculatorILi1EjESB_NS0_6memory15LoadWithoutCastENSC_16StoreWithoutCastEEEviT_T0_T2_T3_T4_T5_ --------------------------
	.section	.nv.constant0._ZN2at6native27unrolled_elementwise_kernelIZZZNS0_16atan_kernel_cudaERNS_18TensorIteratorBaseEENKUlvE0_clEvENKUlvE_clEvEUldE_St5arrayIPcLm2EELi4E23TrivialOffsetCalculatorILi1EjESB_NS0_6memory15LoadWithoutCastENSC_16StoreWithoutCastEEEviT_T0_T2_T3_T4_T5_,"a",@progbits
	.sectionflags	@""
	.align	4
.nv.constant0._ZN2at6native27unrolled_elementwise_kernelIZZZNS0_16atan_kernel_cudaERNS_18TensorIteratorBaseEENKUlvE0_clEvENKUlvE_clEvEUldE_St5arrayIPcLm2EELi4E23TrivialOffsetCalculatorILi1EjESB_NS0_6memory15LoadWithoutCastENSC_16StoreWithoutCastEEEviT_T0_T2_T3_T4_T5_:
	.zero		924


//--------------------- .nv.constant0._ZN2at6native29vectorized_elementwise_kernelILi2EZZZNS0_16atan_kernel_cudaERNS_18TensorIteratorBaseEENKUlvE0_clEvENKUlvE_clEvEUldE_St5arrayIPcLm2EEEEviT0_T1_ --------------------------
	.section	.nv.constant0._ZN2at6native29vectorized_elementwise_kernelILi2EZZZNS0_16atan_kernel_cudaERNS_18TensorIteratorBaseEENKUlvE0_clEvENKUlvE_clEvEUldE_St5arrayIPcLm2EEEEviT0_T1_,"a",@progbits
	.sectionflags	@""
	.align	4
.nv.constant0._ZN2at6native29vectorized_elementwise_kernelILi2EZZZNS0_16atan_kernel_cudaERNS_18TensorIteratorBaseEENKUlvE0_clEvENKUlvE_clEvEUldE_St5arrayIPcLm2EEEEviT0_T1_:
	.zero		920


//--------------------- .nv.constant0._ZN2at6native29vectorized_elementwise_kernelILi4EZZZNS0_16atan_kernel_cudaERNS_18TensorIteratorBaseEENKUlvE0_clEvENKUlvE_clEvEUldE_St5arrayIPcLm2EEEEviT0_T1_ --------------------------
	.section	.nv.constant0._ZN2at6native29vectorized_elementwise_kernelILi4EZZZNS0_16atan_kernel_cudaERNS_18TensorIteratorBaseEENKUlvE0_clEvENKUlvE_clEvEUldE_St5arrayIPcLm2EEEEviT0_T1_,"a",@progbits
	.sectionflags	@""
	.align	4
.nv.constant0._ZN2at6native29vectorized_elementwise_kernelILi4EZZZNS0_16atan_kernel_cudaERNS_18TensorIteratorBaseEENKUlvE0_clEvENKUlvE_clEvEUldE_St5arrayIPcLm2EEEEviT0_T1_:
	.zero		920


//--------------------- .nv.constant0._ZN2at6native29vectorized_elementwise_kernelILi8EZZZNS0_16atan_kernel_cudaERNS_18TensorIteratorBaseEENKUlvE0_clEvENKUlvE_clEvEUldE_St5arrayIPcLm2EEEEviT0_T1_ --------------------------
	.section	.nv.constant0._ZN2at6native29vectorized_elementwise_kernelILi8EZZZNS0_16atan_kernel_cudaERNS_18TensorIteratorBaseEENKUlvE0_clEvENKUlvE_clEvEUldE_St5arrayIPcLm2EEEEviT0_T1_,"a",@progbits
	.sectionflags	@""
	.align	4
.nv.constant0._ZN2at6native29vectorized_elementwise_kernelILi8EZZZNS0_16atan_kernel_cudaERNS_18TensorIteratorBaseEENKUlvE0_clEvENKUlvE_clEvEUldE_St5arrayIPcLm2EEEEviT0_T1_:
	.zero		920


//--------------------- SYMBOLS --------------------------

	.type		.nv.reservedSmem.offset0,@object
	.size		.nv.reservedSmem.offset0,0x4
	.type		__assertfail,@function
